//
// Generated by NVIDIA NVVM Compiler
//
// Compiler Build ID: CL-36424714
// Cuda compilation tools, release 13.0, V13.0.88
// Based on NVVM 20.0.0
//

.version 9.0
.target sm_100
.address_size 64

	// .globl	_Z6callerPdS_d
.func  (.param .align 16 .b8 func_retval0[16]) __internal_trig_reduction_slowpathd
(
	.param .b64 __internal_trig_reduction_slowpathd_param_0
)
;
// _ZZN3cub18CUB_300001_SM_10006detail10radix_sort31DeviceRadixSortSingleTileKernelINS1_5radix10policy_hubIdNS0_8NullTypeEyE10Policy1000ELNS0_9SortOrderE0EdS6_yNS1_21identity_decomposer_tEEEvPKT1_PSB_PKT2_PSF_T3_iiT4_E12temp_storage has been demoted
// _ZZN3cub18CUB_300001_SM_10006detail10radix_sort30DeviceRadixSortHistogramKernelINS1_5radix10policy_hubIdNS0_8NullTypeEyE10Policy1000ELNS0_9SortOrderE0EdyNS1_21identity_decomposer_tEEEvPT2_PKT1_SB_iiT3_E12temp_storage has been demoted
// _ZZN3cub18CUB_300001_SM_10006detail10radix_sort33DeviceRadixSortExclusiveSumKernelINS1_5radix10policy_hubIdNS0_8NullTypeEyE10Policy1000EyEEvPT0_E12temp_storage has been demoted
// _ZZN3cub18CUB_300001_SM_10006detail10radix_sort29DeviceRadixSortOnesweepKernelINS1_5radix10policy_hubIdNS0_8NullTypeEyE10Policy1000ELNS0_9SortOrderE0EdS6_yiiNS1_21identity_decomposer_tEEEvPT5_SC_PT3_PKSD_PT1_PKSH_PT2_PKSL_T4_iiT6_E1s has been demoted
.global .align 1 .b8 _ZN33_INTERNAL_8bda2049_4_k_cu__Z3fund4cuda3std3__45__cpo5beginE[1];
.global .align 1 .b8 _ZN33_INTERNAL_8bda2049_4_k_cu__Z3fund4cuda3std3__45__cpo3endE[1];
.global .align 1 .b8 _ZN33_INTERNAL_8bda2049_4_k_cu__Z3fund4cuda3std3__45__cpo6cbeginE[1];
.global .align 1 .b8 _ZN33_INTERNAL_8bda2049_4_k_cu__Z3fund4cuda3std3__45__cpo4cendE[1];
.global .align 1 .b8 _ZN33_INTERNAL_8bda2049_4_k_cu__Z3fund4cuda3std3__45__cpo6rbeginE[1];
.global .align 1 .b8 _ZN33_INTERNAL_8bda2049_4_k_cu__Z3fund4cuda3std3__45__cpo4rendE[1];
.global .align 1 .b8 _ZN33_INTERNAL_8bda2049_4_k_cu__Z3fund4cuda3std3__45__cpo7crbeginE[1];
.global .align 1 .b8 _ZN33_INTERNAL_8bda2049_4_k_cu__Z3fund4cuda3std3__45__cpo5crendE[1];
.global .align 1 .b8 _ZN33_INTERNAL_8bda2049_4_k_cu__Z3fund4cuda3std3__435_GLOBAL__N__8bda2049_4_k_cu__Z3fund6ignoreE[1];
.global .align 1 .b8 _ZN33_INTERNAL_8bda2049_4_k_cu__Z3fund4cuda3std3__419piecewise_constructE[1];
.global .align 1 .b8 _ZN33_INTERNAL_8bda2049_4_k_cu__Z3fund4cuda3std3__48in_placeE[1];
.global .align 1 .b8 _ZN33_INTERNAL_8bda2049_4_k_cu__Z3fund4cuda3std3__420unreachable_sentinelE[1];
.global .align 1 .b8 _ZN33_INTERNAL_8bda2049_4_k_cu__Z3fund4cuda3std3__47nulloptE[1];
.global .align 1 .b8 _ZN33_INTERNAL_8bda2049_4_k_cu__Z3fund4cuda3std3__48unexpectE[1];
.global .align 1 .b8 _ZN33_INTERNAL_8bda2049_4_k_cu__Z3fund4cuda3std6ranges3__45__cpo4swapE[1];
.global .align 1 .b8 _ZN33_INTERNAL_8bda2049_4_k_cu__Z3fund4cuda3std6ranges3__45__cpo9iter_moveE[1];
.global .align 1 .b8 _ZN33_INTERNAL_8bda2049_4_k_cu__Z3fund4cuda3std6ranges3__45__cpo5beginE[1];
.global .align 1 .b8 _ZN33_INTERNAL_8bda2049_4_k_cu__Z3fund4cuda3std6ranges3__45__cpo3endE[1];
.global .align 1 .b8 _ZN33_INTERNAL_8bda2049_4_k_cu__Z3fund4cuda3std6ranges3__45__cpo6cbeginE[1];
.global .align 1 .b8 _ZN33_INTERNAL_8bda2049_4_k_cu__Z3fund4cuda3std6ranges3__45__cpo4cendE[1];
.global .align 1 .b8 _ZN33_INTERNAL_8bda2049_4_k_cu__Z3fund4cuda3std6ranges3__45__cpo7advanceE[1];
.global .align 1 .b8 _ZN33_INTERNAL_8bda2049_4_k_cu__Z3fund4cuda3std6ranges3__45__cpo9iter_swapE[1];
.global .align 1 .b8 _ZN33_INTERNAL_8bda2049_4_k_cu__Z3fund4cuda3std6ranges3__45__cpo4nextE[1];
.global .align 1 .b8 _ZN33_INTERNAL_8bda2049_4_k_cu__Z3fund4cuda3std6ranges3__45__cpo4prevE[1];
.global .align 1 .b8 _ZN33_INTERNAL_8bda2049_4_k_cu__Z3fund4cuda3std6ranges3__45__cpo4dataE[1];
.global .align 1 .b8 _ZN33_INTERNAL_8bda2049_4_k_cu__Z3fund4cuda3std6ranges3__45__cpo5cdataE[1];
.global .align 1 .b8 _ZN33_INTERNAL_8bda2049_4_k_cu__Z3fund4cuda3std6ranges3__45__cpo4sizeE[1];
.global .align 1 .b8 _ZN33_INTERNAL_8bda2049_4_k_cu__Z3fund4cuda3std6ranges3__45__cpo5ssizeE[1];
.global .align 1 .b8 _ZN33_INTERNAL_8bda2049_4_k_cu__Z3fund4cuda3std6ranges3__45__cpo8distanceE[1];
.global .align 1 .b8 _ZN33_INTERNAL_8bda2049_4_k_cu__Z3fund6thrust24THRUST_300001_SM_1000_NS8cuda_cub3parE[1];
.global .align 1 .b8 _ZN33_INTERNAL_8bda2049_4_k_cu__Z3fund6thrust24THRUST_300001_SM_1000_NS8cuda_cub10par_nosyncE[1];
.global .align 1 .b8 _ZN33_INTERNAL_8bda2049_4_k_cu__Z3fund6thrust24THRUST_300001_SM_1000_NS6system6detail10sequential3seqE[1];
.global .align 1 .b8 _ZN33_INTERNAL_8bda2049_4_k_cu__Z3fund6thrust24THRUST_300001_SM_1000_NS6system3cpp3parE[1];
.global .align 1 .b8 _ZN33_INTERNAL_8bda2049_4_k_cu__Z3fund6thrust24THRUST_300001_SM_1000_NS12placeholders2_1E[1];
.global .align 1 .b8 _ZN33_INTERNAL_8bda2049_4_k_cu__Z3fund6thrust24THRUST_300001_SM_1000_NS12placeholders2_2E[1];
.global .align 1 .b8 _ZN33_INTERNAL_8bda2049_4_k_cu__Z3fund6thrust24THRUST_300001_SM_1000_NS12placeholders2_3E[1];
.global .align 1 .b8 _ZN33_INTERNAL_8bda2049_4_k_cu__Z3fund6thrust24THRUST_300001_SM_1000_NS12placeholders2_4E[1];
.global .align 1 .b8 _ZN33_INTERNAL_8bda2049_4_k_cu__Z3fund6thrust24THRUST_300001_SM_1000_NS12placeholders2_5E[1];
.global .align 1 .b8 _ZN33_INTERNAL_8bda2049_4_k_cu__Z3fund6thrust24THRUST_300001_SM_1000_NS12placeholders2_6E[1];
.global .align 1 .b8 _ZN33_INTERNAL_8bda2049_4_k_cu__Z3fund6thrust24THRUST_300001_SM_1000_NS12placeholders2_7E[1];
.global .align 1 .b8 _ZN33_INTERNAL_8bda2049_4_k_cu__Z3fund6thrust24THRUST_300001_SM_1000_NS12placeholders2_8E[1];
.global .align 1 .b8 _ZN33_INTERNAL_8bda2049_4_k_cu__Z3fund6thrust24THRUST_300001_SM_1000_NS12placeholders2_9E[1];
.global .align 1 .b8 _ZN33_INTERNAL_8bda2049_4_k_cu__Z3fund6thrust24THRUST_300001_SM_1000_NS12placeholders3_10E[1];
.global .align 1 .b8 _ZN33_INTERNAL_8bda2049_4_k_cu__Z3fund6thrust24THRUST_300001_SM_1000_NS3seqE[1];
.global .align 1 .b8 _ZN33_INTERNAL_8bda2049_4_k_cu__Z3fund6thrust24THRUST_300001_SM_1000_NS6deviceE[1];
.global .align 8 .b8 __cudart_i2opi_d[144] = {8, 93, 141, 31, 177, 95, 251, 107, 234, 146, 82, 138, 247, 57, 7, 61, 123, 241, 229, 235, 199, 186, 39, 117, 45, 234, 95, 158, 102, 63, 70, 79, 183, 9, 203, 39, 207, 126, 54, 109, 31, 109, 10, 90, 139, 17, 47, 239, 15, 152, 5, 222, 255, 151, 248, 31, 59, 40, 249, 189, 139, 95, 132, 156, 244, 57, 83, 131, 57, 214, 145, 57, 65, 126, 95, 180, 38, 112, 156, 233, 132, 68, 187, 46, 245, 53, 130, 232, 62, 167, 41, 177, 28, 235, 29, 254, 28, 146, 209, 9, 234, 46, 73, 6, 224, 210, 77, 66, 58, 110, 36, 183, 97, 197, 187, 222, 171, 99, 81, 254, 65, 144, 67, 60, 153, 149, 98, 219, 192, 221, 52, 245, 209, 87, 39, 252, 41, 21, 68, 78, 110, 131, 249, 162};

.visible .entry _Z6callerPdS_d(
	.param .u64 .ptr .align 1 _Z6callerPdS_d_param_0,
	.param .u64 .ptr .align 1 _Z6callerPdS_d_param_1,
	.param .f64 _Z6callerPdS_d_param_2
)
{
	.reg .pred 	%p<33>;
	.reg .b32 	%r<27>;
	.reg .b64 	%rd<9>;
	.reg .b64 	%fd<173>;

	ld.param.u64 	%rd2, [_Z6callerPdS_d_param_0];
	ld.param.u64 	%rd1, [_Z6callerPdS_d_param_1];
	ld.param.f64 	%fd50, [_Z6callerPdS_d_param_2];
	cvta.to.global.u64 	%rd3, %rd2;
	mov.u32 	%r13, %tid.x;
	mov.u32 	%r14, %ctaid.x;
	mov.u32 	%r15, %ntid.x;
	mad.lo.s32 	%r1, %r14, %r15, %r13;
	mul.wide.s32 	%rd4, %r1, 8;
	add.s64 	%rd5, %rd3, %rd4;
	ld.global.f64 	%fd51, [%rd5];
	add.f64 	%fd166, %fd50, %fd51;
	ld.global.f64 	%fd52, [%rd5+8];
	sub.f64 	%fd167, %fd52, %fd50;
	mul.f64 	%fd3, %fd166, 0d3FFCCCCCCCCCCCCD;
	abs.f64 	%fd4, %fd3;
	setp.neu.f64 	%p7, %fd4, 0d7FF0000000000000;
	@%p7 bra 	$L__BB0_2;
	mov.f64 	%fd58, 0d0000000000000000;
	mul.rn.f64 	%fd160, %fd3, %fd58;
	mov.pred 	%p30, -1;
	bra.uni 	$L__BB0_5;
$L__BB0_2:
	mul.f64 	%fd53, %fd3, 0d3FE45F306DC9C883;
	cvt.rni.s32.f64 	%r23, %fd53;
	cvt.rn.f64.s32 	%fd54, %r23;
	fma.rn.f64 	%fd55, %fd54, 0dBFF921FB54442D18, %fd3;
	fma.rn.f64 	%fd56, %fd54, 0dBC91A62633145C00, %fd55;
	fma.rn.f64 	%fd160, %fd54, 0dB97B839A252049C0, %fd56;
	setp.ltu.f64 	%p8, %fd4, 0d41E0000000000000;
	@%p8 bra 	$L__BB0_4;
	{ // callseq 0, 0
	.param .b64 param0;
	st.param.f64 	[param0], %fd3;
	.param .align 16 .b8 retval0[16];
	call.uni (retval0), 
	__internal_trig_reduction_slowpathd, 
	(
	param0
	);
	ld.param.f64 	%fd160, [retval0];
	ld.param.b32 	%r23, [retval0+8];
	} // callseq 0
$L__BB0_4:
	and.b32  	%r17, %r23, 1;
	setp.eq.b32 	%p9, %r17, 1;
	not.pred 	%p30, %p9;
$L__BB0_5:
	mul.f64 	%fd59, %fd160, %fd160;
	fma.rn.f64 	%fd60, %fd59, 0d3EE48DAC2799BCB9, 0dBEF9757C5B27EBB1;
	fma.rn.f64 	%fd61, %fd60, %fd59, 0d3F0980E90FD91E04;
	fma.rn.f64 	%fd62, %fd61, %fd59, 0dBEFAE2B0417D7E1D;
	fma.rn.f64 	%fd63, %fd62, %fd59, 0d3F119F5341BFBA57;
	fma.rn.f64 	%fd64, %fd63, %fd59, 0d3F15E791A00F6919;
	fma.rn.f64 	%fd65, %fd64, %fd59, 0d3F2FF2E7FADEC73A;
	fma.rn.f64 	%fd66, %fd65, %fd59, 0d3F434BC1B206DA62;
	fma.rn.f64 	%fd67, %fd66, %fd59, 0d3F57DB18EF2F83F9;
	fma.rn.f64 	%fd68, %fd67, %fd59, 0d3F6D6D2E7AE49FBC;
	fma.rn.f64 	%fd69, %fd68, %fd59, 0d3F8226E3A816A776;
	fma.rn.f64 	%fd70, %fd69, %fd59, 0d3F9664F485D25660;
	fma.rn.f64 	%fd71, %fd70, %fd59, 0d3FABA1BA1BABF31D;
	fma.rn.f64 	%fd72, %fd71, %fd59, 0d3FC11111111105D2;
	fma.rn.f64 	%fd73, %fd72, %fd59, 0d3FD555555555555E;
	mul.f64 	%fd10, %fd59, %fd73;
	fma.rn.f64 	%fd161, %fd10, %fd160, %fd160;
	@%p30 bra 	$L__BB0_7;
	sub.f64 	%fd74, %fd161, %fd160;
	neg.f64 	%fd75, %fd74;
	fma.rn.f64 	%fd76, %fd10, %fd160, %fd75;
	rcp.approx.ftz.f64 	%fd77, %fd161;
	neg.f64 	%fd78, %fd161;
	fma.rn.f64 	%fd79, %fd78, %fd77, 0d3FF0000000000000;
	fma.rn.f64 	%fd80, %fd79, %fd79, %fd79;
	fma.rn.f64 	%fd81, %fd80, %fd77, %fd77;
	neg.f64 	%fd82, %fd81;
	fma.rn.f64 	%fd83, %fd161, %fd82, 0d3FF0000000000000;
	fma.rn.f64 	%fd84, %fd82, %fd76, %fd83;
	fma.rn.f64 	%fd161, %fd84, %fd82, %fd82;
$L__BB0_7:
	mul.f64 	%fd14, %fd167, 0d3FFCCCCCCCCCCCCD;
	abs.f64 	%fd15, %fd14;
	setp.neu.f64 	%p11, %fd15, 0d7FF0000000000000;
	@%p11 bra 	$L__BB0_9;
	mov.f64 	%fd90, 0d0000000000000000;
	mul.rn.f64 	%fd163, %fd14, %fd90;
	mov.pred 	%p31, -1;
	bra.uni 	$L__BB0_12;
$L__BB0_9:
	mul.f64 	%fd85, %fd14, 0d3FE45F306DC9C883;
	cvt.rni.s32.f64 	%r24, %fd85;
	cvt.rn.f64.s32 	%fd86, %r24;
	fma.rn.f64 	%fd87, %fd86, 0dBFF921FB54442D18, %fd14;
	fma.rn.f64 	%fd88, %fd86, 0dBC91A62633145C00, %fd87;
	fma.rn.f64 	%fd163, %fd86, 0dB97B839A252049C0, %fd88;
	setp.ltu.f64 	%p12, %fd15, 0d41E0000000000000;
	@%p12 bra 	$L__BB0_11;
	{ // callseq 1, 0
	.param .b64 param0;
	st.param.f64 	[param0], %fd14;
	.param .align 16 .b8 retval0[16];
	call.uni (retval0), 
	__internal_trig_reduction_slowpathd, 
	(
	param0
	);
	ld.param.f64 	%fd163, [retval0];
	ld.param.b32 	%r24, [retval0+8];
	} // callseq 1
$L__BB0_11:
	and.b32  	%r19, %r24, 1;
	setp.eq.b32 	%p13, %r19, 1;
	not.pred 	%p31, %p13;
$L__BB0_12:
	mul.f64 	%fd91, %fd163, %fd163;
	fma.rn.f64 	%fd92, %fd91, 0d3EE48DAC2799BCB9, 0dBEF9757C5B27EBB1;
	fma.rn.f64 	%fd93, %fd92, %fd91, 0d3F0980E90FD91E04;
	fma.rn.f64 	%fd94, %fd93, %fd91, 0dBEFAE2B0417D7E1D;
	fma.rn.f64 	%fd95, %fd94, %fd91, 0d3F119F5341BFBA57;
	fma.rn.f64 	%fd96, %fd95, %fd91, 0d3F15E791A00F6919;
	fma.rn.f64 	%fd97, %fd96, %fd91, 0d3F2FF2E7FADEC73A;
	fma.rn.f64 	%fd98, %fd97, %fd91, 0d3F434BC1B206DA62;
	fma.rn.f64 	%fd99, %fd98, %fd91, 0d3F57DB18EF2F83F9;
	fma.rn.f64 	%fd100, %fd99, %fd91, 0d3F6D6D2E7AE49FBC;
	fma.rn.f64 	%fd101, %fd100, %fd91, 0d3F8226E3A816A776;
	fma.rn.f64 	%fd102, %fd101, %fd91, 0d3F9664F485D25660;
	fma.rn.f64 	%fd103, %fd102, %fd91, 0d3FABA1BA1BABF31D;
	fma.rn.f64 	%fd104, %fd103, %fd91, 0d3FC11111111105D2;
	fma.rn.f64 	%fd105, %fd104, %fd91, 0d3FD555555555555E;
	mul.f64 	%fd21, %fd91, %fd105;
	fma.rn.f64 	%fd164, %fd21, %fd163, %fd163;
	@%p31 bra 	$L__BB0_14;
	sub.f64 	%fd106, %fd164, %fd163;
	neg.f64 	%fd107, %fd106;
	fma.rn.f64 	%fd108, %fd21, %fd163, %fd107;
	rcp.approx.ftz.f64 	%fd109, %fd164;
	neg.f64 	%fd110, %fd164;
	fma.rn.f64 	%fd111, %fd110, %fd109, 0d3FF0000000000000;
	fma.rn.f64 	%fd112, %fd111, %fd111, %fd111;
	fma.rn.f64 	%fd113, %fd112, %fd109, %fd109;
	neg.f64 	%fd114, %fd113;
	fma.rn.f64 	%fd115, %fd164, %fd114, 0d3FF0000000000000;
	fma.rn.f64 	%fd116, %fd114, %fd108, %fd115;
	fma.rn.f64 	%fd164, %fd116, %fd114, %fd114;
$L__BB0_14:
	sub.f64 	%fd118, %fd167, %fd166;
	setp.leu.f64 	%p15, %fd118, %fd50;
	abs.f64 	%fd119, %fd118;
	abs.f64 	%fd25, %fd50;
	setp.leu.f64 	%p16, %fd119, %fd25;
	mov.f64 	%fd172, 0d0000000000000000;
	or.pred  	%p17, %p15, %p16;
	@%p17 bra 	$L__BB0_25;
	mul.f64 	%fd120, %fd166, 0d4006666666666666;
	sub.f64 	%fd168, %fd161, %fd120;
	mul.f64 	%fd121, %fd167, 0d4006666666666666;
	sub.f64 	%fd165, %fd164, %fd121;
	mov.b32 	%r25, 1000000;
$L__BB0_16:
	add.f64 	%fd122, %fd167, %fd166;
	mul.f64 	%fd172, %fd122, 0d3FE0000000000000;
	mul.f64 	%fd33, %fd172, 0d3FFCCCCCCCCCCCCD;
	abs.f64 	%fd34, %fd33;
	setp.neu.f64 	%p18, %fd34, 0d7FF0000000000000;
	@%p18 bra 	$L__BB0_18;
	mov.f64 	%fd128, 0d0000000000000000;
	mul.rn.f64 	%fd170, %fd33, %fd128;
	mov.pred 	%p32, -1;
	bra.uni 	$L__BB0_21;
$L__BB0_18:
	mul.f64 	%fd123, %fd33, 0d3FE45F306DC9C883;
	cvt.rni.s32.f64 	%r26, %fd123;
	cvt.rn.f64.s32 	%fd124, %r26;
	fma.rn.f64 	%fd125, %fd124, 0dBFF921FB54442D18, %fd33;
	fma.rn.f64 	%fd126, %fd124, 0dBC91A62633145C00, %fd125;
	fma.rn.f64 	%fd170, %fd124, 0dB97B839A252049C0, %fd126;
	setp.ltu.f64 	%p19, %fd34, 0d41E0000000000000;
	@%p19 bra 	$L__BB0_20;
	{ // callseq 2, 0
	.param .b64 param0;
	st.param.f64 	[param0], %fd33;
	.param .align 16 .b8 retval0[16];
	call.uni (retval0), 
	__internal_trig_reduction_slowpathd, 
	(
	param0
	);
	ld.param.f64 	%fd170, [retval0];
	ld.param.b32 	%r26, [retval0+8];
	} // callseq 2
$L__BB0_20:
	and.b32  	%r22, %r26, 1;
	setp.eq.b32 	%p20, %r22, 1;
	not.pred 	%p32, %p20;
$L__BB0_21:
	mul.f64 	%fd129, %fd170, %fd170;
	fma.rn.f64 	%fd130, %fd129, 0d3EE48DAC2799BCB9, 0dBEF9757C5B27EBB1;
	fma.rn.f64 	%fd131, %fd130, %fd129, 0d3F0980E90FD91E04;
	fma.rn.f64 	%fd132, %fd131, %fd129, 0dBEFAE2B0417D7E1D;
	fma.rn.f64 	%fd133, %fd132, %fd129, 0d3F119F5341BFBA57;
	fma.rn.f64 	%fd134, %fd133, %fd129, 0d3F15E791A00F6919;
	fma.rn.f64 	%fd135, %fd134, %fd129, 0d3F2FF2E7FADEC73A;
	fma.rn.f64 	%fd136, %fd135, %fd129, 0d3F434BC1B206DA62;
	fma.rn.f64 	%fd137, %fd136, %fd129, 0d3F57DB18EF2F83F9;
	fma.rn.f64 	%fd138, %fd137, %fd129, 0d3F6D6D2E7AE49FBC;
	fma.rn.f64 	%fd139, %fd138, %fd129, 0d3F8226E3A816A776;
	fma.rn.f64 	%fd140, %fd139, %fd129, 0d3F9664F485D25660;
	fma.rn.f64 	%fd141, %fd140, %fd129, 0d3FABA1BA1BABF31D;
	fma.rn.f64 	%fd142, %fd141, %fd129, 0d3FC11111111105D2;
	fma.rn.f64 	%fd143, %fd142, %fd129, 0d3FD555555555555E;
	mul.f64 	%fd40, %fd129, %fd143;
	fma.rn.f64 	%fd171, %fd40, %fd170, %fd170;
	@%p32 bra 	$L__BB0_23;
	sub.f64 	%fd144, %fd171, %fd170;
	neg.f64 	%fd145, %fd144;
	fma.rn.f64 	%fd146, %fd40, %fd170, %fd145;
	rcp.approx.ftz.f64 	%fd147, %fd171;
	neg.f64 	%fd148, %fd171;
	fma.rn.f64 	%fd149, %fd148, %fd147, 0d3FF0000000000000;
	fma.rn.f64 	%fd150, %fd149, %fd149, %fd149;
	fma.rn.f64 	%fd151, %fd150, %fd147, %fd147;
	neg.f64 	%fd152, %fd151;
	fma.rn.f64 	%fd153, %fd171, %fd152, 0d3FF0000000000000;
	fma.rn.f64 	%fd154, %fd152, %fd146, %fd153;
	fma.rn.f64 	%fd171, %fd154, %fd152, %fd152;
$L__BB0_23:
	fma.rn.f64 	%fd44, %fd172, 0dC006666666666666, %fd171;
	setp.eq.f64 	%p22, %fd44, 0d0000000000000000;
	@%p22 bra 	$L__BB0_25;
	add.s32 	%r25, %r25, -1;
	mul.f64 	%fd155, %fd168, %fd44;
	setp.gt.f64 	%p23, %fd155, 0d0000000000000000;
	selp.f64 	%fd168, %fd44, %fd168, %p23;
	selp.f64 	%fd166, %fd172, %fd166, %p23;
	mul.f64 	%fd156, %fd165, %fd44;
	setp.gt.f64 	%p24, %fd156, 0d0000000000000000;
	selp.f64 	%fd167, %fd172, %fd167, %p24;
	selp.f64 	%fd165, %fd44, %fd165, %p24;
	sub.f64 	%fd157, %fd167, %fd166;
	setp.gt.f64 	%p25, %fd157, %fd50;
	abs.f64 	%fd158, %fd157;
	setp.gt.f64 	%p26, %fd158, %fd25;
	and.pred  	%p27, %p25, %p26;
	setp.ne.s32 	%p28, %r25, 0;
	and.pred  	%p29, %p27, %p28;
	@%p29 bra 	$L__BB0_16;
$L__BB0_25:
	cvta.to.global.u64 	%rd6, %rd1;
	add.s64 	%rd8, %rd6, %rd4;
	st.global.f64 	[%rd8], %fd172;
	ret;

}
	// .globl	_ZN3cub18CUB_300001_SM_10006detail11EmptyKernelIvEEvv
.visible .entry _ZN3cub18CUB_300001_SM_10006detail11EmptyKernelIvEEvv()
{


	ret;

}
	// .globl	_ZN3cub18CUB_300001_SM_10006detail8for_each13static_kernelINS2_12policy_hub_t12policy_500_tEmN6thrust24THRUST_300001_SM_1000_NS8cuda_cub20__uninitialized_fill7functorINS7_10device_ptrIdEEdEEEEvT0_T1_
.visible .entry _ZN3cub18CUB_300001_SM_10006detail8for_each13static_kernelINS2_12policy_hub_t12policy_500_tEmN6thrust24THRUST_300001_SM_1000_NS8cuda_cub20__uninitialized_fill7functorINS7_10device_ptrIdEEdEEEEvT0_T1_(
	.param .u64 _ZN3cub18CUB_300001_SM_10006detail8for_each13static_kernelINS2_12policy_hub_t12policy_500_tEmN6thrust24THRUST_300001_SM_1000_NS8cuda_cub20__uninitialized_fill7functorINS7_10device_ptrIdEEdEEEEvT0_T1__param_0,
	.param .align 8 .b8 _ZN3cub18CUB_300001_SM_10006detail8for_each13static_kernelINS2_12policy_hub_t12policy_500_tEmN6thrust24THRUST_300001_SM_1000_NS8cuda_cub20__uninitialized_fill7functorINS7_10device_ptrIdEEdEEEEvT0_T1__param_1[16]
)
.maxntid 256
{
	.reg .pred 	%p<4>;
	.reg .b32 	%r<5>;
	.reg .b64 	%rd<16>;
	.reg .b64 	%fd<3>;

	ld.param.f64 	%fd2, [_ZN3cub18CUB_300001_SM_10006detail8for_each13static_kernelINS2_12policy_hub_t12policy_500_tEmN6thrust24THRUST_300001_SM_1000_NS8cuda_cub20__uninitialized_fill7functorINS7_10device_ptrIdEEdEEEEvT0_T1__param_1+8];
	ld.param.u64 	%rd4, [_ZN3cub18CUB_300001_SM_10006detail8for_each13static_kernelINS2_12policy_hub_t12policy_500_tEmN6thrust24THRUST_300001_SM_1000_NS8cuda_cub20__uninitialized_fill7functorINS7_10device_ptrIdEEdEEEEvT0_T1__param_1];
	ld.param.u64 	%rd5, [_ZN3cub18CUB_300001_SM_10006detail8for_each13static_kernelINS2_12policy_hub_t12policy_500_tEmN6thrust24THRUST_300001_SM_1000_NS8cuda_cub20__uninitialized_fill7functorINS7_10device_ptrIdEEdEEEEvT0_T1__param_0];
	mov.u32 	%r2, %ctaid.x;
	mul.wide.u32 	%rd1, %r2, 512;
	sub.s64 	%rd2, %rd5, %rd1;
	setp.lt.u64 	%p1, %rd2, 512;
	@%p1 bra 	$L__BB2_2;
	mov.u32 	%r4, %tid.x;
	cvta.to.global.u64 	%rd11, %rd4;
	cvt.u64.u32 	%rd12, %r4;
	add.s64 	%rd13, %rd1, %rd12;
	shl.b64 	%rd14, %rd13, 3;
	add.s64 	%rd15, %rd11, %rd14;
	st.global.f64 	[%rd15], %fd2;
	st.global.f64 	[%rd15+2048], %fd2;
	bra.uni 	$L__BB2_6;
$L__BB2_2:
	cvta.to.global.u64 	%rd6, %rd4;
	mov.u32 	%r1, %tid.x;
	cvt.u64.u32 	%rd7, %r1;
	setp.le.u64 	%p2, %rd2, %rd7;
	add.s64 	%rd8, %rd1, %rd7;
	shl.b64 	%rd9, %rd8, 3;
	add.s64 	%rd3, %rd6, %rd9;
	@%p2 bra 	$L__BB2_4;
	st.global.f64 	[%rd3], %fd2;
$L__BB2_4:
	add.s32 	%r3, %r1, 256;
	cvt.u64.u32 	%rd10, %r3;
	setp.le.u64 	%p3, %rd2, %rd10;
	@%p3 bra 	$L__BB2_6;
	st.global.f64 	[%rd3+2048], %fd2;
$L__BB2_6:
	ret;

}
	// .globl	_ZN3cub18CUB_300001_SM_10006detail8for_each13static_kernelINS2_12policy_hub_t12policy_500_tElN6thrust24THRUST_300001_SM_1000_NS8cuda_cub10__tabulate7functorINS7_6detail15normal_iteratorINS7_10device_ptrIdEEEENS7_6system6detail7generic6detail22compute_sequence_valueIdvEElEEEEvT0_T1_
.visible .entry _ZN3cub18CUB_300001_SM_10006detail8for_each13static_kernelINS2_12policy_hub_t12policy_500_tElN6thrust24THRUST_300001_SM_1000_NS8cuda_cub10__tabulate7functorINS7_6detail15normal_iteratorINS7_10device_ptrIdEEEENS7_6system6detail7generic6detail22compute_sequence_valueIdvEElEEEEvT0_T1_(
	.param .u64 _ZN3cub18CUB_300001_SM_10006detail8for_each13static_kernelINS2_12policy_hub_t12policy_500_tElN6thrust24THRUST_300001_SM_1000_NS8cuda_cub10__tabulate7functorINS7_6detail15normal_iteratorINS7_10device_ptrIdEEEENS7_6system6detail7generic6detail22compute_sequence_valueIdvEElEEEEvT0_T1__param_0,
	.param .align 8 .b8 _ZN3cub18CUB_300001_SM_10006detail8for_each13static_kernelINS2_12policy_hub_t12policy_500_tElN6thrust24THRUST_300001_SM_1000_NS8cuda_cub10__tabulate7functorINS7_6detail15normal_iteratorINS7_10device_ptrIdEEEENS7_6system6detail7generic6detail22compute_sequence_valueIdvEElEEEEvT0_T1__param_1[24]
)
.maxntid 256
{
	.reg .pred 	%p<4>;
	.reg .b32 	%r<6>;
	.reg .b64 	%rd<21>;
	.reg .b64 	%fd<13>;

	ld.param.f64 	%fd4, [_ZN3cub18CUB_300001_SM_10006detail8for_each13static_kernelINS2_12policy_hub_t12policy_500_tElN6thrust24THRUST_300001_SM_1000_NS8cuda_cub10__tabulate7functorINS7_6detail15normal_iteratorINS7_10device_ptrIdEEEENS7_6system6detail7generic6detail22compute_sequence_valueIdvEElEEEEvT0_T1__param_1+16];
	ld.param.f64 	%fd3, [_ZN3cub18CUB_300001_SM_10006detail8for_each13static_kernelINS2_12policy_hub_t12policy_500_tElN6thrust24THRUST_300001_SM_1000_NS8cuda_cub10__tabulate7functorINS7_6detail15normal_iteratorINS7_10device_ptrIdEEEENS7_6system6detail7generic6detail22compute_sequence_valueIdvEElEEEEvT0_T1__param_1+8];
	ld.param.u64 	%rd7, [_ZN3cub18CUB_300001_SM_10006detail8for_each13static_kernelINS2_12policy_hub_t12policy_500_tElN6thrust24THRUST_300001_SM_1000_NS8cuda_cub10__tabulate7functorINS7_6detail15normal_iteratorINS7_10device_ptrIdEEEENS7_6system6detail7generic6detail22compute_sequence_valueIdvEElEEEEvT0_T1__param_1];
	ld.param.u64 	%rd8, [_ZN3cub18CUB_300001_SM_10006detail8for_each13static_kernelINS2_12policy_hub_t12policy_500_tElN6thrust24THRUST_300001_SM_1000_NS8cuda_cub10__tabulate7functorINS7_6detail15normal_iteratorINS7_10device_ptrIdEEEENS7_6system6detail7generic6detail22compute_sequence_valueIdvEElEEEEvT0_T1__param_0];
	mov.u32 	%r1, %ctaid.x;
	mul.wide.u32 	%rd1, %r1, 512;
	sub.s64 	%rd2, %rd8, %rd1;
	setp.lt.s64 	%p1, %rd2, 512;
	@%p1 bra 	$L__BB3_2;
	mov.u32 	%r5, %tid.x;
	cvta.to.global.u64 	%rd15, %rd7;
	cvt.u64.u32 	%rd16, %r5;
	add.s64 	%rd17, %rd1, %rd16;
	cvt.rn.f64.u64 	%fd9, %rd17;
	fma.rn.f64 	%fd10, %fd4, %fd9, %fd3;
	shl.b64 	%rd18, %rd17, 3;
	add.s64 	%rd19, %rd15, %rd18;
	st.global.f64 	[%rd19], %fd10;
	add.s64 	%rd20, %rd17, 256;
	cvt.rn.f64.u64 	%fd11, %rd20;
	fma.rn.f64 	%fd12, %fd4, %fd11, %fd3;
	st.global.f64 	[%rd19+2048], %fd12;
	bra.uni 	$L__BB3_6;
$L__BB3_2:
	cvta.to.global.u64 	%rd3, %rd7;
	mov.u32 	%r2, %tid.x;
	cvt.s64.s32 	%rd4, %rd2;
	cvt.u64.u32 	%rd5, %r2;
	setp.le.s64 	%p2, %rd4, %rd5;
	@%p2 bra 	$L__BB3_4;
	add.s64 	%rd9, %rd1, %rd5;
	cvt.rn.f64.u64 	%fd5, %rd9;
	fma.rn.f64 	%fd6, %fd4, %fd5, %fd3;
	shl.b64 	%rd10, %rd9, 3;
	add.s64 	%rd11, %rd3, %rd10;
	st.global.f64 	[%rd11], %fd6;
$L__BB3_4:
	cvt.u32.u64 	%r3, %rd5;
	add.s32 	%r4, %r3, 256;
	cvt.u64.u32 	%rd6, %r4;
	setp.le.s64 	%p3, %rd4, %rd6;
	@%p3 bra 	$L__BB3_6;
	add.s64 	%rd12, %rd1, %rd6;
	shl.b64 	%rd13, %rd12, 3;
	cvt.rn.f64.u64 	%fd7, %rd12;
	fma.rn.f64 	%fd8, %fd4, %fd7, %fd3;
	add.s64 	%rd14, %rd13, %rd3;
	st.global.f64 	[%rd14], %fd8;
$L__BB3_6:
	ret;

}
	// .globl	_ZN3cub18CUB_300001_SM_10006detail10radix_sort31DeviceRadixSortSingleTileKernelINS1_5radix10policy_hubIdNS0_8NullTypeEyE10Policy1000ELNS0_9SortOrderE0EdS6_yNS1_21identity_decomposer_tEEEvPKT1_PSB_PKT2_PSF_T3_iiT4_
.visible .entry _ZN3cub18CUB_300001_SM_10006detail10radix_sort31DeviceRadixSortSingleTileKernelINS1_5radix10policy_hubIdNS0_8NullTypeEyE10Policy1000ELNS0_9SortOrderE0EdS6_yNS1_21identity_decomposer_tEEEvPKT1_PSB_PKT2_PSF_T3_iiT4_(
	.param .u64 .ptr .align 1 _ZN3cub18CUB_300001_SM_10006detail10radix_sort31DeviceRadixSortSingleTileKernelINS1_5radix10policy_hubIdNS0_8NullTypeEyE10Policy1000ELNS0_9SortOrderE0EdS6_yNS1_21identity_decomposer_tEEEvPKT1_PSB_PKT2_PSF_T3_iiT4__param_0,
	.param .u64 .ptr .align 1 _ZN3cub18CUB_300001_SM_10006detail10radix_sort31DeviceRadixSortSingleTileKernelINS1_5radix10policy_hubIdNS0_8NullTypeEyE10Policy1000ELNS0_9SortOrderE0EdS6_yNS1_21identity_decomposer_tEEEvPKT1_PSB_PKT2_PSF_T3_iiT4__param_1,
	.param .u64 .ptr .align 1 _ZN3cub18CUB_300001_SM_10006detail10radix_sort31DeviceRadixSortSingleTileKernelINS1_5radix10policy_hubIdNS0_8NullTypeEyE10Policy1000ELNS0_9SortOrderE0EdS6_yNS1_21identity_decomposer_tEEEvPKT1_PSB_PKT2_PSF_T3_iiT4__param_2,
	.param .u64 .ptr .align 1 _ZN3cub18CUB_300001_SM_10006detail10radix_sort31DeviceRadixSortSingleTileKernelINS1_5radix10policy_hubIdNS0_8NullTypeEyE10Policy1000ELNS0_9SortOrderE0EdS6_yNS1_21identity_decomposer_tEEEvPKT1_PSB_PKT2_PSF_T3_iiT4__param_3,
	.param .u64 _ZN3cub18CUB_300001_SM_10006detail10radix_sort31DeviceRadixSortSingleTileKernelINS1_5radix10policy_hubIdNS0_8NullTypeEyE10Policy1000ELNS0_9SortOrderE0EdS6_yNS1_21identity_decomposer_tEEEvPKT1_PSB_PKT2_PSF_T3_iiT4__param_4,
	.param .u32 _ZN3cub18CUB_300001_SM_10006detail10radix_sort31DeviceRadixSortSingleTileKernelINS1_5radix10policy_hubIdNS0_8NullTypeEyE10Policy1000ELNS0_9SortOrderE0EdS6_yNS1_21identity_decomposer_tEEEvPKT1_PSB_PKT2_PSF_T3_iiT4__param_5,
	.param .u32 _ZN3cub18CUB_300001_SM_10006detail10radix_sort31DeviceRadixSortSingleTileKernelINS1_5radix10policy_hubIdNS0_8NullTypeEyE10Policy1000ELNS0_9SortOrderE0EdS6_yNS1_21identity_decomposer_tEEEvPKT1_PSB_PKT2_PSF_T3_iiT4__param_6,
	.param .align 1 .b8 _ZN3cub18CUB_300001_SM_10006detail10radix_sort31DeviceRadixSortSingleTileKernelINS1_5radix10policy_hubIdNS0_8NullTypeEyE10Policy1000ELNS0_9SortOrderE0EdS6_yNS1_21identity_decomposer_tEEEvPKT1_PSB_PKT2_PSF_T3_iiT4__param_7[1]
)
.maxntid 256
.minnctapersm 1
{
	.reg .pred 	%p<59>;
	.reg .b16 	%rs<19>;
	.reg .b32 	%r<356>;
	.reg .b64 	%rd<149>;
	// demoted variable
	.shared .align 16 .b8 _ZZN3cub18CUB_300001_SM_10006detail10radix_sort31DeviceRadixSortSingleTileKernelINS1_5radix10policy_hubIdNS0_8NullTypeEyE10Policy1000ELNS0_9SortOrderE0EdS6_yNS1_21identity_decomposer_tEEEvPKT1_PSB_PKT2_PSF_T3_iiT4_E12temp_storage[33856];
	ld.param.u64 	%rd60, [_ZN3cub18CUB_300001_SM_10006detail10radix_sort31DeviceRadixSortSingleTileKernelINS1_5radix10policy_hubIdNS0_8NullTypeEyE10Policy1000ELNS0_9SortOrderE0EdS6_yNS1_21identity_decomposer_tEEEvPKT1_PSB_PKT2_PSF_T3_iiT4__param_0];
	ld.param.u64 	%rd57, [_ZN3cub18CUB_300001_SM_10006detail10radix_sort31DeviceRadixSortSingleTileKernelINS1_5radix10policy_hubIdNS0_8NullTypeEyE10Policy1000ELNS0_9SortOrderE0EdS6_yNS1_21identity_decomposer_tEEEvPKT1_PSB_PKT2_PSF_T3_iiT4__param_1];
	ld.param.u64 	%rd58, [_ZN3cub18CUB_300001_SM_10006detail10radix_sort31DeviceRadixSortSingleTileKernelINS1_5radix10policy_hubIdNS0_8NullTypeEyE10Policy1000ELNS0_9SortOrderE0EdS6_yNS1_21identity_decomposer_tEEEvPKT1_PSB_PKT2_PSF_T3_iiT4__param_4];
	ld.param.u32 	%r74, [_ZN3cub18CUB_300001_SM_10006detail10radix_sort31DeviceRadixSortSingleTileKernelINS1_5radix10policy_hubIdNS0_8NullTypeEyE10Policy1000ELNS0_9SortOrderE0EdS6_yNS1_21identity_decomposer_tEEEvPKT1_PSB_PKT2_PSF_T3_iiT4__param_5];
	ld.param.u32 	%r75, [_ZN3cub18CUB_300001_SM_10006detail10radix_sort31DeviceRadixSortSingleTileKernelINS1_5radix10policy_hubIdNS0_8NullTypeEyE10Policy1000ELNS0_9SortOrderE0EdS6_yNS1_21identity_decomposer_tEEEvPKT1_PSB_PKT2_PSF_T3_iiT4__param_6];
	cvta.to.global.u64 	%rd61, %rd60;
	cvt.u32.u64 	%r1, %rd58;
	mov.u32 	%r2, %tid.x;
	mul.lo.s32 	%r3, %r2, 9;
	setp.ge.s32 	%p1, %r3, %r1;
	mul.wide.u32 	%rd62, %r3, 8;
	add.s64 	%rd1, %rd61, %rd62;
	mov.b64 	%rd131, 9223372036854775807;
	@%p1 bra 	$L__BB4_2;
	ld.global.u64 	%rd131, [%rd1];
$L__BB4_2:
	add.s32 	%r76, %r3, 1;
	setp.ge.s32 	%p2, %r76, %r1;
	mov.b64 	%rd132, 9223372036854775807;
	@%p2 bra 	$L__BB4_4;
	ld.global.u64 	%rd132, [%rd1+8];
$L__BB4_4:
	add.s32 	%r77, %r3, 2;
	setp.ge.s32 	%p3, %r77, %r1;
	mov.b64 	%rd133, 9223372036854775807;
	@%p3 bra 	$L__BB4_6;
	ld.global.u64 	%rd133, [%rd1+16];
$L__BB4_6:
	add.s32 	%r78, %r3, 3;
	setp.ge.s32 	%p4, %r78, %r1;
	mov.b64 	%rd134, 9223372036854775807;
	@%p4 bra 	$L__BB4_8;
	ld.global.u64 	%rd134, [%rd1+24];
$L__BB4_8:
	add.s32 	%r79, %r3, 4;
	setp.ge.s32 	%p5, %r79, %r1;
	mov.b64 	%rd135, 9223372036854775807;
	@%p5 bra 	$L__BB4_10;
	ld.global.u64 	%rd135, [%rd1+32];
$L__BB4_10:
	add.s32 	%r80, %r3, 5;
	setp.ge.s32 	%p6, %r80, %r1;
	mov.b64 	%rd136, 9223372036854775807;
	@%p6 bra 	$L__BB4_12;
	ld.global.u64 	%rd136, [%rd1+40];
$L__BB4_12:
	add.s32 	%r81, %r3, 6;
	setp.ge.s32 	%p7, %r81, %r1;
	mov.b64 	%rd137, 9223372036854775807;
	@%p7 bra 	$L__BB4_14;
	ld.global.u64 	%rd137, [%rd1+48];
$L__BB4_14:
	add.s32 	%r82, %r3, 7;
	setp.ge.s32 	%p8, %r82, %r1;
	mov.b64 	%rd138, 9223372036854775807;
	@%p8 bra 	$L__BB4_16;
	ld.global.u64 	%rd138, [%rd1+56];
$L__BB4_16:
	add.s32 	%r83, %r3, 8;
	setp.ge.s32 	%p9, %r83, %r1;
	mov.b64 	%rd139, 9223372036854775807;
	@%p9 bra 	$L__BB4_18;
	ld.global.u64 	%rd139, [%rd1+64];
$L__BB4_18:
	bar.sync 	0;
	setp.gt.s64 	%p10, %rd131, -1;
	selp.b64 	%rd71, -9223372036854775808, -1, %p10;
	xor.b64  	%rd148, %rd71, %rd131;
	setp.gt.s64 	%p11, %rd132, -1;
	selp.b64 	%rd72, -9223372036854775808, -1, %p11;
	xor.b64  	%rd147, %rd72, %rd132;
	setp.gt.s64 	%p12, %rd133, -1;
	selp.b64 	%rd73, -9223372036854775808, -1, %p12;
	xor.b64  	%rd146, %rd73, %rd133;
	setp.gt.s64 	%p13, %rd134, -1;
	selp.b64 	%rd74, -9223372036854775808, -1, %p13;
	xor.b64  	%rd145, %rd74, %rd134;
	setp.gt.s64 	%p14, %rd135, -1;
	selp.b64 	%rd75, -9223372036854775808, -1, %p14;
	xor.b64  	%rd144, %rd75, %rd135;
	setp.gt.s64 	%p15, %rd136, -1;
	selp.b64 	%rd76, -9223372036854775808, -1, %p15;
	xor.b64  	%rd143, %rd76, %rd136;
	setp.gt.s64 	%p16, %rd137, -1;
	selp.b64 	%rd77, -9223372036854775808, -1, %p16;
	xor.b64  	%rd142, %rd77, %rd137;
	setp.gt.s64 	%p17, %rd138, -1;
	selp.b64 	%rd78, -9223372036854775808, -1, %p17;
	xor.b64  	%rd141, %rd78, %rd138;
	setp.gt.s64 	%p18, %rd139, -1;
	selp.b64 	%rd79, -9223372036854775808, -1, %p18;
	xor.b64  	%rd140, %rd79, %rd139;
	shr.u32 	%r4, %r2, 5;
	shl.b32 	%r85, %r2, 2;
	mov.u32 	%r86, _ZZN3cub18CUB_300001_SM_10006detail10radix_sort31DeviceRadixSortSingleTileKernelINS1_5radix10policy_hubIdNS0_8NullTypeEyE10Policy1000ELNS0_9SortOrderE0EdS6_yNS1_21identity_decomposer_tEEEvPKT1_PSB_PKT2_PSF_T3_iiT4_E12temp_storage;
	add.s32 	%r5, %r86, %r85;
	shl.b32 	%r87, %r2, 7;
	add.s32 	%r6, %r5, %r87;
	shl.b32 	%r88, %r4, 2;
	add.s32 	%r89, %r86, %r88;
	add.s32 	%r7, %r89, 33792;
	mad.lo.s32 	%r8, %r2, -60, %r6;
	add.s32 	%r353, %r74, 6;
	sub.s32 	%r352, %r75, %r74;
$L__BB4_19:
	add.s32 	%r100, %r353, -6;
	min.s32 	%r90, %r352, 6;
	mov.b32 	%r129, 0;
	st.shared.u32 	[%r5], %r129;
	st.shared.u32 	[%r5+1024], %r129;
	st.shared.u32 	[%r5+2048], %r129;
	st.shared.u32 	[%r5+3072], %r129;
	st.shared.u32 	[%r5+4096], %r129;
	st.shared.u32 	[%r5+5120], %r129;
	st.shared.u32 	[%r5+6144], %r129;
	st.shared.u32 	[%r5+7168], %r129;
	st.shared.u32 	[%r5+8192], %r129;
	st.shared.u32 	[%r5+9216], %r129;
	st.shared.u32 	[%r5+10240], %r129;
	st.shared.u32 	[%r5+11264], %r129;
	st.shared.u32 	[%r5+12288], %r129;
	st.shared.u32 	[%r5+13312], %r129;
	st.shared.u32 	[%r5+14336], %r129;
	st.shared.u32 	[%r5+15360], %r129;
	st.shared.u32 	[%r5+16384], %r129;
	st.shared.u32 	[%r5+17408], %r129;
	st.shared.u32 	[%r5+18432], %r129;
	st.shared.u32 	[%r5+19456], %r129;
	st.shared.u32 	[%r5+20480], %r129;
	st.shared.u32 	[%r5+21504], %r129;
	st.shared.u32 	[%r5+22528], %r129;
	st.shared.u32 	[%r5+23552], %r129;
	st.shared.u32 	[%r5+24576], %r129;
	st.shared.u32 	[%r5+25600], %r129;
	st.shared.u32 	[%r5+26624], %r129;
	st.shared.u32 	[%r5+27648], %r129;
	st.shared.u32 	[%r5+28672], %r129;
	st.shared.u32 	[%r5+29696], %r129;
	st.shared.u32 	[%r5+30720], %r129;
	st.shared.u32 	[%r5+31744], %r129;
	st.shared.u32 	[%r5+32768], %r129;
	mov.b64 	%rd81, 1;
	// begin inline asm
	shl.b64 %rd80, %rd81, %r90;
	// end inline asm
	add.s64 	%rd83, %rd80, -1;
	// begin inline asm
	shl.b64 %rd82, %rd83, %r129;
	// end inline asm
	setp.eq.s64 	%p19, %rd148, 9223372036854775807;
	selp.b64 	%rd85, -9223372036854775808, %rd148, %p19;
	// begin inline asm
	shr.b64 %rd84, %rd85, %r100;
	// end inline asm
	cvt.u32.u64 	%r132, %rd84;
	cvt.u32.u64 	%r133, %rd82;
	and.b32  	%r134, %r133, %r132;
	shl.b32 	%r135, %r134, 10;
	and.b32  	%r136, %r135, 31744;
	add.s32 	%r137, %r5, %r136;
	shr.u32 	%r138, %r134, 4;
	and.b32  	%r139, %r138, 268435454;
	add.s32 	%r14, %r137, %r139;
	ld.shared.u16 	%rs1, [%r14];
	add.s16 	%rs10, %rs1, 1;
	st.shared.u16 	[%r14], %rs10;
	setp.eq.s64 	%p20, %rd147, 9223372036854775807;
	selp.b64 	%rd87, -9223372036854775808, %rd147, %p20;
	// begin inline asm
	shr.b64 %rd86, %rd87, %r100;
	// end inline asm
	cvt.u32.u64 	%r140, %rd86;
	and.b32  	%r141, %r133, %r140;
	shl.b32 	%r142, %r141, 10;
	and.b32  	%r143, %r142, 31744;
	add.s32 	%r144, %r5, %r143;
	shr.u32 	%r145, %r141, 4;
	and.b32  	%r146, %r145, 268435454;
	add.s32 	%r15, %r144, %r146;
	ld.shared.u16 	%rs2, [%r15];
	add.s16 	%rs11, %rs2, 1;
	st.shared.u16 	[%r15], %rs11;
	setp.eq.s64 	%p21, %rd146, 9223372036854775807;
	selp.b64 	%rd89, -9223372036854775808, %rd146, %p21;
	// begin inline asm
	shr.b64 %rd88, %rd89, %r100;
	// end inline asm
	cvt.u32.u64 	%r147, %rd88;
	and.b32  	%r148, %r133, %r147;
	shl.b32 	%r149, %r148, 10;
	and.b32  	%r150, %r149, 31744;
	add.s32 	%r151, %r5, %r150;
	shr.u32 	%r152, %r148, 4;
	and.b32  	%r153, %r152, 268435454;
	add.s32 	%r16, %r151, %r153;
	ld.shared.u16 	%rs3, [%r16];
	add.s16 	%rs12, %rs3, 1;
	st.shared.u16 	[%r16], %rs12;
	setp.eq.s64 	%p22, %rd145, 9223372036854775807;
	selp.b64 	%rd91, -9223372036854775808, %rd145, %p22;
	// begin inline asm
	shr.b64 %rd90, %rd91, %r100;
	// end inline asm
	cvt.u32.u64 	%r154, %rd90;
	and.b32  	%r155, %r133, %r154;
	shl.b32 	%r156, %r155, 10;
	and.b32  	%r157, %r156, 31744;
	add.s32 	%r158, %r5, %r157;
	shr.u32 	%r159, %r155, 4;
	and.b32  	%r160, %r159, 268435454;
	add.s32 	%r17, %r158, %r160;
	ld.shared.u16 	%rs4, [%r17];
	add.s16 	%rs13, %rs4, 1;
	st.shared.u16 	[%r17], %rs13;
	setp.eq.s64 	%p23, %rd144, 9223372036854775807;
	selp.b64 	%rd93, -9223372036854775808, %rd144, %p23;
	// begin inline asm
	shr.b64 %rd92, %rd93, %r100;
	// end inline asm
	cvt.u32.u64 	%r161, %rd92;
	and.b32  	%r162, %r133, %r161;
	shl.b32 	%r163, %r162, 10;
	and.b32  	%r164, %r163, 31744;
	add.s32 	%r165, %r5, %r164;
	shr.u32 	%r166, %r162, 4;
	and.b32  	%r167, %r166, 268435454;
	add.s32 	%r18, %r165, %r167;
	ld.shared.u16 	%rs5, [%r18];
	add.s16 	%rs14, %rs5, 1;
	st.shared.u16 	[%r18], %rs14;
	setp.eq.s64 	%p24, %rd143, 9223372036854775807;
	selp.b64 	%rd95, -9223372036854775808, %rd143, %p24;
	// begin inline asm
	shr.b64 %rd94, %rd95, %r100;
	// end inline asm
	cvt.u32.u64 	%r168, %rd94;
	and.b32  	%r169, %r133, %r168;
	shl.b32 	%r170, %r169, 10;
	and.b32  	%r171, %r170, 31744;
	add.s32 	%r172, %r5, %r171;
	shr.u32 	%r173, %r169, 4;
	and.b32  	%r174, %r173, 268435454;
	add.s32 	%r19, %r172, %r174;
	ld.shared.u16 	%rs6, [%r19];
	add.s16 	%rs15, %rs6, 1;
	st.shared.u16 	[%r19], %rs15;
	setp.eq.s64 	%p25, %rd142, 9223372036854775807;
	selp.b64 	%rd97, -9223372036854775808, %rd142, %p25;
	// begin inline asm
	shr.b64 %rd96, %rd97, %r100;
	// end inline asm
	cvt.u32.u64 	%r175, %rd96;
	and.b32  	%r176, %r133, %r175;
	shl.b32 	%r177, %r176, 10;
	and.b32  	%r178, %r177, 31744;
	add.s32 	%r179, %r5, %r178;
	shr.u32 	%r180, %r176, 4;
	and.b32  	%r181, %r180, 268435454;
	add.s32 	%r20, %r179, %r181;
	ld.shared.u16 	%rs7, [%r20];
	add.s16 	%rs16, %rs7, 1;
	st.shared.u16 	[%r20], %rs16;
	setp.eq.s64 	%p26, %rd141, 9223372036854775807;
	selp.b64 	%rd99, -9223372036854775808, %rd141, %p26;
	// begin inline asm
	shr.b64 %rd98, %rd99, %r100;
	// end inline asm
	cvt.u32.u64 	%r182, %rd98;
	and.b32  	%r183, %r133, %r182;
	shl.b32 	%r184, %r183, 10;
	and.b32  	%r185, %r184, 31744;
	add.s32 	%r186, %r5, %r185;
	shr.u32 	%r187, %r183, 4;
	and.b32  	%r188, %r187, 268435454;
	add.s32 	%r21, %r186, %r188;
	ld.shared.u16 	%rs8, [%r21];
	add.s16 	%rs17, %rs8, 1;
	st.shared.u16 	[%r21], %rs17;
	setp.eq.s64 	%p27, %rd140, 9223372036854775807;
	selp.b64 	%rd101, -9223372036854775808, %rd140, %p27;
	// begin inline asm
	shr.b64 %rd100, %rd101, %r100;
	// end inline asm
	cvt.u32.u64 	%r189, %rd100;
	and.b32  	%r190, %r133, %r189;
	shl.b32 	%r191, %r190, 10;
	and.b32  	%r192, %r191, 31744;
	add.s32 	%r193, %r5, %r192;
	shr.u32 	%r194, %r190, 4;
	and.b32  	%r195, %r194, 268435454;
	add.s32 	%r22, %r193, %r195;
	ld.shared.u16 	%rs9, [%r22];
	add.s16 	%rs18, %rs9, 1;
	st.shared.u16 	[%r22], %rs18;
	bar.sync 	0;
	ld.shared.u32 	%r23, [%r6];
	ld.shared.u32 	%r196, [%r6+4];
	ld.shared.u32 	%r197, [%r6+8];
	ld.shared.u32 	%r198, [%r6+12];
	ld.shared.u32 	%r199, [%r6+16];
	ld.shared.u32 	%r200, [%r6+20];
	ld.shared.u32 	%r201, [%r6+24];
	ld.shared.u32 	%r202, [%r6+28];
	ld.shared.u32 	%r203, [%r6+32];
	ld.shared.u32 	%r204, [%r6+36];
	ld.shared.u32 	%r205, [%r6+40];
	ld.shared.u32 	%r206, [%r6+44];
	ld.shared.u32 	%r207, [%r6+48];
	ld.shared.u32 	%r208, [%r6+52];
	ld.shared.u32 	%r209, [%r6+56];
	ld.shared.u32 	%r210, [%r6+60];
	ld.shared.u32 	%r211, [%r6+64];
	ld.shared.u32 	%r212, [%r6+68];
	ld.shared.u32 	%r213, [%r6+72];
	ld.shared.u32 	%r214, [%r6+76];
	ld.shared.u32 	%r215, [%r6+80];
	ld.shared.u32 	%r216, [%r6+84];
	ld.shared.u32 	%r217, [%r6+88];
	ld.shared.u32 	%r218, [%r6+92];
	ld.shared.u32 	%r219, [%r6+96];
	ld.shared.u32 	%r220, [%r6+100];
	ld.shared.u32 	%r221, [%r6+104];
	ld.shared.u32 	%r222, [%r6+108];
	ld.shared.u32 	%r223, [%r6+112];
	ld.shared.u32 	%r224, [%r6+116];
	ld.shared.u32 	%r225, [%r6+120];
	ld.shared.u32 	%r226, [%r6+124];
	ld.shared.u32 	%r227, [%r6+128];
	add.s32 	%r24, %r196, %r23;
	add.s32 	%r25, %r197, %r24;
	add.s32 	%r26, %r198, %r25;
	add.s32 	%r27, %r199, %r26;
	add.s32 	%r28, %r200, %r27;
	add.s32 	%r29, %r201, %r28;
	add.s32 	%r30, %r202, %r29;
	add.s32 	%r31, %r203, %r30;
	add.s32 	%r32, %r204, %r31;
	add.s32 	%r33, %r205, %r32;
	add.s32 	%r34, %r206, %r33;
	add.s32 	%r35, %r207, %r34;
	add.s32 	%r36, %r208, %r35;
	add.s32 	%r37, %r209, %r36;
	add.s32 	%r38, %r210, %r37;
	add.s32 	%r39, %r211, %r38;
	add.s32 	%r40, %r212, %r39;
	add.s32 	%r41, %r213, %r40;
	add.s32 	%r42, %r214, %r41;
	add.s32 	%r43, %r215, %r42;
	add.s32 	%r44, %r216, %r43;
	add.s32 	%r45, %r217, %r44;
	add.s32 	%r46, %r218, %r45;
	add.s32 	%r47, %r219, %r46;
	add.s32 	%r48, %r220, %r47;
	add.s32 	%r49, %r221, %r48;
	add.s32 	%r50, %r222, %r49;
	add.s32 	%r51, %r223, %r50;
	add.s32 	%r52, %r224, %r51;
	add.s32 	%r53, %r225, %r52;
	add.s32 	%r54, %r226, %r53;
	add.s32 	%r106, %r227, %r54;
	// begin inline asm
	mov.u32 %r101, %laneid;
	// end inline asm
	mov.b32 	%r104, 1;
	mov.b32 	%r131, -1;
	// begin inline asm
	{  .reg .u32 r0;  .reg .pred p;  shfl.sync.up.b32 r0|p, %r106, %r104, %r129, %r131;  @p add.u32 r0, r0, %r106;  mov.u32 %r102, r0;}
	// end inline asm
	mov.b32 	%r110, 2;
	// begin inline asm
	{  .reg .u32 r0;  .reg .pred p;  shfl.sync.up.b32 r0|p, %r102, %r110, %r129, %r131;  @p add.u32 r0, r0, %r102;  mov.u32 %r108, r0;}
	// end inline asm
	mov.b32 	%r116, 4;
	// begin inline asm
	{  .reg .u32 r0;  .reg .pred p;  shfl.sync.up.b32 r0|p, %r108, %r116, %r129, %r131;  @p add.u32 r0, r0, %r108;  mov.u32 %r114, r0;}
	// end inline asm
	mov.b32 	%r122, 8;
	// begin inline asm
	{  .reg .u32 r0;  .reg .pred p;  shfl.sync.up.b32 r0|p, %r114, %r122, %r129, %r131;  @p add.u32 r0, r0, %r114;  mov.u32 %r120, r0;}
	// end inline asm
	mov.b32 	%r128, 16;
	// begin inline asm
	{  .reg .u32 r0;  .reg .pred p;  shfl.sync.up.b32 r0|p, %r120, %r128, %r129, %r131;  @p add.u32 r0, r0, %r120;  mov.u32 %r126, r0;}
	// end inline asm
	setp.ne.s32 	%p28, %r101, 31;
	@%p28 bra 	$L__BB4_21;
	st.shared.u32 	[%r7], %r126;
$L__BB4_21:
	sub.s32 	%r228, %r126, %r106;
	setp.gt.u32 	%p29, %r2, 31;
	setp.eq.s32 	%p30, %r4, 7;
	setp.eq.s32 	%p31, %r4, 6;
	setp.eq.s32 	%p32, %r4, 5;
	setp.eq.s32 	%p33, %r4, 4;
	setp.eq.s32 	%p34, %r4, 3;
	setp.eq.s32 	%p35, %r4, 2;
	setp.eq.s32 	%p36, %r4, 1;
	bar.sync 	0;
	ld.shared.v4.u32 	{%r229, %r230, %r231, %r232}, [_ZZN3cub18CUB_300001_SM_10006detail10radix_sort31DeviceRadixSortSingleTileKernelINS1_5radix10policy_hubIdNS0_8NullTypeEyE10Policy1000ELNS0_9SortOrderE0EdS6_yNS1_21identity_decomposer_tEEEvPKT1_PSB_PKT2_PSF_T3_iiT4_E12temp_storage+33792];
	selp.b32 	%r233, %r229, %r354, %p36;
	add.s32 	%r234, %r230, %r229;
	selp.b32 	%r235, %r234, %r233, %p35;
	add.s32 	%r236, %r234, %r231;
	selp.b32 	%r237, %r236, %r235, %p34;
	add.s32 	%r238, %r236, %r232;
	selp.b32 	%r239, %r238, %r237, %p33;
	ld.shared.v4.u32 	{%r240, %r241, %r242, %r243}, [_ZZN3cub18CUB_300001_SM_10006detail10radix_sort31DeviceRadixSortSingleTileKernelINS1_5radix10policy_hubIdNS0_8NullTypeEyE10Policy1000ELNS0_9SortOrderE0EdS6_yNS1_21identity_decomposer_tEEEvPKT1_PSB_PKT2_PSF_T3_iiT4_E12temp_storage+33808];
	add.s32 	%r244, %r238, %r240;
	selp.b32 	%r245, %r244, %r239, %p32;
	add.s32 	%r246, %r244, %r241;
	selp.b32 	%r247, %r246, %r245, %p31;
	add.s32 	%r248, %r246, %r242;
	selp.b32 	%r354, %r248, %r247, %p30;
	add.s32 	%r59, %r248, %r243;
	setp.ne.s32 	%p37, %r101, 0;
	selp.b32 	%r249, %r228, 0, %p37;
	add.s32 	%r250, %r354, %r249;
	or.pred  	%p38, %p29, %p37;
	selp.b32 	%r355, %r250, %r228, %p29;
	@%p38 bra 	$L__BB4_23;
	shl.b32 	%r355, %r59, 16;
	st.shared.u32 	[_ZZN3cub18CUB_300001_SM_10006detail10radix_sort31DeviceRadixSortSingleTileKernelINS1_5radix10policy_hubIdNS0_8NullTypeEyE10Policy1000ELNS0_9SortOrderE0EdS6_yNS1_21identity_decomposer_tEEEvPKT1_PSB_PKT2_PSF_T3_iiT4_E12temp_storage+33832], %r355;
$L__BB4_23:
	setp.eq.s32 	%p39, %r2, 0;
	bar.sync 	0;
	ld.shared.u32 	%r251, [_ZZN3cub18CUB_300001_SM_10006detail10radix_sort31DeviceRadixSortSingleTileKernelINS1_5radix10policy_hubIdNS0_8NullTypeEyE10Policy1000ELNS0_9SortOrderE0EdS6_yNS1_21identity_decomposer_tEEEvPKT1_PSB_PKT2_PSF_T3_iiT4_E12temp_storage+33832];
	selp.b32 	%r252, 0, %r251, %p39;
	add.s32 	%r253, %r355, %r252;
	add.s32 	%r254, %r23, %r253;
	add.s32 	%r255, %r24, %r253;
	add.s32 	%r256, %r25, %r253;
	add.s32 	%r257, %r26, %r253;
	add.s32 	%r258, %r27, %r253;
	add.s32 	%r259, %r28, %r253;
	add.s32 	%r260, %r29, %r253;
	add.s32 	%r261, %r30, %r253;
	add.s32 	%r262, %r31, %r253;
	add.s32 	%r263, %r32, %r253;
	add.s32 	%r264, %r33, %r253;
	add.s32 	%r265, %r34, %r253;
	add.s32 	%r266, %r35, %r253;
	add.s32 	%r267, %r36, %r253;
	add.s32 	%r268, %r37, %r253;
	add.s32 	%r269, %r38, %r253;
	add.s32 	%r270, %r39, %r253;
	add.s32 	%r271, %r40, %r253;
	add.s32 	%r272, %r41, %r253;
	add.s32 	%r273, %r42, %r253;
	add.s32 	%r274, %r43, %r253;
	add.s32 	%r275, %r44, %r253;
	add.s32 	%r276, %r45, %r253;
	add.s32 	%r277, %r46, %r253;
	add.s32 	%r278, %r47, %r253;
	add.s32 	%r279, %r48, %r253;
	add.s32 	%r280, %r49, %r253;
	add.s32 	%r281, %r50, %r253;
	add.s32 	%r282, %r51, %r253;
	add.s32 	%r283, %r52, %r253;
	add.s32 	%r284, %r53, %r253;
	add.s32 	%r285, %r54, %r253;
	st.shared.u32 	[%r6], %r253;
	st.shared.u32 	[%r6+4], %r254;
	st.shared.u32 	[%r6+8], %r255;
	st.shared.u32 	[%r6+12], %r256;
	st.shared.u32 	[%r6+16], %r257;
	st.shared.u32 	[%r6+20], %r258;
	st.shared.u32 	[%r6+24], %r259;
	st.shared.u32 	[%r6+28], %r260;
	st.shared.u32 	[%r6+32], %r261;
	st.shared.u32 	[%r6+36], %r262;
	st.shared.u32 	[%r6+40], %r263;
	st.shared.u32 	[%r6+44], %r264;
	st.shared.u32 	[%r6+48], %r265;
	st.shared.u32 	[%r6+52], %r266;
	st.shared.u32 	[%r6+56], %r267;
	st.shared.u32 	[%r6+60], %r268;
	st.shared.u32 	[%r6+64], %r269;
	st.shared.u32 	[%r6+68], %r270;
	st.shared.u32 	[%r6+72], %r271;
	st.shared.u32 	[%r6+76], %r272;
	st.shared.u32 	[%r6+80], %r273;
	st.shared.u32 	[%r6+84], %r274;
	st.shared.u32 	[%r6+88], %r275;
	st.shared.u32 	[%r6+92], %r276;
	st.shared.u32 	[%r6+96], %r277;
	st.shared.u32 	[%r6+100], %r278;
	st.shared.u32 	[%r6+104], %r279;
	st.shared.u32 	[%r6+108], %r280;
	st.shared.u32 	[%r6+112], %r281;
	st.shared.u32 	[%r6+116], %r282;
	st.shared.u32 	[%r6+120], %r283;
	st.shared.u32 	[%r6+124], %r284;
	st.shared.u32 	[%r6+128], %r285;
	bar.sync 	0;
	cvt.u32.u16 	%r286, %rs1;
	ld.shared.u16 	%r287, [%r14];
	add.s32 	%r63, %r287, %r286;
	cvt.u32.u16 	%r288, %rs2;
	ld.shared.u16 	%r289, [%r15];
	add.s32 	%r64, %r289, %r288;
	cvt.u32.u16 	%r290, %rs3;
	ld.shared.u16 	%r291, [%r16];
	add.s32 	%r65, %r291, %r290;
	cvt.u32.u16 	%r292, %rs4;
	ld.shared.u16 	%r293, [%r17];
	add.s32 	%r66, %r293, %r292;
	cvt.u32.u16 	%r294, %rs5;
	ld.shared.u16 	%r295, [%r18];
	add.s32 	%r67, %r295, %r294;
	cvt.u32.u16 	%r296, %rs6;
	ld.shared.u16 	%r297, [%r19];
	add.s32 	%r68, %r297, %r296;
	cvt.u32.u16 	%r298, %rs7;
	ld.shared.u16 	%r299, [%r20];
	add.s32 	%r69, %r299, %r298;
	cvt.u32.u16 	%r300, %rs8;
	ld.shared.u16 	%r301, [%r21];
	add.s32 	%r70, %r301, %r300;
	cvt.u32.u16 	%r302, %rs9;
	ld.shared.u16 	%r303, [%r22];
	add.s32 	%r71, %r303, %r302;
	bar.sync 	0;
	setp.lt.s32 	%p40, %r353, %r75;
	@%p40 bra 	$L__BB4_43;
	cvt.u64.u32 	%rd102, %r2;
	shl.b32 	%r304, %r63, 3;
	mov.u32 	%r305, _ZZN3cub18CUB_300001_SM_10006detail10radix_sort31DeviceRadixSortSingleTileKernelINS1_5radix10policy_hubIdNS0_8NullTypeEyE10Policy1000ELNS0_9SortOrderE0EdS6_yNS1_21identity_decomposer_tEEEvPKT1_PSB_PKT2_PSF_T3_iiT4_E12temp_storage;
	add.s32 	%r306, %r305, %r304;
	st.shared.u64 	[%r306], %rd148;
	shl.b32 	%r307, %r64, 3;
	add.s32 	%r308, %r305, %r307;
	st.shared.u64 	[%r308], %rd147;
	shl.b32 	%r309, %r65, 3;
	add.s32 	%r310, %r305, %r309;
	st.shared.u64 	[%r310], %rd146;
	shl.b32 	%r311, %r66, 3;
	add.s32 	%r312, %r305, %r311;
	st.shared.u64 	[%r312], %rd145;
	shl.b32 	%r313, %r67, 3;
	add.s32 	%r314, %r305, %r313;
	st.shared.u64 	[%r314], %rd144;
	shl.b32 	%r315, %r68, 3;
	add.s32 	%r316, %r305, %r315;
	st.shared.u64 	[%r316], %rd143;
	shl.b32 	%r317, %r69, 3;
	add.s32 	%r318, %r305, %r317;
	st.shared.u64 	[%r318], %rd142;
	shl.b32 	%r319, %r70, 3;
	add.s32 	%r320, %r305, %r319;
	st.shared.u64 	[%r320], %rd141;
	shl.b32 	%r321, %r71, 3;
	add.s32 	%r322, %r305, %r321;
	st.shared.u64 	[%r322], %rd140;
	bar.sync 	0;
	shl.b32 	%r323, %r2, 6;
	sub.s32 	%r324, %r8, %r323;
	ld.shared.u64 	%rd38, [%r324];
	ld.shared.u64 	%rd39, [%r324+2048];
	ld.shared.u64 	%rd40, [%r324+4096];
	ld.shared.u64 	%rd41, [%r324+6144];
	ld.shared.u64 	%rd42, [%r324+8192];
	ld.shared.u64 	%rd43, [%r324+10240];
	ld.shared.u64 	%rd44, [%r324+12288];
	ld.shared.u64 	%rd45, [%r324+14336];
	ld.shared.u64 	%rd46, [%r324+16384];
	setp.gt.u64 	%p41, %rd58, %rd102;
	cvta.to.global.u64 	%rd103, %rd57;
	mul.wide.u32 	%rd104, %r2, 8;
	add.s64 	%rd47, %rd103, %rd104;
	@%p41 bra 	$L__BB4_25;
	bra.uni 	$L__BB4_26;
$L__BB4_25:
	setp.gt.s64 	%p42, %rd38, -1;
	selp.b64 	%rd105, -1, -9223372036854775808, %p42;
	xor.b64  	%rd106, %rd105, %rd38;
	st.global.u64 	[%rd47], %rd106;
$L__BB4_26:
	add.s32 	%r325, %r2, 256;
	cvt.u64.u32 	%rd107, %r325;
	setp.le.u64 	%p43, %rd58, %rd107;
	@%p43 bra 	$L__BB4_28;
	setp.gt.s64 	%p44, %rd39, -1;
	selp.b64 	%rd108, -1, -9223372036854775808, %p44;
	xor.b64  	%rd109, %rd108, %rd39;
	st.global.u64 	[%rd47+2048], %rd109;
$L__BB4_28:
	add.s32 	%r326, %r2, 512;
	cvt.u64.u32 	%rd110, %r326;
	setp.le.u64 	%p45, %rd58, %rd110;
	@%p45 bra 	$L__BB4_30;
	setp.gt.s64 	%p46, %rd40, -1;
	selp.b64 	%rd111, -1, -9223372036854775808, %p46;
	xor.b64  	%rd112, %rd111, %rd40;
	st.global.u64 	[%rd47+4096], %rd112;
$L__BB4_30:
	add.s32 	%r327, %r2, 768;
	cvt.u64.u32 	%rd113, %r327;
	setp.le.u64 	%p47, %rd58, %rd113;
	@%p47 bra 	$L__BB4_32;
	setp.gt.s64 	%p48, %rd41, -1;
	selp.b64 	%rd114, -1, -9223372036854775808, %p48;
	xor.b64  	%rd115, %rd114, %rd41;
	st.global.u64 	[%rd47+6144], %rd115;
$L__BB4_32:
	or.b32  	%r328, %r2, 1024;
	cvt.u64.u32 	%rd116, %r328;
	setp.le.u64 	%p49, %rd58, %rd116;
	@%p49 bra 	$L__BB4_34;
	setp.gt.s64 	%p50, %rd42, -1;
	selp.b64 	%rd117, -1, -9223372036854775808, %p50;
	xor.b64  	%rd118, %rd117, %rd42;
	st.global.u64 	[%rd47+8192], %rd118;
$L__BB4_34:
	add.s32 	%r329, %r2, 1280;
	cvt.u64.u32 	%rd119, %r329;
	setp.le.u64 	%p51, %rd58, %rd119;
	@%p51 bra 	$L__BB4_36;
	setp.gt.s64 	%p52, %rd43, -1;
	selp.b64 	%rd120, -1, -9223372036854775808, %p52;
	xor.b64  	%rd121, %rd120, %rd43;
	st.global.u64 	[%rd47+10240], %rd121;
$L__BB4_36:
	add.s32 	%r330, %r2, 1536;
	cvt.u64.u32 	%rd122, %r330;
	setp.le.u64 	%p53, %rd58, %rd122;
	@%p53 bra 	$L__BB4_38;
	setp.gt.s64 	%p54, %rd44, -1;
	selp.b64 	%rd123, -1, -9223372036854775808, %p54;
	xor.b64  	%rd124, %rd123, %rd44;
	st.global.u64 	[%rd47+12288], %rd124;
$L__BB4_38:
	add.s32 	%r331, %r2, 1792;
	cvt.u64.u32 	%rd125, %r331;
	setp.le.u64 	%p55, %rd58, %rd125;
	@%p55 bra 	$L__BB4_40;
	setp.gt.s64 	%p56, %rd45, -1;
	selp.b64 	%rd126, -1, -9223372036854775808, %p56;
	xor.b64  	%rd127, %rd126, %rd45;
	st.global.u64 	[%rd47+14336], %rd127;
$L__BB4_40:
	or.b32  	%r332, %r2, 2048;
	cvt.u64.u32 	%rd128, %r332;
	setp.le.u64 	%p57, %rd58, %rd128;
	@%p57 bra 	$L__BB4_42;
	setp.gt.s64 	%p58, %rd46, -1;
	selp.b64 	%rd129, -1, -9223372036854775808, %p58;
	xor.b64  	%rd130, %rd129, %rd46;
	st.global.u64 	[%rd47+16384], %rd130;
$L__BB4_42:
	ret;
$L__BB4_43:
	shl.b32 	%r333, %r63, 3;
	mov.u32 	%r334, _ZZN3cub18CUB_300001_SM_10006detail10radix_sort31DeviceRadixSortSingleTileKernelINS1_5radix10policy_hubIdNS0_8NullTypeEyE10Policy1000ELNS0_9SortOrderE0EdS6_yNS1_21identity_decomposer_tEEEvPKT1_PSB_PKT2_PSF_T3_iiT4_E12temp_storage;
	add.s32 	%r335, %r334, %r333;
	st.shared.u64 	[%r335], %rd148;
	shl.b32 	%r336, %r64, 3;
	add.s32 	%r337, %r334, %r336;
	st.shared.u64 	[%r337], %rd147;
	shl.b32 	%r338, %r65, 3;
	add.s32 	%r339, %r334, %r338;
	st.shared.u64 	[%r339], %rd146;
	shl.b32 	%r340, %r66, 3;
	add.s32 	%r341, %r334, %r340;
	st.shared.u64 	[%r341], %rd145;
	shl.b32 	%r342, %r67, 3;
	add.s32 	%r343, %r334, %r342;
	st.shared.u64 	[%r343], %rd144;
	shl.b32 	%r344, %r68, 3;
	add.s32 	%r345, %r334, %r344;
	st.shared.u64 	[%r345], %rd143;
	shl.b32 	%r346, %r69, 3;
	add.s32 	%r347, %r334, %r346;
	st.shared.u64 	[%r347], %rd142;
	shl.b32 	%r348, %r70, 3;
	add.s32 	%r349, %r334, %r348;
	st.shared.u64 	[%r349], %rd141;
	shl.b32 	%r350, %r71, 3;
	add.s32 	%r351, %r334, %r350;
	st.shared.u64 	[%r351], %rd140;
	bar.sync 	0;
	ld.shared.u64 	%rd148, [%r8];
	ld.shared.u64 	%rd147, [%r8+8];
	ld.shared.u64 	%rd146, [%r8+16];
	ld.shared.u64 	%rd145, [%r8+24];
	ld.shared.u64 	%rd144, [%r8+32];
	ld.shared.u64 	%rd143, [%r8+40];
	ld.shared.u64 	%rd142, [%r8+48];
	ld.shared.u64 	%rd141, [%r8+56];
	ld.shared.u64 	%rd140, [%r8+64];
	bar.sync 	0;
	add.s32 	%r353, %r353, 6;
	add.s32 	%r352, %r352, -6;
	bra.uni 	$L__BB4_19;

}
	// .globl	_ZN3cub18CUB_300001_SM_10006detail10radix_sort30DeviceRadixSortHistogramKernelINS1_5radix10policy_hubIdNS0_8NullTypeEyE10Policy1000ELNS0_9SortOrderE0EdyNS1_21identity_decomposer_tEEEvPT2_PKT1_SB_iiT3_
.visible .entry _ZN3cub18CUB_300001_SM_10006detail10radix_sort30DeviceRadixSortHistogramKernelINS1_5radix10policy_hubIdNS0_8NullTypeEyE10Policy1000ELNS0_9SortOrderE0EdyNS1_21identity_decomposer_tEEEvPT2_PKT1_SB_iiT3_(
	.param .u64 .ptr .align 1 _ZN3cub18CUB_300001_SM_10006detail10radix_sort30DeviceRadixSortHistogramKernelINS1_5radix10policy_hubIdNS0_8NullTypeEyE10Policy1000ELNS0_9SortOrderE0EdyNS1_21identity_decomposer_tEEEvPT2_PKT1_SB_iiT3__param_0,
	.param .u64 .ptr .align 1 _ZN3cub18CUB_300001_SM_10006detail10radix_sort30DeviceRadixSortHistogramKernelINS1_5radix10policy_hubIdNS0_8NullTypeEyE10Policy1000ELNS0_9SortOrderE0EdyNS1_21identity_decomposer_tEEEvPT2_PKT1_SB_iiT3__param_1,
	.param .u64 _ZN3cub18CUB_300001_SM_10006detail10radix_sort30DeviceRadixSortHistogramKernelINS1_5radix10policy_hubIdNS0_8NullTypeEyE10Policy1000ELNS0_9SortOrderE0EdyNS1_21identity_decomposer_tEEEvPT2_PKT1_SB_iiT3__param_2,
	.param .u32 _ZN3cub18CUB_300001_SM_10006detail10radix_sort30DeviceRadixSortHistogramKernelINS1_5radix10policy_hubIdNS0_8NullTypeEyE10Policy1000ELNS0_9SortOrderE0EdyNS1_21identity_decomposer_tEEEvPT2_PKT1_SB_iiT3__param_3,
	.param .u32 _ZN3cub18CUB_300001_SM_10006detail10radix_sort30DeviceRadixSortHistogramKernelINS1_5radix10policy_hubIdNS0_8NullTypeEyE10Policy1000ELNS0_9SortOrderE0EdyNS1_21identity_decomposer_tEEEvPT2_PKT1_SB_iiT3__param_4,
	.param .align 1 .b8 _ZN3cub18CUB_300001_SM_10006detail10radix_sort30DeviceRadixSortHistogramKernelINS1_5radix10policy_hubIdNS0_8NullTypeEyE10Policy1000ELNS0_9SortOrderE0EdyNS1_21identity_decomposer_tEEEvPT2_PKT1_SB_iiT3__param_5[1]
)
.maxntid 128
{
	.reg .pred 	%p<123>;
	.reg .b32 	%r<362>;
	.reg .b64 	%rd<311>;
	// demoted variable
	.shared .align 4 .b8 _ZZN3cub18CUB_300001_SM_10006detail10radix_sort30DeviceRadixSortHistogramKernelINS1_5radix10policy_hubIdNS0_8NullTypeEyE10Policy1000ELNS0_9SortOrderE0EdyNS1_21identity_decomposer_tEEEvPT2_PKT1_SB_iiT3_E12temp_storage[8192];
	ld.param.u64 	%rd97, [_ZN3cub18CUB_300001_SM_10006detail10radix_sort30DeviceRadixSortHistogramKernelINS1_5radix10policy_hubIdNS0_8NullTypeEyE10Policy1000ELNS0_9SortOrderE0EdyNS1_21identity_decomposer_tEEEvPT2_PKT1_SB_iiT3__param_0];
	ld.param.u64 	%rd98, [_ZN3cub18CUB_300001_SM_10006detail10radix_sort30DeviceRadixSortHistogramKernelINS1_5radix10policy_hubIdNS0_8NullTypeEyE10Policy1000ELNS0_9SortOrderE0EdyNS1_21identity_decomposer_tEEEvPT2_PKT1_SB_iiT3__param_1];
	ld.param.u64 	%rd96, [_ZN3cub18CUB_300001_SM_10006detail10radix_sort30DeviceRadixSortHistogramKernelINS1_5radix10policy_hubIdNS0_8NullTypeEyE10Policy1000ELNS0_9SortOrderE0EdyNS1_21identity_decomposer_tEEEvPT2_PKT1_SB_iiT3__param_2];
	ld.param.u32 	%r93, [_ZN3cub18CUB_300001_SM_10006detail10radix_sort30DeviceRadixSortHistogramKernelINS1_5radix10policy_hubIdNS0_8NullTypeEyE10Policy1000ELNS0_9SortOrderE0EdyNS1_21identity_decomposer_tEEEvPT2_PKT1_SB_iiT3__param_3];
	ld.param.u32 	%r94, [_ZN3cub18CUB_300001_SM_10006detail10radix_sort30DeviceRadixSortHistogramKernelINS1_5radix10policy_hubIdNS0_8NullTypeEyE10Policy1000ELNS0_9SortOrderE0EdyNS1_21identity_decomposer_tEEEvPT2_PKT1_SB_iiT3__param_4];
	cvta.to.global.u64 	%rd1, %rd98;
	cvta.to.global.u64 	%rd2, %rd97;
	setp.eq.s64 	%p2, %rd96, 0;
	@%p2 bra 	$L__BB5_153;
	sub.s32 	%r95, %r94, %r93;
	add.s32 	%r96, %r95, 7;
	shr.s32 	%r97, %r96, 31;
	shr.u32 	%r98, %r97, 29;
	add.s32 	%r99, %r96, %r98;
	shr.s32 	%r100, %r99, 3;
	mov.u32 	%r101, %tid.x;
	setp.gt.u32 	%p3, %r101, 255;
	setp.lt.s32 	%p4, %r96, 8;
	mov.u32 	%r102, %ctaid.x;
	shl.b32 	%r103, %r102, 11;
	cvt.u64.u32 	%rd3, %r103;
	mov.u32 	%r104, %nctaid.x;
	shl.b32 	%r105, %r104, 11;
	cvt.u64.u32 	%rd4, %r105;
	add.s32 	%r1, %r100, -1;
	and.b32  	%r2, %r100, 15;
	and.b32  	%r3, %r100, 7;
	add.s32 	%r4, %r3, -1;
	and.b32  	%r5, %r100, 3;
	or.pred  	%p1, %p3, %p4;
	shl.b32 	%r106, %r101, 2;
	mov.u32 	%r107, _ZZN3cub18CUB_300001_SM_10006detail10radix_sort30DeviceRadixSortHistogramKernelINS1_5radix10policy_hubIdNS0_8NullTypeEyE10Policy1000ELNS0_9SortOrderE0EdyNS1_21identity_decomposer_tEEEvPT2_PKT1_SB_iiT3_E12temp_storage;
	add.s32 	%r6, %r107, %r106;
	and.b32  	%r7, %r100, 268435440;
	cvt.u64.u32 	%rd5, %r101;
	add.s32 	%r8, %r101, 128;
	add.s32 	%r9, %r101, 256;
	add.s32 	%r10, %r101, 512;
	add.s32 	%r11, %r101, 640;
	add.s32 	%r12, %r101, 768;
	add.s32 	%r13, %r101, 1920;
	and.b32  	%r14, %r100, 268435448;
	and.b32  	%r15, %r100, 1;
	neg.s32 	%r16, %r7;
	add.s32 	%r17, %r6, 8192;
	add.s64 	%rd100, %rd96, -1;
	shr.u64 	%rd101, %rd100, 30;
	add.s64 	%rd102, %rd101, 1;
	min.u64 	%rd6, %rd102, %rd96;
	mov.b64 	%rd278, 0;
$L__BB5_2:
	@%p1 bra 	$L__BB5_30;
	setp.lt.u32 	%p5, %r1, 15;
	mov.b32 	%r346, 0;
	@%p5 bra 	$L__BB5_6;
	mov.u32 	%r343, %r17;
	mov.u32 	%r344, %r16;
$L__BB5_5:
	.pragma "nounroll";
	mov.b32 	%r109, 0;
	st.shared.u32 	[%r343+-8192], %r109;
	st.shared.u32 	[%r343+-7168], %r109;
	st.shared.u32 	[%r343+-6144], %r109;
	st.shared.u32 	[%r343+-5120], %r109;
	st.shared.u32 	[%r343+-4096], %r109;
	st.shared.u32 	[%r343+-3072], %r109;
	st.shared.u32 	[%r343+-2048], %r109;
	st.shared.u32 	[%r343+-1024], %r109;
	st.shared.u32 	[%r343], %r109;
	st.shared.u32 	[%r343+1024], %r109;
	st.shared.u32 	[%r343+2048], %r109;
	st.shared.u32 	[%r343+3072], %r109;
	st.shared.u32 	[%r343+4096], %r109;
	st.shared.u32 	[%r343+5120], %r109;
	st.shared.u32 	[%r343+6144], %r109;
	st.shared.u32 	[%r343+7168], %r109;
	add.s32 	%r344, %r344, 16;
	add.s32 	%r343, %r343, 16384;
	setp.ne.s32 	%p6, %r344, 0;
	mov.u32 	%r346, %r7;
	@%p6 bra 	$L__BB5_5;
$L__BB5_6:
	add.s32 	%r23, %r2, -1;
	setp.eq.s32 	%p7, %r2, 0;
	@%p7 bra 	$L__BB5_16;
	setp.lt.u32 	%p8, %r23, 7;
	@%p8 bra 	$L__BB5_9;
	shl.b32 	%r110, %r346, 10;
	add.s32 	%r111, %r6, %r110;
	mov.b32 	%r112, 0;
	st.shared.u32 	[%r111], %r112;
	st.shared.u32 	[%r111+1024], %r112;
	st.shared.u32 	[%r111+2048], %r112;
	st.shared.u32 	[%r111+3072], %r112;
	st.shared.u32 	[%r111+4096], %r112;
	st.shared.u32 	[%r111+5120], %r112;
	st.shared.u32 	[%r111+6144], %r112;
	st.shared.u32 	[%r111+7168], %r112;
	add.s32 	%r346, %r346, 8;
$L__BB5_9:
	setp.eq.s32 	%p9, %r3, 0;
	@%p9 bra 	$L__BB5_16;
	setp.lt.u32 	%p10, %r4, 3;
	@%p10 bra 	$L__BB5_12;
	shl.b32 	%r113, %r346, 10;
	add.s32 	%r114, %r6, %r113;
	mov.b32 	%r115, 0;
	st.shared.u32 	[%r114], %r115;
	st.shared.u32 	[%r114+1024], %r115;
	st.shared.u32 	[%r114+2048], %r115;
	st.shared.u32 	[%r114+3072], %r115;
	add.s32 	%r346, %r346, 4;
$L__BB5_12:
	setp.eq.s32 	%p11, %r5, 0;
	@%p11 bra 	$L__BB5_16;
	setp.eq.s32 	%p12, %r5, 1;
	shl.b32 	%r116, %r346, 10;
	add.s32 	%r28, %r6, %r116;
	mov.b32 	%r117, 0;
	st.shared.u32 	[%r28], %r117;
	@%p12 bra 	$L__BB5_16;
	setp.eq.s32 	%p13, %r5, 2;
	mov.b32 	%r118, 0;
	st.shared.u32 	[%r28+1024], %r118;
	@%p13 bra 	$L__BB5_16;
	mov.b32 	%r119, 0;
	st.shared.u32 	[%r28+2048], %r119;
$L__BB5_16:
	cvt.u32.u64 	%r120, %rd5;
	setp.gt.u32 	%p14, %r120, 127;
	@%p14 bra 	$L__BB5_30;
	setp.lt.u32 	%p15, %r1, 15;
	mov.b32 	%r350, 0;
	@%p15 bra 	$L__BB5_20;
	mov.b32 	%r348, 0;
$L__BB5_19:
	.pragma "nounroll";
	shl.b32 	%r123, %r348, 10;
	add.s32 	%r124, %r6, %r123;
	mov.b32 	%r125, 0;
	st.shared.u32 	[%r124+512], %r125;
	st.shared.u32 	[%r124+1536], %r125;
	st.shared.u32 	[%r124+2560], %r125;
	st.shared.u32 	[%r124+3584], %r125;
	st.shared.u32 	[%r124+4608], %r125;
	st.shared.u32 	[%r124+5632], %r125;
	st.shared.u32 	[%r124+6656], %r125;
	st.shared.u32 	[%r124+7680], %r125;
	st.shared.u32 	[%r124+8704], %r125;
	st.shared.u32 	[%r124+9728], %r125;
	st.shared.u32 	[%r124+10752], %r125;
	st.shared.u32 	[%r124+11776], %r125;
	st.shared.u32 	[%r124+12800], %r125;
	st.shared.u32 	[%r124+13824], %r125;
	st.shared.u32 	[%r124+14848], %r125;
	st.shared.u32 	[%r124+15872], %r125;
	add.s32 	%r348, %r348, 16;
	setp.ne.s32 	%p16, %r348, %r7;
	mov.u32 	%r350, %r7;
	@%p16 bra 	$L__BB5_19;
$L__BB5_20:
	setp.eq.s32 	%p17, %r2, 0;
	@%p17 bra 	$L__BB5_30;
	setp.lt.u32 	%p18, %r23, 7;
	@%p18 bra 	$L__BB5_23;
	shl.b32 	%r126, %r350, 10;
	add.s32 	%r127, %r6, %r126;
	mov.b32 	%r128, 0;
	st.shared.u32 	[%r127+512], %r128;
	st.shared.u32 	[%r127+1536], %r128;
	st.shared.u32 	[%r127+2560], %r128;
	st.shared.u32 	[%r127+3584], %r128;
	st.shared.u32 	[%r127+4608], %r128;
	st.shared.u32 	[%r127+5632], %r128;
	st.shared.u32 	[%r127+6656], %r128;
	st.shared.u32 	[%r127+7680], %r128;
	add.s32 	%r350, %r350, 8;
$L__BB5_23:
	setp.eq.s32 	%p19, %r3, 0;
	@%p19 bra 	$L__BB5_30;
	setp.lt.u32 	%p20, %r4, 3;
	@%p20 bra 	$L__BB5_26;
	shl.b32 	%r129, %r350, 10;
	add.s32 	%r130, %r6, %r129;
	mov.b32 	%r131, 0;
	st.shared.u32 	[%r130+512], %r131;
	st.shared.u32 	[%r130+1536], %r131;
	st.shared.u32 	[%r130+2560], %r131;
	st.shared.u32 	[%r130+3584], %r131;
	add.s32 	%r350, %r350, 4;
$L__BB5_26:
	setp.eq.s32 	%p21, %r5, 0;
	@%p21 bra 	$L__BB5_30;
	setp.eq.s32 	%p22, %r5, 1;
	shl.b32 	%r132, %r350, 10;
	add.s32 	%r36, %r6, %r132;
	mov.b32 	%r133, 0;
	st.shared.u32 	[%r36+512], %r133;
	@%p22 bra 	$L__BB5_30;
	setp.eq.s32 	%p23, %r5, 2;
	mov.b32 	%r134, 0;
	st.shared.u32 	[%r36+1536], %r134;
	@%p23 bra 	$L__BB5_30;
	mov.b32 	%r135, 0;
	st.shared.u32 	[%r36+2560], %r135;
$L__BB5_30:
	bar.sync 	0;
	bar.sync 	0;
	shl.b64 	%rd8, %rd278, 30;
	sub.s64 	%rd103, %rd96, %rd8;
	min.u64 	%rd9, %rd103, 1073741824;
	setp.le.u64 	%p24, %rd9, %rd3;
	@%p24 bra 	$L__BB5_70;
	mov.u64 	%rd279, %rd3;
$L__BB5_32:
	add.s64 	%rd11, %rd279, %rd8;
	sub.s64 	%rd12, %rd96, %rd11;
	setp.lt.u64 	%p25, %rd12, 2048;
	@%p25 bra 	$L__BB5_34;
	add.s64 	%rd122, %rd11, %rd5;
	shl.b64 	%rd123, %rd122, 3;
	add.s64 	%rd124, %rd1, %rd123;
	ld.global.u64 	%rd310, [%rd124];
	ld.global.u64 	%rd309, [%rd124+1024];
	ld.global.u64 	%rd308, [%rd124+2048];
	ld.global.u64 	%rd307, [%rd124+3072];
	ld.global.u64 	%rd306, [%rd124+4096];
	ld.global.u64 	%rd305, [%rd124+5120];
	ld.global.u64 	%rd304, [%rd124+6144];
	ld.global.u64 	%rd303, [%rd124+7168];
	ld.global.u64 	%rd302, [%rd124+8192];
	ld.global.u64 	%rd301, [%rd124+9216];
	ld.global.u64 	%rd300, [%rd124+10240];
	ld.global.u64 	%rd299, [%rd124+11264];
	ld.global.u64 	%rd298, [%rd124+12288];
	ld.global.u64 	%rd297, [%rd124+13312];
	ld.global.u64 	%rd296, [%rd124+14336];
	ld.global.u64 	%rd295, [%rd124+15360];
	bra.uni 	$L__BB5_66;
$L__BB5_34:
	cvt.u32.u64 	%r136, %rd5;
	cvt.u32.u64 	%r37, %rd12;
	setp.ge.s32 	%p26, %r136, %r37;
	add.s64 	%rd105, %rd11, %rd5;
	shl.b64 	%rd106, %rd105, 3;
	add.s64 	%rd29, %rd1, %rd106;
	mov.b64 	%rd310, 9223372036854775807;
	@%p26 bra 	$L__BB5_36;
	ld.global.u64 	%rd310, [%rd29];
$L__BB5_36:
	setp.ge.s32 	%p27, %r8, %r37;
	mov.b64 	%rd309, 9223372036854775807;
	@%p27 bra 	$L__BB5_38;
	ld.global.u64 	%rd309, [%rd29+1024];
$L__BB5_38:
	setp.ge.s32 	%p28, %r9, %r37;
	mov.b64 	%rd308, 9223372036854775807;
	@%p28 bra 	$L__BB5_40;
	ld.global.u64 	%rd308, [%rd29+2048];
$L__BB5_40:
	mov.u32 	%r137, %tid.x;
	add.s32 	%r138, %r137, 384;
	setp.ge.s32 	%p29, %r138, %r37;
	mov.b64 	%rd307, 9223372036854775807;
	@%p29 bra 	$L__BB5_42;
	ld.global.u64 	%rd307, [%rd29+3072];
$L__BB5_42:
	setp.ge.s32 	%p30, %r10, %r37;
	mov.b64 	%rd306, 9223372036854775807;
	@%p30 bra 	$L__BB5_44;
	ld.global.u64 	%rd306, [%rd29+4096];
$L__BB5_44:
	setp.ge.s32 	%p31, %r11, %r37;
	mov.b64 	%rd305, 9223372036854775807;
	@%p31 bra 	$L__BB5_46;
	ld.global.u64 	%rd305, [%rd29+5120];
$L__BB5_46:
	setp.ge.s32 	%p32, %r12, %r37;
	mov.b64 	%rd304, 9223372036854775807;
	@%p32 bra 	$L__BB5_48;
	ld.global.u64 	%rd304, [%rd29+6144];
$L__BB5_48:
	add.s32 	%r140, %r137, 896;
	setp.ge.s32 	%p33, %r140, %r37;
	mov.b64 	%rd303, 9223372036854775807;
	@%p33 bra 	$L__BB5_50;
	ld.global.u64 	%rd303, [%rd29+7168];
$L__BB5_50:
	or.b32  	%r142, %r137, 1024;
	setp.ge.s32 	%p34, %r142, %r37;
	mov.b64 	%rd302, 9223372036854775807;
	@%p34 bra 	$L__BB5_52;
	ld.global.u64 	%rd302, [%rd29+8192];
$L__BB5_52:
	add.s32 	%r144, %r137, 1152;
	setp.ge.s32 	%p35, %r144, %r37;
	mov.b64 	%rd301, 9223372036854775807;
	@%p35 bra 	$L__BB5_54;
	ld.global.u64 	%rd301, [%rd29+9216];
$L__BB5_54:
	add.s32 	%r146, %r137, 1280;
	setp.ge.s32 	%p36, %r146, %r37;
	mov.b64 	%rd300, 9223372036854775807;
	@%p36 bra 	$L__BB5_56;
	ld.global.u64 	%rd300, [%rd29+10240];
$L__BB5_56:
	add.s32 	%r148, %r137, 1408;
	setp.ge.s32 	%p37, %r148, %r37;
	mov.b64 	%rd299, 9223372036854775807;
	@%p37 bra 	$L__BB5_58;
	ld.global.u64 	%rd299, [%rd29+11264];
$L__BB5_58:
	add.s32 	%r150, %r137, 1536;
	setp.ge.s32 	%p38, %r150, %r37;
	mov.b64 	%rd298, 9223372036854775807;
	@%p38 bra 	$L__BB5_60;
	ld.global.u64 	%rd298, [%rd29+12288];
$L__BB5_60:
	add.s32 	%r152, %r137, 1664;
	setp.ge.s32 	%p39, %r152, %r37;
	mov.b64 	%rd297, 9223372036854775807;
	@%p39 bra 	$L__BB5_62;
	ld.global.u64 	%rd297, [%rd29+13312];
$L__BB5_62:
	add.s32 	%r154, %r137, 1792;
	setp.ge.s32 	%p40, %r154, %r37;
	mov.b64 	%rd296, 9223372036854775807;
	@%p40 bra 	$L__BB5_64;
	ld.global.u64 	%rd296, [%rd29+14336];
$L__BB5_64:
	setp.ge.s32 	%p41, %r13, %r37;
	mov.b64 	%rd295, 9223372036854775807;
	@%p41 bra 	$L__BB5_66;
	ld.global.u64 	%rd295, [%rd29+15360];
$L__BB5_66:
	setp.le.s32 	%p42, %r94, %r93;
	@%p42 bra 	$L__BB5_69;
	setp.gt.s64 	%p43, %rd310, -1;
	selp.b64 	%rd125, -9223372036854775808, -1, %p43;
	xor.b64  	%rd126, %rd125, %rd310;
	setp.gt.s64 	%p44, %rd309, -1;
	selp.b64 	%rd127, -9223372036854775808, -1, %p44;
	xor.b64  	%rd128, %rd127, %rd309;
	setp.gt.s64 	%p45, %rd308, -1;
	selp.b64 	%rd129, -9223372036854775808, -1, %p45;
	xor.b64  	%rd130, %rd129, %rd308;
	setp.gt.s64 	%p46, %rd307, -1;
	selp.b64 	%rd131, -9223372036854775808, -1, %p46;
	xor.b64  	%rd132, %rd131, %rd307;
	setp.gt.s64 	%p47, %rd306, -1;
	selp.b64 	%rd133, -9223372036854775808, -1, %p47;
	xor.b64  	%rd134, %rd133, %rd306;
	setp.gt.s64 	%p48, %rd305, -1;
	selp.b64 	%rd135, -9223372036854775808, -1, %p48;
	xor.b64  	%rd136, %rd135, %rd305;
	setp.gt.s64 	%p49, %rd304, -1;
	selp.b64 	%rd137, -9223372036854775808, -1, %p49;
	xor.b64  	%rd138, %rd137, %rd304;
	setp.gt.s64 	%p50, %rd303, -1;
	selp.b64 	%rd139, -9223372036854775808, -1, %p50;
	xor.b64  	%rd140, %rd139, %rd303;
	setp.gt.s64 	%p51, %rd302, -1;
	selp.b64 	%rd141, -9223372036854775808, -1, %p51;
	xor.b64  	%rd142, %rd141, %rd302;
	setp.gt.s64 	%p52, %rd301, -1;
	selp.b64 	%rd143, -9223372036854775808, -1, %p52;
	xor.b64  	%rd144, %rd143, %rd301;
	setp.gt.s64 	%p53, %rd300, -1;
	selp.b64 	%rd145, -9223372036854775808, -1, %p53;
	xor.b64  	%rd146, %rd145, %rd300;
	setp.gt.s64 	%p54, %rd299, -1;
	selp.b64 	%rd147, -9223372036854775808, -1, %p54;
	xor.b64  	%rd148, %rd147, %rd299;
	setp.gt.s64 	%p55, %rd298, -1;
	selp.b64 	%rd149, -9223372036854775808, -1, %p55;
	xor.b64  	%rd150, %rd149, %rd298;
	setp.gt.s64 	%p56, %rd297, -1;
	selp.b64 	%rd151, -9223372036854775808, -1, %p56;
	xor.b64  	%rd152, %rd151, %rd297;
	setp.gt.s64 	%p57, %rd296, -1;
	selp.b64 	%rd153, -9223372036854775808, -1, %p57;
	xor.b64  	%rd154, %rd153, %rd296;
	setp.gt.s64 	%p58, %rd295, -1;
	selp.b64 	%rd155, -9223372036854775808, -1, %p58;
	xor.b64  	%rd156, %rd155, %rd295;
	setp.eq.s64 	%p59, %rd126, 9223372036854775807;
	selp.b64 	%rd77, -9223372036854775808, %rd126, %p59;
	setp.eq.s64 	%p60, %rd128, 9223372036854775807;
	selp.b64 	%rd78, -9223372036854775808, %rd128, %p60;
	setp.eq.s64 	%p61, %rd130, 9223372036854775807;
	selp.b64 	%rd79, -9223372036854775808, %rd130, %p61;
	setp.eq.s64 	%p62, %rd132, 9223372036854775807;
	selp.b64 	%rd80, -9223372036854775808, %rd132, %p62;
	setp.eq.s64 	%p63, %rd134, 9223372036854775807;
	selp.b64 	%rd81, -9223372036854775808, %rd134, %p63;
	setp.eq.s64 	%p64, %rd136, 9223372036854775807;
	selp.b64 	%rd82, -9223372036854775808, %rd136, %p64;
	setp.eq.s64 	%p65, %rd138, 9223372036854775807;
	selp.b64 	%rd83, -9223372036854775808, %rd138, %p65;
	setp.eq.s64 	%p66, %rd140, 9223372036854775807;
	selp.b64 	%rd84, -9223372036854775808, %rd140, %p66;
	setp.eq.s64 	%p67, %rd142, 9223372036854775807;
	selp.b64 	%rd85, -9223372036854775808, %rd142, %p67;
	setp.eq.s64 	%p68, %rd144, 9223372036854775807;
	selp.b64 	%rd86, -9223372036854775808, %rd144, %p68;
	setp.eq.s64 	%p69, %rd146, 9223372036854775807;
	selp.b64 	%rd87, -9223372036854775808, %rd146, %p69;
	setp.eq.s64 	%p70, %rd148, 9223372036854775807;
	selp.b64 	%rd88, -9223372036854775808, %rd148, %p70;
	setp.eq.s64 	%p71, %rd150, 9223372036854775807;
	selp.b64 	%rd89, -9223372036854775808, %rd150, %p71;
	setp.eq.s64 	%p72, %rd152, 9223372036854775807;
	selp.b64 	%rd90, -9223372036854775808, %rd152, %p72;
	setp.eq.s64 	%p73, %rd154, 9223372036854775807;
	selp.b64 	%rd91, -9223372036854775808, %rd154, %p73;
	setp.eq.s64 	%p74, %rd156, 9223372036854775807;
	selp.b64 	%rd92, -9223372036854775808, %rd156, %p74;
	mov.b32 	%r352, 0;
	mov.u32 	%r353, %r93;
$L__BB5_68:
	sub.s32 	%r156, %r94, %r353;
	shl.b32 	%r157, %r352, 10;
	mov.u32 	%r158, _ZZN3cub18CUB_300001_SM_10006detail10radix_sort30DeviceRadixSortHistogramKernelINS1_5radix10policy_hubIdNS0_8NullTypeEyE10Policy1000ELNS0_9SortOrderE0EdyNS1_21identity_decomposer_tEEEvPT2_PKT1_SB_iiT3_E12temp_storage;
	add.s32 	%r159, %r158, %r157;
	min.s32 	%r160, %r156, 8;
	mov.b32 	%r161, -1;
	shl.b32 	%r162, %r161, %r160;
	not.b32 	%r163, %r162;
	shr.u64 	%rd157, %rd77, %r353;
	cvt.u32.u64 	%r164, %rd157;
	and.b32  	%r165, %r164, %r163;
	shl.b32 	%r166, %r165, 2;
	add.s32 	%r167, %r159, %r166;
	atom.shared.add.u32 	%r168, [%r167], 1;
	shr.u64 	%rd158, %rd78, %r353;
	cvt.u32.u64 	%r169, %rd158;
	and.b32  	%r170, %r169, %r163;
	shl.b32 	%r171, %r170, 2;
	add.s32 	%r172, %r159, %r171;
	atom.shared.add.u32 	%r173, [%r172], 1;
	shr.u64 	%rd159, %rd79, %r353;
	cvt.u32.u64 	%r174, %rd159;
	and.b32  	%r175, %r174, %r163;
	shl.b32 	%r176, %r175, 2;
	add.s32 	%r177, %r159, %r176;
	atom.shared.add.u32 	%r178, [%r177], 1;
	shr.u64 	%rd160, %rd80, %r353;
	cvt.u32.u64 	%r179, %rd160;
	and.b32  	%r180, %r179, %r163;
	shl.b32 	%r181, %r180, 2;
	add.s32 	%r182, %r159, %r181;
	atom.shared.add.u32 	%r183, [%r182], 1;
	shr.u64 	%rd161, %rd81, %r353;
	cvt.u32.u64 	%r184, %rd161;
	and.b32  	%r185, %r184, %r163;
	shl.b32 	%r186, %r185, 2;
	add.s32 	%r187, %r159, %r186;
	atom.shared.add.u32 	%r188, [%r187], 1;
	shr.u64 	%rd162, %rd82, %r353;
	cvt.u32.u64 	%r189, %rd162;
	and.b32  	%r190, %r189, %r163;
	shl.b32 	%r191, %r190, 2;
	add.s32 	%r192, %r159, %r191;
	atom.shared.add.u32 	%r193, [%r192], 1;
	shr.u64 	%rd163, %rd83, %r353;
	cvt.u32.u64 	%r194, %rd163;
	and.b32  	%r195, %r194, %r163;
	shl.b32 	%r196, %r195, 2;
	add.s32 	%r197, %r159, %r196;
	atom.shared.add.u32 	%r198, [%r197], 1;
	shr.u64 	%rd164, %rd84, %r353;
	cvt.u32.u64 	%r199, %rd164;
	and.b32  	%r200, %r199, %r163;
	shl.b32 	%r201, %r200, 2;
	add.s32 	%r202, %r159, %r201;
	atom.shared.add.u32 	%r203, [%r202], 1;
	shr.u64 	%rd165, %rd85, %r353;
	cvt.u32.u64 	%r204, %rd165;
	and.b32  	%r205, %r204, %r163;
	shl.b32 	%r206, %r205, 2;
	add.s32 	%r207, %r159, %r206;
	atom.shared.add.u32 	%r208, [%r207], 1;
	shr.u64 	%rd166, %rd86, %r353;
	cvt.u32.u64 	%r209, %rd166;
	and.b32  	%r210, %r209, %r163;
	shl.b32 	%r211, %r210, 2;
	add.s32 	%r212, %r159, %r211;
	atom.shared.add.u32 	%r213, [%r212], 1;
	shr.u64 	%rd167, %rd87, %r353;
	cvt.u32.u64 	%r214, %rd167;
	and.b32  	%r215, %r214, %r163;
	shl.b32 	%r216, %r215, 2;
	add.s32 	%r217, %r159, %r216;
	atom.shared.add.u32 	%r218, [%r217], 1;
	shr.u64 	%rd168, %rd88, %r353;
	cvt.u32.u64 	%r219, %rd168;
	and.b32  	%r220, %r219, %r163;
	shl.b32 	%r221, %r220, 2;
	add.s32 	%r222, %r159, %r221;
	atom.shared.add.u32 	%r223, [%r222], 1;
	shr.u64 	%rd169, %rd89, %r353;
	cvt.u32.u64 	%r224, %rd169;
	and.b32  	%r225, %r224, %r163;
	shl.b32 	%r226, %r225, 2;
	add.s32 	%r227, %r159, %r226;
	atom.shared.add.u32 	%r228, [%r227], 1;
	shr.u64 	%rd170, %rd90, %r353;
	cvt.u32.u64 	%r229, %rd170;
	and.b32  	%r230, %r229, %r163;
	shl.b32 	%r231, %r230, 2;
	add.s32 	%r232, %r159, %r231;
	atom.shared.add.u32 	%r233, [%r232], 1;
	shr.u64 	%rd171, %rd91, %r353;
	cvt.u32.u64 	%r234, %rd171;
	and.b32  	%r235, %r234, %r163;
	shl.b32 	%r236, %r235, 2;
	add.s32 	%r237, %r159, %r236;
	atom.shared.add.u32 	%r238, [%r237], 1;
	shr.u64 	%rd172, %rd92, %r353;
	cvt.u32.u64 	%r239, %rd172;
	and.b32  	%r240, %r239, %r163;
	shl.b32 	%r241, %r240, 2;
	add.s32 	%r242, %r159, %r241;
	atom.shared.add.u32 	%r243, [%r242], 1;
	add.s32 	%r353, %r353, 8;
	add.s32 	%r352, %r352, 1;
	setp.lt.s32 	%p75, %r353, %r94;
	@%p75 bra 	$L__BB5_68;
$L__BB5_69:
	add.s64 	%rd279, %rd279, %rd4;
	setp.lt.u64 	%p76, %rd279, %rd9;
	@%p76 bra 	$L__BB5_32;
$L__BB5_70:
	bar.sync 	0;
	@%p1 bra 	$L__BB5_152;
	setp.lt.u32 	%p77, %r1, 7;
	mov.b32 	%r356, 0;
	@%p77 bra 	$L__BB5_90;
	mov.b32 	%r354, 0;
$L__BB5_73:
	.pragma "nounroll";
	shl.b32 	%r246, %r354, 10;
	add.s32 	%r43, %r6, %r246;
	ld.shared.u32 	%r44, [%r43];
	setp.eq.s32 	%p78, %r44, 0;
	@%p78 bra 	$L__BB5_75;
	cvt.u32.u64 	%r247, %rd5;
	shl.b32 	%r248, %r354, 8;
	add.s32 	%r249, %r248, %r247;
	mul.wide.u32 	%rd173, %r249, 8;
	add.s64 	%rd174, %rd2, %rd173;
	cvt.u64.u32 	%rd175, %r44;
	atom.global.add.u64 	%rd176, [%rd174], %rd175;
$L__BB5_75:
	ld.shared.u32 	%r45, [%r43+1024];
	setp.eq.s32 	%p79, %r45, 0;
	@%p79 bra 	$L__BB5_77;
	cvt.u32.u64 	%r250, %rd5;
	shl.b32 	%r251, %r354, 8;
	add.s32 	%r252, %r251, %r250;
	add.s32 	%r253, %r252, 256;
	mul.wide.u32 	%rd177, %r253, 8;
	add.s64 	%rd178, %rd2, %rd177;
	cvt.u64.u32 	%rd179, %r45;
	atom.global.add.u64 	%rd180, [%rd178], %rd179;
$L__BB5_77:
	ld.shared.u32 	%r46, [%r43+2048];
	setp.eq.s32 	%p80, %r46, 0;
	@%p80 bra 	$L__BB5_79;
	cvt.u32.u64 	%r254, %rd5;
	shl.b32 	%r255, %r354, 8;
	add.s32 	%r256, %r255, %r254;
	add.s32 	%r257, %r256, 512;
	mul.wide.u32 	%rd181, %r257, 8;
	add.s64 	%rd182, %rd2, %rd181;
	cvt.u64.u32 	%rd183, %r46;
	atom.global.add.u64 	%rd184, [%rd182], %rd183;
$L__BB5_79:
	ld.shared.u32 	%r47, [%r43+3072];
	setp.eq.s32 	%p81, %r47, 0;
	@%p81 bra 	$L__BB5_81;
	cvt.u32.u64 	%r258, %rd5;
	shl.b32 	%r259, %r354, 8;
	add.s32 	%r260, %r259, %r258;
	add.s32 	%r261, %r260, 768;
	mul.wide.u32 	%rd185, %r261, 8;
	add.s64 	%rd186, %rd2, %rd185;
	cvt.u64.u32 	%rd187, %r47;
	atom.global.add.u64 	%rd188, [%rd186], %rd187;
$L__BB5_81:
	ld.shared.u32 	%r48, [%r43+4096];
	setp.eq.s32 	%p82, %r48, 0;
	@%p82 bra 	$L__BB5_83;
	cvt.u32.u64 	%r262, %rd5;
	shl.b32 	%r263, %r354, 8;
	add.s32 	%r264, %r263, %r262;
	add.s32 	%r265, %r264, 1024;
	mul.wide.u32 	%rd189, %r265, 8;
	add.s64 	%rd190, %rd2, %rd189;
	cvt.u64.u32 	%rd191, %r48;
	atom.global.add.u64 	%rd192, [%rd190], %rd191;
$L__BB5_83:
	ld.shared.u32 	%r49, [%r43+5120];
	setp.eq.s32 	%p83, %r49, 0;
	@%p83 bra 	$L__BB5_85;
	cvt.u32.u64 	%r266, %rd5;
	shl.b32 	%r267, %r354, 8;
	add.s32 	%r268, %r267, %r266;
	add.s32 	%r269, %r268, 1280;
	mul.wide.u32 	%rd193, %r269, 8;
	add.s64 	%rd194, %rd2, %rd193;
	cvt.u64.u32 	%rd195, %r49;
	atom.global.add.u64 	%rd196, [%rd194], %rd195;
$L__BB5_85:
	ld.shared.u32 	%r50, [%r43+6144];
	setp.eq.s32 	%p84, %r50, 0;
	@%p84 bra 	$L__BB5_87;
	cvt.u32.u64 	%r270, %rd5;
	shl.b32 	%r271, %r354, 8;
	add.s32 	%r272, %r271, %r270;
	add.s32 	%r273, %r272, 1536;
	mul.wide.u32 	%rd197, %r273, 8;
	add.s64 	%rd198, %rd2, %rd197;
	cvt.u64.u32 	%rd199, %r50;
	atom.global.add.u64 	%rd200, [%rd198], %rd199;
$L__BB5_87:
	ld.shared.u32 	%r51, [%r43+7168];
	setp.eq.s32 	%p85, %r51, 0;
	@%p85 bra 	$L__BB5_89;
	cvt.u32.u64 	%r274, %rd5;
	shl.b32 	%r275, %r354, 8;
	add.s32 	%r276, %r275, %r274;
	add.s32 	%r277, %r276, 1792;
	mul.wide.u32 	%rd201, %r277, 8;
	add.s64 	%rd202, %rd2, %rd201;
	cvt.u64.u32 	%rd203, %r51;
	atom.global.add.u64 	%rd204, [%rd202], %rd203;
$L__BB5_89:
	add.s32 	%r354, %r354, 8;
	setp.ne.s32 	%p86, %r354, %r14;
	mov.u32 	%r356, %r14;
	@%p86 bra 	$L__BB5_73;
$L__BB5_90:
	add.s32 	%r54, %r5, -1;
	setp.eq.s32 	%p87, %r3, 0;
	@%p87 bra 	$L__BB5_111;
	setp.lt.u32 	%p88, %r4, 3;
	@%p88 bra 	$L__BB5_101;
	shl.b32 	%r278, %r356, 10;
	add.s32 	%r55, %r6, %r278;
	ld.shared.u32 	%r56, [%r55];
	setp.eq.s32 	%p89, %r56, 0;
	@%p89 bra 	$L__BB5_94;
	cvt.u32.u64 	%r279, %rd5;
	shl.b32 	%r280, %r356, 8;
	add.s32 	%r281, %r280, %r279;
	mul.wide.u32 	%rd205, %r281, 8;
	add.s64 	%rd206, %rd2, %rd205;
	cvt.u64.u32 	%rd207, %r56;
	atom.global.add.u64 	%rd208, [%rd206], %rd207;
$L__BB5_94:
	ld.shared.u32 	%r57, [%r55+1024];
	setp.eq.s32 	%p90, %r57, 0;
	@%p90 bra 	$L__BB5_96;
	cvt.u32.u64 	%r282, %rd5;
	shl.b32 	%r283, %r356, 8;
	add.s32 	%r284, %r283, %r282;
	add.s32 	%r285, %r284, 256;
	mul.wide.u32 	%rd209, %r285, 8;
	add.s64 	%rd210, %rd2, %rd209;
	cvt.u64.u32 	%rd211, %r57;
	atom.global.add.u64 	%rd212, [%rd210], %rd211;
$L__BB5_96:
	ld.shared.u32 	%r58, [%r55+2048];
	setp.eq.s32 	%p91, %r58, 0;
	@%p91 bra 	$L__BB5_98;
	cvt.u32.u64 	%r286, %rd5;
	shl.b32 	%r287, %r356, 8;
	add.s32 	%r288, %r287, %r286;
	add.s32 	%r289, %r288, 512;
	mul.wide.u32 	%rd213, %r289, 8;
	add.s64 	%rd214, %rd2, %rd213;
	cvt.u64.u32 	%rd215, %r58;
	atom.global.add.u64 	%rd216, [%rd214], %rd215;
$L__BB5_98:
	ld.shared.u32 	%r59, [%r55+3072];
	setp.eq.s32 	%p92, %r59, 0;
	@%p92 bra 	$L__BB5_100;
	cvt.u32.u64 	%r290, %rd5;
	shl.b32 	%r291, %r356, 8;
	add.s32 	%r292, %r291, %r290;
	add.s32 	%r293, %r292, 768;
	mul.wide.u32 	%rd217, %r293, 8;
	add.s64 	%rd218, %rd2, %rd217;
	cvt.u64.u32 	%rd219, %r59;
	atom.global.add.u64 	%rd220, [%rd218], %rd219;
$L__BB5_100:
	add.s32 	%r356, %r356, 4;
$L__BB5_101:
	setp.eq.s32 	%p93, %r5, 0;
	@%p93 bra 	$L__BB5_111;
	setp.eq.s32 	%p94, %r54, 0;
	@%p94 bra 	$L__BB5_108;
	shl.b32 	%r294, %r356, 10;
	add.s32 	%r62, %r6, %r294;
	ld.shared.u32 	%r63, [%r62];
	setp.eq.s32 	%p95, %r63, 0;
	@%p95 bra 	$L__BB5_105;
	cvt.u32.u64 	%r295, %rd5;
	shl.b32 	%r296, %r356, 8;
	add.s32 	%r297, %r296, %r295;
	mul.wide.u32 	%rd221, %r297, 8;
	add.s64 	%rd222, %rd2, %rd221;
	cvt.u64.u32 	%rd223, %r63;
	atom.global.add.u64 	%rd224, [%rd222], %rd223;
$L__BB5_105:
	ld.shared.u32 	%r64, [%r62+1024];
	setp.eq.s32 	%p96, %r64, 0;
	@%p96 bra 	$L__BB5_107;
	cvt.u32.u64 	%r298, %rd5;
	shl.b32 	%r299, %r356, 8;
	add.s32 	%r300, %r299, %r298;
	add.s32 	%r301, %r300, 256;
	mul.wide.u32 	%rd225, %r301, 8;
	add.s64 	%rd226, %rd2, %rd225;
	cvt.u64.u32 	%rd227, %r64;
	atom.global.add.u64 	%rd228, [%rd226], %rd227;
$L__BB5_107:
	add.s32 	%r356, %r356, 2;
$L__BB5_108:
	setp.eq.s32 	%p97, %r15, 0;
	@%p97 bra 	$L__BB5_111;
	shl.b32 	%r302, %r356, 10;
	add.s32 	%r303, %r6, %r302;
	ld.shared.u32 	%r67, [%r303];
	setp.eq.s32 	%p98, %r67, 0;
	@%p98 bra 	$L__BB5_111;
	cvt.u32.u64 	%r304, %rd5;
	shl.b32 	%r305, %r356, 8;
	add.s32 	%r306, %r305, %r304;
	mul.wide.u32 	%rd229, %r306, 8;
	add.s64 	%rd230, %rd2, %rd229;
	cvt.u64.u32 	%rd231, %r67;
	atom.global.add.u64 	%rd232, [%rd230], %rd231;
$L__BB5_111:
	cvt.u32.u64 	%r307, %rd5;
	setp.gt.u32 	%p99, %r307, 127;
	@%p99 bra 	$L__BB5_152;
	setp.lt.u32 	%p100, %r1, 7;
	mov.b32 	%r360, 0;
	@%p100 bra 	$L__BB5_131;
	mov.b32 	%r358, 0;
$L__BB5_114:
	.pragma "nounroll";
	shl.b32 	%r311, %r358, 10;
	add.s32 	%r69, %r6, %r311;
	ld.shared.u32 	%r70, [%r69+512];
	setp.eq.s32 	%p101, %r70, 0;
	shl.b32 	%r312, %r358, 8;
	add.s32 	%r313, %r312, %r307;
	mul.wide.u32 	%rd233, %r313, 8;
	add.s64 	%rd94, %rd2, %rd233;
	@%p101 bra 	$L__BB5_116;
	cvt.u64.u32 	%rd234, %r70;
	atom.global.add.u64 	%rd235, [%rd94+1024], %rd234;
$L__BB5_116:
	ld.shared.u32 	%r71, [%r69+1536];
	setp.eq.s32 	%p102, %r71, 0;
	@%p102 bra 	$L__BB5_118;
	cvt.u64.u32 	%rd236, %r71;
	atom.global.add.u64 	%rd237, [%rd94+3072], %rd236;
$L__BB5_118:
	ld.shared.u32 	%r72, [%r69+2560];
	setp.eq.s32 	%p103, %r72, 0;
	@%p103 bra 	$L__BB5_120;
	cvt.u64.u32 	%rd238, %r72;
	atom.global.add.u64 	%rd239, [%rd94+5120], %rd238;
$L__BB5_120:
	ld.shared.u32 	%r73, [%r69+3584];
	setp.eq.s32 	%p104, %r73, 0;
	@%p104 bra 	$L__BB5_122;
	cvt.u64.u32 	%rd240, %r73;
	atom.global.add.u64 	%rd241, [%rd94+7168], %rd240;
$L__BB5_122:
	ld.shared.u32 	%r74, [%r69+4608];
	setp.eq.s32 	%p105, %r74, 0;
	@%p105 bra 	$L__BB5_124;
	cvt.u64.u32 	%rd242, %r74;
	atom.global.add.u64 	%rd243, [%rd94+9216], %rd242;
$L__BB5_124:
	ld.shared.u32 	%r75, [%r69+5632];
	setp.eq.s32 	%p106, %r75, 0;
	@%p106 bra 	$L__BB5_126;
	cvt.u64.u32 	%rd244, %r75;
	atom.global.add.u64 	%rd245, [%rd94+11264], %rd244;
$L__BB5_126:
	ld.shared.u32 	%r76, [%r69+6656];
	setp.eq.s32 	%p107, %r76, 0;
	@%p107 bra 	$L__BB5_128;
	cvt.u64.u32 	%rd246, %r76;
	atom.global.add.u64 	%rd247, [%rd94+13312], %rd246;
$L__BB5_128:
	ld.shared.u32 	%r77, [%r69+7680];
	setp.eq.s32 	%p108, %r77, 0;
	@%p108 bra 	$L__BB5_130;
	cvt.u64.u32 	%rd248, %r77;
	atom.global.add.u64 	%rd249, [%rd94+15360], %rd248;
$L__BB5_130:
	add.s32 	%r358, %r358, 8;
	setp.ne.s32 	%p109, %r358, %r14;
	mov.u32 	%r360, %r14;
	@%p109 bra 	$L__BB5_114;
$L__BB5_131:
	setp.eq.s32 	%p110, %r3, 0;
	@%p110 bra 	$L__BB5_152;
	setp.lt.u32 	%p111, %r4, 3;
	@%p111 bra 	$L__BB5_142;
	shl.b32 	%r314, %r360, 10;
	add.s32 	%r80, %r6, %r314;
	ld.shared.u32 	%r81, [%r80+512];
	setp.eq.s32 	%p112, %r81, 0;
	@%p112 bra 	$L__BB5_135;
	shl.b32 	%r316, %r360, 8;
	add.s32 	%r317, %r316, %r307;
	mul.wide.u32 	%rd250, %r317, 8;
	add.s64 	%rd251, %rd2, %rd250;
	cvt.u64.u32 	%rd252, %r81;
	atom.global.add.u64 	%rd253, [%rd251+1024], %rd252;
$L__BB5_135:
	ld.shared.u32 	%r82, [%r80+1536];
	setp.eq.s32 	%p113, %r82, 0;
	@%p113 bra 	$L__BB5_137;
	shl.b32 	%r319, %r360, 8;
	add.s32 	%r320, %r319, %r307;
	add.s32 	%r321, %r320, 256;
	mul.wide.u32 	%rd254, %r321, 8;
	add.s64 	%rd255, %rd2, %rd254;
	cvt.u64.u32 	%rd256, %r82;
	atom.global.add.u64 	%rd257, [%rd255+1024], %rd256;
$L__BB5_137:
	ld.shared.u32 	%r83, [%r80+2560];
	setp.eq.s32 	%p114, %r83, 0;
	@%p114 bra 	$L__BB5_139;
	shl.b32 	%r323, %r360, 8;
	add.s32 	%r324, %r323, %r307;
	add.s32 	%r325, %r324, 512;
	mul.wide.u32 	%rd258, %r325, 8;
	add.s64 	%rd259, %rd2, %rd258;
	cvt.u64.u32 	%rd260, %r83;
	atom.global.add.u64 	%rd261, [%rd259+1024], %rd260;
$L__BB5_139:
	ld.shared.u32 	%r84, [%r80+3584];
	setp.eq.s32 	%p115, %r84, 0;
	@%p115 bra 	$L__BB5_141;
	shl.b32 	%r327, %r360, 8;
	add.s32 	%r328, %r327, %r307;
	add.s32 	%r329, %r328, 768;
	mul.wide.u32 	%rd262, %r329, 8;
	add.s64 	%rd263, %rd2, %rd262;
	cvt.u64.u32 	%rd264, %r84;
	atom.global.add.u64 	%rd265, [%rd263+1024], %rd264;
$L__BB5_141:
	add.s32 	%r360, %r360, 4;
$L__BB5_142:
	setp.eq.s32 	%p116, %r5, 0;
	@%p116 bra 	$L__BB5_152;
	setp.eq.s32 	%p117, %r54, 0;
	@%p117 bra 	$L__BB5_149;
	shl.b32 	%r330, %r360, 10;
	add.s32 	%r87, %r6, %r330;
	ld.shared.u32 	%r88, [%r87+512];
	setp.eq.s32 	%p118, %r88, 0;
	@%p118 bra 	$L__BB5_146;
	shl.b32 	%r332, %r360, 8;
	add.s32 	%r333, %r332, %r307;
	mul.wide.u32 	%rd266, %r333, 8;
	add.s64 	%rd267, %rd2, %rd266;
	cvt.u64.u32 	%rd268, %r88;
	atom.global.add.u64 	%rd269, [%rd267+1024], %rd268;
$L__BB5_146:
	ld.shared.u32 	%r89, [%r87+1536];
	setp.eq.s32 	%p119, %r89, 0;
	@%p119 bra 	$L__BB5_148;
	shl.b32 	%r335, %r360, 8;
	add.s32 	%r336, %r335, %r307;
	add.s32 	%r337, %r336, 256;
	mul.wide.u32 	%rd270, %r337, 8;
	add.s64 	%rd271, %rd2, %rd270;
	cvt.u64.u32 	%rd272, %r89;
	atom.global.add.u64 	%rd273, [%rd271+1024], %rd272;
$L__BB5_148:
	add.s32 	%r360, %r360, 2;
$L__BB5_149:
	setp.eq.s32 	%p120, %r15, 0;
	@%p120 bra 	$L__BB5_152;
	shl.b32 	%r338, %r360, 10;
	add.s32 	%r339, %r6, %r338;
	ld.shared.u32 	%r92, [%r339+512];
	setp.eq.s32 	%p121, %r92, 0;
	@%p121 bra 	$L__BB5_152;
	shl.b32 	%r341, %r360, 8;
	add.s32 	%r342, %r341, %r307;
	mul.wide.u32 	%rd274, %r342, 8;
	add.s64 	%rd275, %rd2, %rd274;
	cvt.u64.u32 	%rd276, %r92;
	atom.global.add.u64 	%rd277, [%rd275+1024], %rd276;
$L__BB5_152:
	bar.sync 	0;
	add.s64 	%rd278, %rd278, 1;
	setp.ne.s64 	%p122, %rd278, %rd6;
	@%p122 bra 	$L__BB5_2;
$L__BB5_153:
	ret;

}
	// .globl	_ZN3cub18CUB_300001_SM_10006detail10radix_sort33DeviceRadixSortExclusiveSumKernelINS1_5radix10policy_hubIdNS0_8NullTypeEyE10Policy1000EyEEvPT0_
.visible .entry _ZN3cub18CUB_300001_SM_10006detail10radix_sort33DeviceRadixSortExclusiveSumKernelINS1_5radix10policy_hubIdNS0_8NullTypeEyE10Policy1000EyEEvPT0_(
	.param .u64 .ptr .align 1 _ZN3cub18CUB_300001_SM_10006detail10radix_sort33DeviceRadixSortExclusiveSumKernelINS1_5radix10policy_hubIdNS0_8NullTypeEyE10Policy1000EyEEvPT0__param_0
)
{
	.reg .pred 	%p<4>;
	.reg .b32 	%r<28>;
	.reg .b64 	%rd<54>;
	// demoted variable
	.shared .align 16 .b8 _ZZN3cub18CUB_300001_SM_10006detail10radix_sort33DeviceRadixSortExclusiveSumKernelINS1_5radix10policy_hubIdNS0_8NullTypeEyE10Policy1000EyEEvPT0_E12temp_storage[2336];
	ld.param.u64 	%rd5, [_ZN3cub18CUB_300001_SM_10006detail10radix_sort33DeviceRadixSortExclusiveSumKernelINS1_5radix10policy_hubIdNS0_8NullTypeEyE10Policy1000EyEEvPT0__param_0];
	cvta.to.global.u64 	%rd6, %rd5;
	mov.u32 	%r3, %ctaid.x;
	shl.b32 	%r4, %r3, 8;
	mov.u32 	%r1, %tid.x;
	setp.gt.u32 	%p1, %r1, 255;
	add.s32 	%r5, %r4, %r1;
	mul.wide.s32 	%rd7, %r5, 8;
	add.s64 	%rd1, %rd6, %rd7;
	@%p1 bra 	$L__BB6_2;
	ld.global.u64 	%rd53, [%rd1];
$L__BB6_2:
	shr.u32 	%r6, %r1, 3;
	add.s32 	%r7, %r6, %r1;
	shl.b32 	%r8, %r7, 3;
	mov.u32 	%r9, _ZZN3cub18CUB_300001_SM_10006detail10radix_sort33DeviceRadixSortExclusiveSumKernelINS1_5radix10policy_hubIdNS0_8NullTypeEyE10Policy1000EyEEvPT0_E12temp_storage;
	add.s32 	%r10, %r9, %r8;
	add.s32 	%r2, %r10, 16;
	st.shared.u64 	[%r10+16], %rd53;
	bar.sync 	0;
	setp.gt.u32 	%p2, %r1, 31;
	@%p2 bra 	$L__BB6_4;
	mad.lo.s32 	%r27, %r1, 72, %r9;
	ld.shared.u64 	%rd23, [%r27+16];
	ld.shared.u64 	%rd24, [%r27+24];
	ld.shared.u64 	%rd25, [%r27+32];
	ld.shared.u64 	%rd26, [%r27+40];
	ld.shared.u64 	%rd27, [%r27+48];
	ld.shared.u64 	%rd28, [%r27+56];
	ld.shared.u64 	%rd29, [%r27+64];
	ld.shared.u64 	%rd30, [%r27+72];
	add.s64 	%rd31, %rd24, %rd23;
	add.s64 	%rd32, %rd31, %rd25;
	add.s64 	%rd33, %rd32, %rd26;
	add.s64 	%rd34, %rd33, %rd27;
	add.s64 	%rd35, %rd34, %rd28;
	add.s64 	%rd36, %rd35, %rd29;
	add.s64 	%rd10, %rd36, %rd30;
	mov.b32 	%r11, 1;
	mov.b32 	%r24, 0;
	mov.b32 	%r25, -1;
	// begin inline asm
	{  .reg .u64 r0;  .reg .u32 lo;  .reg .u32 hi;  .reg .pred p;  mov.b64 {lo, hi}, %rd10;  shfl.sync.up.b32 lo|p, lo, %r11, %r24, %r25;  shfl.sync.up.b32 hi|p, hi, %r11, %r24, %r25;  mov.b64 r0, {lo, hi};  @p add.u64 r0, r0, %rd10;  mov.u64 %rd8, r0;}
	// end inline asm
	mov.b32 	%r14, 2;
	// begin inline asm
	{  .reg .u64 r0;  .reg .u32 lo;  .reg .u32 hi;  .reg .pred p;  mov.b64 {lo, hi}, %rd8;  shfl.sync.up.b32 lo|p, lo, %r14, %r24, %r25;  shfl.sync.up.b32 hi|p, hi, %r14, %r24, %r25;  mov.b64 r0, {lo, hi};  @p add.u64 r0, r0, %rd8;  mov.u64 %rd11, r0;}
	// end inline asm
	mov.b32 	%r17, 4;
	// begin inline asm
	{  .reg .u64 r0;  .reg .u32 lo;  .reg .u32 hi;  .reg .pred p;  mov.b64 {lo, hi}, %rd11;  shfl.sync.up.b32 lo|p, lo, %r17, %r24, %r25;  shfl.sync.up.b32 hi|p, hi, %r17, %r24, %r25;  mov.b64 r0, {lo, hi};  @p add.u64 r0, r0, %rd11;  mov.u64 %rd14, r0;}
	// end inline asm
	mov.b32 	%r20, 8;
	// begin inline asm
	{  .reg .u64 r0;  .reg .u32 lo;  .reg .u32 hi;  .reg .pred p;  mov.b64 {lo, hi}, %rd14;  shfl.sync.up.b32 lo|p, lo, %r20, %r24, %r25;  shfl.sync.up.b32 hi|p, hi, %r20, %r24, %r25;  mov.b64 r0, {lo, hi};  @p add.u64 r0, r0, %rd14;  mov.u64 %rd17, r0;}
	// end inline asm
	mov.b32 	%r23, 16;
	// begin inline asm
	{  .reg .u64 r0;  .reg .u32 lo;  .reg .u32 hi;  .reg .pred p;  mov.b64 {lo, hi}, %rd17;  shfl.sync.up.b32 lo|p, lo, %r23, %r24, %r25;  shfl.sync.up.b32 hi|p, hi, %r23, %r24, %r25;  mov.b64 r0, {lo, hi};  @p add.u64 r0, r0, %rd17;  mov.u64 %rd20, r0;}
	// end inline asm
	sub.s64 	%rd37, %rd20, %rd10;
	ld.shared.u64 	%rd38, [%r27+16];
	ld.shared.u64 	%rd39, [%r27+24];
	ld.shared.u64 	%rd40, [%r27+32];
	ld.shared.u64 	%rd41, [%r27+40];
	ld.shared.u64 	%rd42, [%r27+48];
	ld.shared.u64 	%rd43, [%r27+56];
	ld.shared.u64 	%rd44, [%r27+64];
	add.s64 	%rd45, %rd38, %rd37;
	add.s64 	%rd46, %rd39, %rd45;
	add.s64 	%rd47, %rd40, %rd46;
	add.s64 	%rd48, %rd41, %rd47;
	add.s64 	%rd49, %rd42, %rd48;
	add.s64 	%rd50, %rd43, %rd49;
	add.s64 	%rd51, %rd44, %rd50;
	st.shared.u64 	[%r27+16], %rd37;
	st.shared.u64 	[%r27+24], %rd45;
	st.shared.u64 	[%r27+32], %rd46;
	st.shared.u64 	[%r27+40], %rd47;
	st.shared.u64 	[%r27+48], %rd48;
	st.shared.u64 	[%r27+56], %rd49;
	st.shared.u64 	[%r27+64], %rd50;
	st.shared.u64 	[%r27+72], %rd51;
$L__BB6_4:
	setp.gt.u32 	%p3, %r1, 255;
	bar.sync 	0;
	@%p3 bra 	$L__BB6_6;
	ld.shared.u64 	%rd52, [%r2];
	st.global.u64 	[%rd1], %rd52;
$L__BB6_6:
	ret;

}
	// .globl	_ZN3cub18CUB_300001_SM_10006detail10radix_sort29DeviceRadixSortOnesweepKernelINS1_5radix10policy_hubIdNS0_8NullTypeEyE10Policy1000ELNS0_9SortOrderE0EdS6_yiiNS1_21identity_decomposer_tEEEvPT5_SC_PT3_PKSD_PT1_PKSH_PT2_PKSL_T4_iiT6_
.visible .entry _ZN3cub18CUB_300001_SM_10006detail10radix_sort29DeviceRadixSortOnesweepKernelINS1_5radix10policy_hubIdNS0_8NullTypeEyE10Policy1000ELNS0_9SortOrderE0EdS6_yiiNS1_21identity_decomposer_tEEEvPT5_SC_PT3_PKSD_PT1_PKSH_PT2_PKSL_T4_iiT6_(
	.param .u64 .ptr .align 1 _ZN3cub18CUB_300001_SM_10006detail10radix_sort29DeviceRadixSortOnesweepKernelINS1_5radix10policy_hubIdNS0_8NullTypeEyE10Policy1000ELNS0_9SortOrderE0EdS6_yiiNS1_21identity_decomposer_tEEEvPT5_SC_PT3_PKSD_PT1_PKSH_PT2_PKSL_T4_iiT6__param_0,
	.param .u64 .ptr .align 1 _ZN3cub18CUB_300001_SM_10006detail10radix_sort29DeviceRadixSortOnesweepKernelINS1_5radix10policy_hubIdNS0_8NullTypeEyE10Policy1000ELNS0_9SortOrderE0EdS6_yiiNS1_21identity_decomposer_tEEEvPT5_SC_PT3_PKSD_PT1_PKSH_PT2_PKSL_T4_iiT6__param_1,
	.param .u64 .ptr .align 1 _ZN3cub18CUB_300001_SM_10006detail10radix_sort29DeviceRadixSortOnesweepKernelINS1_5radix10policy_hubIdNS0_8NullTypeEyE10Policy1000ELNS0_9SortOrderE0EdS6_yiiNS1_21identity_decomposer_tEEEvPT5_SC_PT3_PKSD_PT1_PKSH_PT2_PKSL_T4_iiT6__param_2,
	.param .u64 .ptr .align 1 _ZN3cub18CUB_300001_SM_10006detail10radix_sort29DeviceRadixSortOnesweepKernelINS1_5radix10policy_hubIdNS0_8NullTypeEyE10Policy1000ELNS0_9SortOrderE0EdS6_yiiNS1_21identity_decomposer_tEEEvPT5_SC_PT3_PKSD_PT1_PKSH_PT2_PKSL_T4_iiT6__param_3,
	.param .u64 .ptr .align 1 _ZN3cub18CUB_300001_SM_10006detail10radix_sort29DeviceRadixSortOnesweepKernelINS1_5radix10policy_hubIdNS0_8NullTypeEyE10Policy1000ELNS0_9SortOrderE0EdS6_yiiNS1_21identity_decomposer_tEEEvPT5_SC_PT3_PKSD_PT1_PKSH_PT2_PKSL_T4_iiT6__param_4,
	.param .u64 .ptr .align 1 _ZN3cub18CUB_300001_SM_10006detail10radix_sort29DeviceRadixSortOnesweepKernelINS1_5radix10policy_hubIdNS0_8NullTypeEyE10Policy1000ELNS0_9SortOrderE0EdS6_yiiNS1_21identity_decomposer_tEEEvPT5_SC_PT3_PKSD_PT1_PKSH_PT2_PKSL_T4_iiT6__param_5,
	.param .u64 .ptr .align 1 _ZN3cub18CUB_300001_SM_10006detail10radix_sort29DeviceRadixSortOnesweepKernelINS1_5radix10policy_hubIdNS0_8NullTypeEyE10Policy1000ELNS0_9SortOrderE0EdS6_yiiNS1_21identity_decomposer_tEEEvPT5_SC_PT3_PKSD_PT1_PKSH_PT2_PKSL_T4_iiT6__param_6,
	.param .u64 .ptr .align 1 _ZN3cub18CUB_300001_SM_10006detail10radix_sort29DeviceRadixSortOnesweepKernelINS1_5radix10policy_hubIdNS0_8NullTypeEyE10Policy1000ELNS0_9SortOrderE0EdS6_yiiNS1_21identity_decomposer_tEEEvPT5_SC_PT3_PKSD_PT1_PKSH_PT2_PKSL_T4_iiT6__param_7,
	.param .u32 _ZN3cub18CUB_300001_SM_10006detail10radix_sort29DeviceRadixSortOnesweepKernelINS1_5radix10policy_hubIdNS0_8NullTypeEyE10Policy1000ELNS0_9SortOrderE0EdS6_yiiNS1_21identity_decomposer_tEEEvPT5_SC_PT3_PKSD_PT1_PKSH_PT2_PKSL_T4_iiT6__param_8,
	.param .u32 _ZN3cub18CUB_300001_SM_10006detail10radix_sort29DeviceRadixSortOnesweepKernelINS1_5radix10policy_hubIdNS0_8NullTypeEyE10Policy1000ELNS0_9SortOrderE0EdS6_yiiNS1_21identity_decomposer_tEEEvPT5_SC_PT3_PKSD_PT1_PKSH_PT2_PKSL_T4_iiT6__param_9,
	.param .u32 _ZN3cub18CUB_300001_SM_10006detail10radix_sort29DeviceRadixSortOnesweepKernelINS1_5radix10policy_hubIdNS0_8NullTypeEyE10Policy1000ELNS0_9SortOrderE0EdS6_yiiNS1_21identity_decomposer_tEEEvPT5_SC_PT3_PKSD_PT1_PKSH_PT2_PKSL_T4_iiT6__param_10,
	.param .align 1 .b8 _ZN3cub18CUB_300001_SM_10006detail10radix_sort29DeviceRadixSortOnesweepKernelINS1_5radix10policy_hubIdNS0_8NullTypeEyE10Policy1000ELNS0_9SortOrderE0EdS6_yiiNS1_21identity_decomposer_tEEEvPT5_SC_PT3_PKSD_PT1_PKSH_PT2_PKSL_T4_iiT6__param_11[1]
)
.maxntid 384
{
	.reg .pred 	%p<242>;
	.reg .b32 	%r<1267>;
	.reg .b64 	%rd<596>;
	// demoted variable
	.shared .align 16 .b8 _ZZN3cub18CUB_300001_SM_10006detail10radix_sort29DeviceRadixSortOnesweepKernelINS1_5radix10policy_hubIdNS0_8NullTypeEyE10Policy1000ELNS0_9SortOrderE0EdS6_yiiNS1_21identity_decomposer_tEEEvPT5_SC_PT3_PKSD_PT1_PKSH_PT2_PKSL_T4_iiT6_E1s[48128];
	ld.param.u64 	%rd132, [_ZN3cub18CUB_300001_SM_10006detail10radix_sort29DeviceRadixSortOnesweepKernelINS1_5radix10policy_hubIdNS0_8NullTypeEyE10Policy1000ELNS0_9SortOrderE0EdS6_yiiNS1_21identity_decomposer_tEEEvPT5_SC_PT3_PKSD_PT1_PKSH_PT2_PKSL_T4_iiT6__param_0];
	ld.param.u64 	%rd129, [_ZN3cub18CUB_300001_SM_10006detail10radix_sort29DeviceRadixSortOnesweepKernelINS1_5radix10policy_hubIdNS0_8NullTypeEyE10Policy1000ELNS0_9SortOrderE0EdS6_yiiNS1_21identity_decomposer_tEEEvPT5_SC_PT3_PKSD_PT1_PKSH_PT2_PKSL_T4_iiT6__param_1];
	ld.param.u64 	%rd130, [_ZN3cub18CUB_300001_SM_10006detail10radix_sort29DeviceRadixSortOnesweepKernelINS1_5radix10policy_hubIdNS0_8NullTypeEyE10Policy1000ELNS0_9SortOrderE0EdS6_yiiNS1_21identity_decomposer_tEEEvPT5_SC_PT3_PKSD_PT1_PKSH_PT2_PKSL_T4_iiT6__param_2];
	ld.param.u64 	%rd133, [_ZN3cub18CUB_300001_SM_10006detail10radix_sort29DeviceRadixSortOnesweepKernelINS1_5radix10policy_hubIdNS0_8NullTypeEyE10Policy1000ELNS0_9SortOrderE0EdS6_yiiNS1_21identity_decomposer_tEEEvPT5_SC_PT3_PKSD_PT1_PKSH_PT2_PKSL_T4_iiT6__param_4];
	ld.param.u64 	%rd134, [_ZN3cub18CUB_300001_SM_10006detail10radix_sort29DeviceRadixSortOnesweepKernelINS1_5radix10policy_hubIdNS0_8NullTypeEyE10Policy1000ELNS0_9SortOrderE0EdS6_yiiNS1_21identity_decomposer_tEEEvPT5_SC_PT3_PKSD_PT1_PKSH_PT2_PKSL_T4_iiT6__param_5];
	ld.param.u32 	%r150, [_ZN3cub18CUB_300001_SM_10006detail10radix_sort29DeviceRadixSortOnesweepKernelINS1_5radix10policy_hubIdNS0_8NullTypeEyE10Policy1000ELNS0_9SortOrderE0EdS6_yiiNS1_21identity_decomposer_tEEEvPT5_SC_PT3_PKSD_PT1_PKSH_PT2_PKSL_T4_iiT6__param_8];
	ld.param.u32 	%r151, [_ZN3cub18CUB_300001_SM_10006detail10radix_sort29DeviceRadixSortOnesweepKernelINS1_5radix10policy_hubIdNS0_8NullTypeEyE10Policy1000ELNS0_9SortOrderE0EdS6_yiiNS1_21identity_decomposer_tEEEvPT5_SC_PT3_PKSD_PT1_PKSH_PT2_PKSL_T4_iiT6__param_9];
	ld.param.u32 	%r152, [_ZN3cub18CUB_300001_SM_10006detail10radix_sort29DeviceRadixSortOnesweepKernelINS1_5radix10policy_hubIdNS0_8NullTypeEyE10Policy1000ELNS0_9SortOrderE0EdS6_yiiNS1_21identity_decomposer_tEEEvPT5_SC_PT3_PKSD_PT1_PKSH_PT2_PKSL_T4_iiT6__param_10];
	cvta.to.global.u64 	%rd1, %rd133;
	cvta.to.global.u64 	%rd2, %rd132;
	cvta.to.global.u64 	%rd3, %rd134;
	mov.u32 	%r1, %tid.x;
	shr.u32 	%r2, %r1, 5;
	// begin inline asm
	mov.u32 %r153, %laneid;
	// end inline asm
	setp.ne.s32 	%p1, %r1, 0;
	@%p1 bra 	$L__BB7_2;
	cvta.to.global.u64 	%rd135, %rd129;
	atom.global.add.u32 	%r154, [%rd135], 1;
	st.shared.u32 	[_ZZN3cub18CUB_300001_SM_10006detail10radix_sort29DeviceRadixSortOnesweepKernelINS1_5radix10policy_hubIdNS0_8NullTypeEyE10Policy1000ELNS0_9SortOrderE0EdS6_yiiNS1_21identity_decomposer_tEEEvPT5_SC_PT3_PKSD_PT1_PKSH_PT2_PKSL_T4_iiT6_E1s+46080], %r154;
$L__BB7_2:
	bar.sync 	0;
	ld.shared.u32 	%r4, [_ZZN3cub18CUB_300001_SM_10006detail10radix_sort29DeviceRadixSortOnesweepKernelINS1_5radix10policy_hubIdNS0_8NullTypeEyE10Policy1000ELNS0_9SortOrderE0EdS6_yiiNS1_21identity_decomposer_tEEEvPT5_SC_PT3_PKSD_PT1_PKSH_PT2_PKSL_T4_iiT6_E1s+46080];
	mul.lo.s32 	%r155, %r4, 5760;
	add.s32 	%r5, %r155, 5760;
	setp.gt.s32 	%p2, %r5, %r150;
	cvt.s64.s32 	%rd4, %r155;
	@%p2 bra 	$L__BB7_4;
	and.b32  	%r156, %r1, 31;
	and.b32  	%r157, %r1, 992;
	mul.lo.s32 	%r158, %r157, 15;
	or.b32  	%r159, %r158, %r156;
	cvt.u64.u32 	%rd136, %r159;
	add.s64 	%rd137, %rd136, %rd4;
	shl.b64 	%rd138, %rd137, 3;
	add.s64 	%rd139, %rd3, %rd138;
	ld.global.u64 	%rd564, [%rd139];
	ld.global.u64 	%rd565, [%rd139+256];
	ld.global.u64 	%rd566, [%rd139+512];
	ld.global.u64 	%rd567, [%rd139+768];
	ld.global.u64 	%rd568, [%rd139+1024];
	ld.global.u64 	%rd569, [%rd139+1280];
	ld.global.u64 	%rd570, [%rd139+1536];
	ld.global.u64 	%rd571, [%rd139+1792];
	ld.global.u64 	%rd572, [%rd139+2048];
	ld.global.u64 	%rd573, [%rd139+2304];
	ld.global.u64 	%rd574, [%rd139+2560];
	ld.global.u64 	%rd575, [%rd139+2816];
	ld.global.u64 	%rd576, [%rd139+3072];
	ld.global.u64 	%rd577, [%rd139+3328];
	ld.global.u64 	%rd578, [%rd139+3584];
	bra.uni 	$L__BB7_34;
$L__BB7_4:
	cvt.u32.u64 	%r160, %rd4;
	sub.s32 	%r6, %r150, %r160;
	and.b32  	%r161, %r1, 31;
	and.b32  	%r162, %r1, 992;
	mul.lo.s32 	%r163, %r162, 15;
	or.b32  	%r7, %r163, %r161;
	setp.ge.s32 	%p3, %r7, %r6;
	cvt.u64.u32 	%rd141, %r7;
	add.s64 	%rd142, %rd141, %rd4;
	shl.b64 	%rd143, %rd142, 3;
	add.s64 	%rd20, %rd3, %rd143;
	mov.b64 	%rd564, 9223372036854775807;
	@%p3 bra 	$L__BB7_6;
	ld.global.u64 	%rd564, [%rd20];
$L__BB7_6:
	add.s32 	%r164, %r7, 32;
	setp.ge.s32 	%p4, %r164, %r6;
	mov.b64 	%rd565, 9223372036854775807;
	@%p4 bra 	$L__BB7_8;
	ld.global.u64 	%rd565, [%rd20+256];
$L__BB7_8:
	add.s32 	%r165, %r7, 64;
	setp.ge.s32 	%p5, %r165, %r6;
	mov.b64 	%rd566, 9223372036854775807;
	@%p5 bra 	$L__BB7_10;
	ld.global.u64 	%rd566, [%rd20+512];
$L__BB7_10:
	add.s32 	%r166, %r7, 96;
	setp.ge.s32 	%p6, %r166, %r6;
	mov.b64 	%rd567, 9223372036854775807;
	@%p6 bra 	$L__BB7_12;
	ld.global.u64 	%rd567, [%rd20+768];
$L__BB7_12:
	add.s32 	%r167, %r7, 128;
	setp.ge.s32 	%p7, %r167, %r6;
	mov.b64 	%rd568, 9223372036854775807;
	@%p7 bra 	$L__BB7_14;
	ld.global.u64 	%rd568, [%rd20+1024];
$L__BB7_14:
	add.s32 	%r168, %r7, 160;
	setp.ge.s32 	%p8, %r168, %r6;
	mov.b64 	%rd569, 9223372036854775807;
	@%p8 bra 	$L__BB7_16;
	ld.global.u64 	%rd569, [%rd20+1280];
$L__BB7_16:
	add.s32 	%r169, %r7, 192;
	setp.ge.s32 	%p9, %r169, %r6;
	mov.b64 	%rd570, 9223372036854775807;
	@%p9 bra 	$L__BB7_18;
	ld.global.u64 	%rd570, [%rd20+1536];
$L__BB7_18:
	add.s32 	%r170, %r7, 224;
	setp.ge.s32 	%p10, %r170, %r6;
	mov.b64 	%rd571, 9223372036854775807;
	@%p10 bra 	$L__BB7_20;
	ld.global.u64 	%rd571, [%rd20+1792];
$L__BB7_20:
	add.s32 	%r171, %r7, 256;
	setp.ge.s32 	%p11, %r171, %r6;
	mov.b64 	%rd572, 9223372036854775807;
	@%p11 bra 	$L__BB7_22;
	ld.global.u64 	%rd572, [%rd20+2048];
$L__BB7_22:
	add.s32 	%r172, %r7, 288;
	setp.ge.s32 	%p12, %r172, %r6;
	mov.b64 	%rd573, 9223372036854775807;
	@%p12 bra 	$L__BB7_24;
	ld.global.u64 	%rd573, [%rd20+2304];
$L__BB7_24:
	add.s32 	%r173, %r7, 320;
	setp.ge.s32 	%p13, %r173, %r6;
	mov.b64 	%rd574, 9223372036854775807;
	@%p13 bra 	$L__BB7_26;
	ld.global.u64 	%rd574, [%rd20+2560];
$L__BB7_26:
	add.s32 	%r174, %r7, 352;
	setp.ge.s32 	%p14, %r174, %r6;
	mov.b64 	%rd575, 9223372036854775807;
	@%p14 bra 	$L__BB7_28;
	ld.global.u64 	%rd575, [%rd20+2816];
$L__BB7_28:
	add.s32 	%r175, %r7, 384;
	setp.ge.s32 	%p15, %r175, %r6;
	mov.b64 	%rd576, 9223372036854775807;
	@%p15 bra 	$L__BB7_30;
	ld.global.u64 	%rd576, [%rd20+3072];
$L__BB7_30:
	add.s32 	%r176, %r7, 416;
	setp.ge.s32 	%p16, %r176, %r6;
	mov.b64 	%rd577, 9223372036854775807;
	@%p16 bra 	$L__BB7_32;
	ld.global.u64 	%rd577, [%rd20+3328];
$L__BB7_32:
	add.s32 	%r177, %r7, 448;
	setp.ge.s32 	%p17, %r177, %r6;
	mov.b64 	%rd578, 9223372036854775807;
	@%p17 bra 	$L__BB7_34;
	ld.global.u64 	%rd578, [%rd20+3584];
$L__BB7_34:
	setp.gt.s64 	%p18, %rd564, -1;
	selp.b64 	%rd158, -9223372036854775808, -1, %p18;
	xor.b64  	%rd580, %rd158, %rd564;
	setp.gt.s64 	%p19, %rd565, -1;
	selp.b64 	%rd159, -9223372036854775808, -1, %p19;
	xor.b64  	%rd581, %rd159, %rd565;
	setp.gt.s64 	%p20, %rd566, -1;
	selp.b64 	%rd160, -9223372036854775808, -1, %p20;
	xor.b64  	%rd582, %rd160, %rd566;
	setp.gt.s64 	%p21, %rd567, -1;
	selp.b64 	%rd161, -9223372036854775808, -1, %p21;
	xor.b64  	%rd583, %rd161, %rd567;
	setp.gt.s64 	%p22, %rd568, -1;
	selp.b64 	%rd162, -9223372036854775808, -1, %p22;
	xor.b64  	%rd584, %rd162, %rd568;
	setp.gt.s64 	%p23, %rd569, -1;
	selp.b64 	%rd163, -9223372036854775808, -1, %p23;
	xor.b64  	%rd585, %rd163, %rd569;
	setp.gt.s64 	%p24, %rd570, -1;
	selp.b64 	%rd164, -9223372036854775808, -1, %p24;
	xor.b64  	%rd586, %rd164, %rd570;
	setp.gt.s64 	%p25, %rd571, -1;
	selp.b64 	%rd165, -9223372036854775808, -1, %p25;
	xor.b64  	%rd587, %rd165, %rd571;
	setp.gt.s64 	%p26, %rd572, -1;
	selp.b64 	%rd166, -9223372036854775808, -1, %p26;
	xor.b64  	%rd588, %rd166, %rd572;
	setp.gt.s64 	%p27, %rd573, -1;
	selp.b64 	%rd167, -9223372036854775808, -1, %p27;
	xor.b64  	%rd589, %rd167, %rd573;
	setp.gt.s64 	%p28, %rd574, -1;
	selp.b64 	%rd168, -9223372036854775808, -1, %p28;
	xor.b64  	%rd590, %rd168, %rd574;
	setp.gt.s64 	%p29, %rd575, -1;
	selp.b64 	%rd169, -9223372036854775808, -1, %p29;
	xor.b64  	%rd591, %rd169, %rd575;
	setp.gt.s64 	%p30, %rd576, -1;
	selp.b64 	%rd170, -9223372036854775808, -1, %p30;
	xor.b64  	%rd592, %rd170, %rd576;
	setp.gt.s64 	%p31, %rd577, -1;
	selp.b64 	%rd171, -9223372036854775808, -1, %p31;
	xor.b64  	%rd593, %rd171, %rd577;
	setp.gt.s64 	%p32, %rd578, -1;
	selp.b64 	%rd172, -9223372036854775808, -1, %p32;
	xor.b64  	%rd594, %rd172, %rd578;
	mov.b32 	%r178, -1;
	shl.b32 	%r179, %r178, %r152;
	not.b32 	%r8, %r179;
	shl.b32 	%r180, %r2, 10;
	mov.u32 	%r181, _ZZN3cub18CUB_300001_SM_10006detail10radix_sort29DeviceRadixSortOnesweepKernelINS1_5radix10policy_hubIdNS0_8NullTypeEyE10Policy1000ELNS0_9SortOrderE0EdS6_yiiNS1_21identity_decomposer_tEEEvPT5_SC_PT3_PKSD_PT1_PKSH_PT2_PKSL_T4_iiT6_E1s;
	add.s32 	%r9, %r181, %r180;
	setp.gt.s32 	%p33, %r153, 255;
	@%p33 bra 	$L__BB7_47;
	max.s32 	%r182, %r153, 224;
	sub.s32 	%r183, %r182, %r153;
	add.s32 	%r184, %r183, 31;
	shr.u32 	%r185, %r184, 5;
	add.s32 	%r10, %r185, 1;
	and.b32  	%r11, %r10, 15;
	setp.lt.u32 	%p34, %r184, 480;
	mov.u32 	%r1238, %r153;
	@%p34 bra 	$L__BB7_38;
	and.b32  	%r186, %r10, 268435440;
	neg.s32 	%r1236, %r186;
	shl.b32 	%r188, %r153, 2;
	add.s32 	%r189, %r180, %r188;
	add.s32 	%r191, %r189, %r181;
	add.s32 	%r1235, %r191, 1024;
	mov.u32 	%r1238, %r153;
$L__BB7_37:
	.pragma "nounroll";
	mov.b32 	%r192, 0;
	st.shared.u32 	[%r1235+-1024], %r192;
	st.shared.u32 	[%r1235+-896], %r192;
	st.shared.u32 	[%r1235+-768], %r192;
	st.shared.u32 	[%r1235+-640], %r192;
	st.shared.u32 	[%r1235+-512], %r192;
	st.shared.u32 	[%r1235+-384], %r192;
	st.shared.u32 	[%r1235+-256], %r192;
	st.shared.u32 	[%r1235+-128], %r192;
	st.shared.u32 	[%r1235], %r192;
	st.shared.u32 	[%r1235+128], %r192;
	st.shared.u32 	[%r1235+256], %r192;
	st.shared.u32 	[%r1235+384], %r192;
	st.shared.u32 	[%r1235+512], %r192;
	st.shared.u32 	[%r1235+640], %r192;
	st.shared.u32 	[%r1235+768], %r192;
	st.shared.u32 	[%r1235+896], %r192;
	add.s32 	%r1238, %r1238, 512;
	add.s32 	%r1236, %r1236, 16;
	add.s32 	%r1235, %r1235, 2048;
	setp.ne.s32 	%p35, %r1236, 0;
	@%p35 bra 	$L__BB7_37;
$L__BB7_38:
	setp.eq.s32 	%p36, %r11, 0;
	@%p36 bra 	$L__BB7_47;
	and.b32  	%r21, %r10, 7;
	setp.lt.u32 	%p37, %r11, 8;
	@%p37 bra 	$L__BB7_41;
	shl.b32 	%r193, %r1238, 2;
	add.s32 	%r194, %r9, %r193;
	mov.b32 	%r195, 0;
	st.shared.u32 	[%r194], %r195;
	st.shared.u32 	[%r194+128], %r195;
	st.shared.u32 	[%r194+256], %r195;
	st.shared.u32 	[%r194+384], %r195;
	st.shared.u32 	[%r194+512], %r195;
	st.shared.u32 	[%r194+640], %r195;
	st.shared.u32 	[%r194+768], %r195;
	st.shared.u32 	[%r194+896], %r195;
	add.s32 	%r1238, %r1238, 256;
$L__BB7_41:
	setp.eq.s32 	%p38, %r21, 0;
	@%p38 bra 	$L__BB7_47;
	and.b32  	%r24, %r10, 3;
	setp.lt.u32 	%p39, %r21, 4;
	@%p39 bra 	$L__BB7_44;
	shl.b32 	%r196, %r1238, 2;
	add.s32 	%r197, %r9, %r196;
	mov.b32 	%r198, 0;
	st.shared.u32 	[%r197], %r198;
	st.shared.u32 	[%r197+128], %r198;
	st.shared.u32 	[%r197+256], %r198;
	st.shared.u32 	[%r197+384], %r198;
	add.s32 	%r1238, %r1238, 128;
$L__BB7_44:
	setp.eq.s32 	%p40, %r24, 0;
	@%p40 bra 	$L__BB7_47;
	shl.b32 	%r200, %r1238, 2;
	add.s32 	%r201, %r180, %r200;
	add.s32 	%r1242, %r181, %r201;
	neg.s32 	%r1241, %r24;
$L__BB7_46:
	.pragma "nounroll";
	mov.b32 	%r203, 0;
	st.shared.u32 	[%r1242], %r203;
	add.s32 	%r1242, %r1242, 128;
	add.s32 	%r1241, %r1241, 1;
	setp.ne.s32 	%p41, %r1241, 0;
	@%p41 bra 	$L__BB7_46;
$L__BB7_47:
	bar.warp.sync 	-1;
	cvt.u64.u32 	%rd80, %r151;
	setp.eq.s64 	%p42, %rd580, 9223372036854775807;
	selp.b64 	%rd173, -9223372036854775808, %rd580, %p42;
	shr.u64 	%rd174, %rd173, %r151;
	cvt.u32.u64 	%r205, %rd174;
	and.b32  	%r33, %r205, %r8;
	shl.b32 	%r206, %r33, 2;
	add.s32 	%r207, %r9, %r206;
	atom.shared.add.u32 	%r208, [%r207], 1;
	setp.eq.s64 	%p43, %rd581, 9223372036854775807;
	selp.b64 	%rd175, -9223372036854775808, %rd581, %p43;
	shr.u64 	%rd176, %rd175, %r151;
	cvt.u32.u64 	%r209, %rd176;
	and.b32  	%r210, %r209, %r8;
	shl.b32 	%r211, %r210, 2;
	add.s32 	%r212, %r9, %r211;
	atom.shared.add.u32 	%r213, [%r212], 1;
	setp.eq.s64 	%p44, %rd582, 9223372036854775807;
	selp.b64 	%rd177, -9223372036854775808, %rd582, %p44;
	shr.u64 	%rd178, %rd177, %r151;
	cvt.u32.u64 	%r214, %rd178;
	and.b32  	%r215, %r214, %r8;
	shl.b32 	%r216, %r215, 2;
	add.s32 	%r217, %r9, %r216;
	atom.shared.add.u32 	%r218, [%r217], 1;
	setp.eq.s64 	%p45, %rd583, 9223372036854775807;
	selp.b64 	%rd179, -9223372036854775808, %rd583, %p45;
	shr.u64 	%rd180, %rd179, %r151;
	cvt.u32.u64 	%r219, %rd180;
	and.b32  	%r220, %r219, %r8;
	shl.b32 	%r221, %r220, 2;
	add.s32 	%r222, %r9, %r221;
	atom.shared.add.u32 	%r223, [%r222], 1;
	setp.eq.s64 	%p46, %rd584, 9223372036854775807;
	selp.b64 	%rd181, -9223372036854775808, %rd584, %p46;
	shr.u64 	%rd182, %rd181, %r151;
	cvt.u32.u64 	%r224, %rd182;
	and.b32  	%r225, %r224, %r8;
	shl.b32 	%r226, %r225, 2;
	add.s32 	%r227, %r9, %r226;
	atom.shared.add.u32 	%r228, [%r227], 1;
	setp.eq.s64 	%p47, %rd585, 9223372036854775807;
	selp.b64 	%rd183, -9223372036854775808, %rd585, %p47;
	shr.u64 	%rd184, %rd183, %r151;
	cvt.u32.u64 	%r229, %rd184;
	and.b32  	%r230, %r229, %r8;
	shl.b32 	%r231, %r230, 2;
	add.s32 	%r232, %r9, %r231;
	atom.shared.add.u32 	%r233, [%r232], 1;
	setp.eq.s64 	%p48, %rd586, 9223372036854775807;
	selp.b64 	%rd185, -9223372036854775808, %rd586, %p48;
	shr.u64 	%rd186, %rd185, %r151;
	cvt.u32.u64 	%r234, %rd186;
	and.b32  	%r235, %r234, %r8;
	shl.b32 	%r236, %r235, 2;
	add.s32 	%r237, %r9, %r236;
	atom.shared.add.u32 	%r238, [%r237], 1;
	setp.eq.s64 	%p49, %rd587, 9223372036854775807;
	selp.b64 	%rd187, -9223372036854775808, %rd587, %p49;
	shr.u64 	%rd188, %rd187, %r151;
	cvt.u32.u64 	%r239, %rd188;
	and.b32  	%r240, %r239, %r8;
	shl.b32 	%r241, %r240, 2;
	add.s32 	%r242, %r9, %r241;
	atom.shared.add.u32 	%r243, [%r242], 1;
	setp.eq.s64 	%p50, %rd588, 9223372036854775807;
	selp.b64 	%rd189, -9223372036854775808, %rd588, %p50;
	shr.u64 	%rd190, %rd189, %r151;
	cvt.u32.u64 	%r244, %rd190;
	and.b32  	%r245, %r244, %r8;
	shl.b32 	%r246, %r245, 2;
	add.s32 	%r247, %r9, %r246;
	atom.shared.add.u32 	%r248, [%r247], 1;
	setp.eq.s64 	%p51, %rd589, 9223372036854775807;
	selp.b64 	%rd191, -9223372036854775808, %rd589, %p51;
	shr.u64 	%rd192, %rd191, %r151;
	cvt.u32.u64 	%r249, %rd192;
	and.b32  	%r250, %r249, %r8;
	shl.b32 	%r251, %r250, 2;
	add.s32 	%r252, %r9, %r251;
	atom.shared.add.u32 	%r253, [%r252], 1;
	setp.eq.s64 	%p52, %rd590, 9223372036854775807;
	selp.b64 	%rd193, -9223372036854775808, %rd590, %p52;
	shr.u64 	%rd194, %rd193, %r151;
	cvt.u32.u64 	%r254, %rd194;
	and.b32  	%r255, %r254, %r8;
	shl.b32 	%r256, %r255, 2;
	add.s32 	%r257, %r9, %r256;
	atom.shared.add.u32 	%r258, [%r257], 1;
	setp.eq.s64 	%p53, %rd591, 9223372036854775807;
	selp.b64 	%rd195, -9223372036854775808, %rd591, %p53;
	shr.u64 	%rd196, %rd195, %r151;
	cvt.u32.u64 	%r259, %rd196;
	and.b32  	%r260, %r259, %r8;
	shl.b32 	%r261, %r260, 2;
	add.s32 	%r262, %r9, %r261;
	atom.shared.add.u32 	%r263, [%r262], 1;
	setp.eq.s64 	%p54, %rd592, 9223372036854775807;
	selp.b64 	%rd197, -9223372036854775808, %rd592, %p54;
	shr.u64 	%rd198, %rd197, %r151;
	cvt.u32.u64 	%r264, %rd198;
	and.b32  	%r265, %r264, %r8;
	shl.b32 	%r266, %r265, 2;
	add.s32 	%r267, %r9, %r266;
	atom.shared.add.u32 	%r268, [%r267], 1;
	setp.eq.s64 	%p55, %rd593, 9223372036854775807;
	selp.b64 	%rd199, -9223372036854775808, %rd593, %p55;
	shr.u64 	%rd200, %rd199, %r151;
	cvt.u32.u64 	%r269, %rd200;
	and.b32  	%r270, %r269, %r8;
	shl.b32 	%r271, %r270, 2;
	add.s32 	%r272, %r9, %r271;
	atom.shared.add.u32 	%r273, [%r272], 1;
	setp.eq.s64 	%p56, %rd594, 9223372036854775807;
	selp.b64 	%rd201, -9223372036854775808, %rd594, %p56;
	shr.u64 	%rd202, %rd201, %r151;
	cvt.u32.u64 	%r274, %rd202;
	and.b32  	%r275, %r274, %r8;
	shl.b32 	%r276, %r275, 2;
	add.s32 	%r277, %r9, %r276;
	atom.shared.add.u32 	%r278, [%r277], 1;
	bar.sync 	0;
	setp.gt.u32 	%p57, %r1, 255;
	shl.b32 	%r279, %r1, 2;
	mov.u32 	%r280, _ZZN3cub18CUB_300001_SM_10006detail10radix_sort29DeviceRadixSortOnesweepKernelINS1_5radix10policy_hubIdNS0_8NullTypeEyE10Policy1000ELNS0_9SortOrderE0EdS6_yiiNS1_21identity_decomposer_tEEEvPT5_SC_PT3_PKSD_PT1_PKSH_PT2_PKSL_T4_iiT6_E1s;
	add.s32 	%r34, %r280, %r279;
	mov.b32 	%r1243, 0;
	@%p57 bra 	$L__BB7_49;
	ld.shared.u32 	%r281, [%r34];
	mov.b32 	%r282, 0;
	st.shared.u32 	[%r34], %r282;
	ld.shared.u32 	%r283, [%r34+1024];
	st.shared.u32 	[%r34+1024], %r281;
	add.s32 	%r284, %r283, %r281;
	ld.shared.u32 	%r285, [%r34+2048];
	st.shared.u32 	[%r34+2048], %r284;
	add.s32 	%r286, %r285, %r284;
	ld.shared.u32 	%r287, [%r34+3072];
	st.shared.u32 	[%r34+3072], %r286;
	add.s32 	%r288, %r287, %r286;
	ld.shared.u32 	%r289, [%r34+4096];
	st.shared.u32 	[%r34+4096], %r288;
	add.s32 	%r290, %r289, %r288;
	ld.shared.u32 	%r291, [%r34+5120];
	st.shared.u32 	[%r34+5120], %r290;
	add.s32 	%r292, %r291, %r290;
	ld.shared.u32 	%r293, [%r34+6144];
	st.shared.u32 	[%r34+6144], %r292;
	add.s32 	%r294, %r293, %r292;
	ld.shared.u32 	%r295, [%r34+7168];
	st.shared.u32 	[%r34+7168], %r294;
	add.s32 	%r296, %r295, %r294;
	ld.shared.u32 	%r297, [%r34+8192];
	st.shared.u32 	[%r34+8192], %r296;
	add.s32 	%r298, %r297, %r296;
	ld.shared.u32 	%r299, [%r34+9216];
	st.shared.u32 	[%r34+9216], %r298;
	add.s32 	%r300, %r299, %r298;
	ld.shared.u32 	%r301, [%r34+10240];
	st.shared.u32 	[%r34+10240], %r300;
	add.s32 	%r302, %r301, %r300;
	ld.shared.u32 	%r303, [%r34+11264];
	st.shared.u32 	[%r34+11264], %r302;
	add.s32 	%r1243, %r303, %r302;
$L__BB7_49:
	shl.b32 	%r304, %r4, 8;
	add.s32 	%r305, %r304, %r1;
	mul.wide.s32 	%rd203, %r305, 4;
	add.s64 	%rd81, %rd2, %rd203;
	@%p57 bra 	$L__BB7_51;
	or.b32  	%r306, %r1243, 1073741824;
	st.volatile.global.u32 	[%rd81], %r306;
$L__BB7_51:
	ld.param.u64 	%rd548, [_ZN3cub18CUB_300001_SM_10006detail10radix_sort29DeviceRadixSortOnesweepKernelINS1_5radix10policy_hubIdNS0_8NullTypeEyE10Policy1000ELNS0_9SortOrderE0EdS6_yiiNS1_21identity_decomposer_tEEEvPT5_SC_PT3_PKSD_PT1_PKSH_PT2_PKSL_T4_iiT6__param_3];
	setp.lt.u32 	%p59, %r1, 256;
	setp.eq.s32 	%p60, %r1243, 5760;
	and.pred  	%p61, %p59, %p60;
	selp.u32 	%r307, 1, 0, %p61;
	{ 
	.reg .pred 	%p1; 
	.reg .pred 	%p2; 
	setp.ne.u32 	%p1, %r307, 0; 
	bar.red.or.pred 	%p2, 0, %p1; 
	selp.u32 	%r308, 1, 0, %p2; 
	}
	setp.eq.s32 	%p62, %r308, 0;
	cvt.u64.u32 	%rd82, %r1;
	cvta.to.global.u64 	%rd204, %rd130;
	mul.wide.u32 	%rd205, %r1, 8;
	add.s64 	%rd83, %rd204, %rd205;
	cvta.to.global.u64 	%rd206, %rd548;
	add.s64 	%rd84, %rd206, %rd205;
	@%p62 bra 	$L__BB7_95;
	setp.gt.u32 	%p64, %r1, %r33;
	selp.b32 	%r37, 5760, 0, %p64;
	shl.b32 	%r309, %r1, 3;
	mov.u32 	%r310, _ZZN3cub18CUB_300001_SM_10006detail10radix_sort29DeviceRadixSortOnesweepKernelINS1_5radix10policy_hubIdNS0_8NullTypeEyE10Policy1000ELNS0_9SortOrderE0EdS6_yiiNS1_21identity_decomposer_tEEEvPT5_SC_PT3_PKSD_PT1_PKSH_PT2_PKSL_T4_iiT6_E1s;
	add.s32 	%r311, %r310, %r309;
	add.s32 	%r38, %r311, 46080;
	@%p57 bra 	$L__BB7_60;
	ld.global.u64 	%rd207, [%rd84];
	cvt.u64.u32 	%rd208, %r37;
	sub.s64 	%rd579, %rd207, %rd208;
	st.shared.u64 	[%r38], %rd579;
	setp.lt.s32 	%p65, %r4, 1;
	mov.u32 	%r1247, %r1243;
	@%p65 bra 	$L__BB7_59;
	mov.b32 	%r1245, -1;
	mov.u32 	%r1244, %r4;
	mov.u32 	%r1247, %r1243;
$L__BB7_55:
	add.s32 	%r42, %r1244, -1;
	shl.b32 	%r313, %r42, 8;
	add.s32 	%r314, %r313, %r1;
	mul.wide.s32 	%rd209, %r314, 4;
	add.s64 	%rd86, %rd2, %rd209;
$L__BB7_56:
	membar.cta;
	ld.volatile.global.u32 	%r43, [%rd86];
	setp.eq.s32 	%p66, %r43, 0;
	@%p66 bra 	$L__BB7_56;
	and.b32  	%r315, %r43, 1073741823;
	add.s32 	%r1247, %r315, %r1247;
	setp.gt.s32 	%p67, %r43, -1;
	vote.sync.ballot.b32 	%r1245, %p67, %r1245;
	setp.gt.u32 	%p69, %r1244, 1;
	and.pred  	%p70, %p67, %p69;
	mov.u32 	%r1244, %r42;
	@%p70 bra 	$L__BB7_55;
	ld.shared.u64 	%rd579, [%r38];
$L__BB7_59:
	or.b32  	%r316, %r1247, -2147483648;
	st.volatile.global.u32 	[%rd81], %r316;
	sub.s32 	%r317, %r1247, %r1243;
	cvt.s64.s32 	%rd210, %r317;
	add.s64 	%rd211, %rd579, %rd210;
	st.shared.u64 	[%r38], %rd211;
$L__BB7_60:
	setp.lt.s32 	%p72, %r5, %r150;
	setp.eq.s64 	%p73, %rd130, 0;
	or.pred  	%p74, %p73, %p72;
	or.pred  	%p75, %p57, %p74;
	@%p75 bra 	$L__BB7_62;
	ld.shared.u64 	%rd212, [%r38];
	cvt.u64.u32 	%rd213, %r37;
	cvt.s64.s32 	%rd214, %r1243;
	add.s64 	%rd215, %rd213, %rd214;
	add.s64 	%rd216, %rd215, %rd212;
	st.global.u64 	[%rd83], %rd216;
$L__BB7_62:
	setp.gt.s32 	%p76, %r5, %r150;
	bar.sync 	0;
	shl.b32 	%r318, %r33, 3;
	mov.u32 	%r319, _ZZN3cub18CUB_300001_SM_10006detail10radix_sort29DeviceRadixSortOnesweepKernelINS1_5radix10policy_hubIdNS0_8NullTypeEyE10Policy1000ELNS0_9SortOrderE0EdS6_yiiNS1_21identity_decomposer_tEEEvPT5_SC_PT3_PKSD_PT1_PKSH_PT2_PKSL_T4_iiT6_E1s;
	add.s32 	%r320, %r319, %r318;
	ld.shared.u64 	%rd89, [%r320+46080];
	setp.gt.s64 	%p77, %rd580, -1;
	selp.b64 	%rd217, -1, -9223372036854775808, %p77;
	xor.b64  	%rd580, %rd217, %rd580;
	setp.gt.s64 	%p78, %rd581, -1;
	selp.b64 	%rd218, -1, -9223372036854775808, %p78;
	xor.b64  	%rd581, %rd218, %rd581;
	setp.gt.s64 	%p79, %rd582, -1;
	selp.b64 	%rd219, -1, -9223372036854775808, %p79;
	xor.b64  	%rd582, %rd219, %rd582;
	setp.gt.s64 	%p80, %rd583, -1;
	selp.b64 	%rd220, -1, -9223372036854775808, %p80;
	xor.b64  	%rd583, %rd220, %rd583;
	setp.gt.s64 	%p81, %rd584, -1;
	selp.b64 	%rd221, -1, -9223372036854775808, %p81;
	xor.b64  	%rd584, %rd221, %rd584;
	setp.gt.s64 	%p82, %rd585, -1;
	selp.b64 	%rd222, -1, -9223372036854775808, %p82;
	xor.b64  	%rd585, %rd222, %rd585;
	setp.gt.s64 	%p83, %rd586, -1;
	selp.b64 	%rd223, -1, -9223372036854775808, %p83;
	xor.b64  	%rd586, %rd223, %rd586;
	setp.gt.s64 	%p84, %rd587, -1;
	selp.b64 	%rd224, -1, -9223372036854775808, %p84;
	xor.b64  	%rd587, %rd224, %rd587;
	setp.gt.s64 	%p85, %rd588, -1;
	selp.b64 	%rd225, -1, -9223372036854775808, %p85;
	xor.b64  	%rd588, %rd225, %rd588;
	setp.gt.s64 	%p86, %rd589, -1;
	selp.b64 	%rd226, -1, -9223372036854775808, %p86;
	xor.b64  	%rd589, %rd226, %rd589;
	setp.gt.s64 	%p87, %rd590, -1;
	selp.b64 	%rd227, -1, -9223372036854775808, %p87;
	xor.b64  	%rd590, %rd227, %rd590;
	setp.gt.s64 	%p88, %rd591, -1;
	selp.b64 	%rd228, -1, -9223372036854775808, %p88;
	xor.b64  	%rd591, %rd228, %rd591;
	setp.gt.s64 	%p89, %rd592, -1;
	selp.b64 	%rd229, -1, -9223372036854775808, %p89;
	xor.b64  	%rd592, %rd229, %rd592;
	setp.gt.s64 	%p90, %rd593, -1;
	selp.b64 	%rd230, -1, -9223372036854775808, %p90;
	xor.b64  	%rd593, %rd230, %rd593;
	setp.gt.s64 	%p91, %rd594, -1;
	selp.b64 	%rd231, -1, -9223372036854775808, %p91;
	xor.b64  	%rd594, %rd231, %rd594;
	@%p76 bra 	$L__BB7_64;
	and.b32  	%r321, %r1, 31;
	and.b32  	%r322, %r1, 992;
	mul.lo.s32 	%r323, %r322, 15;
	or.b32  	%r324, %r323, %r321;
	cvt.u64.u32 	%rd232, %r324;
	add.s64 	%rd233, %rd89, %rd232;
	shl.b64 	%rd234, %rd233, 3;
	add.s64 	%rd235, %rd1, %rd234;
	st.global.u64 	[%rd235], %rd580;
	st.global.u64 	[%rd235+256], %rd581;
	st.global.u64 	[%rd235+512], %rd582;
	st.global.u64 	[%rd235+768], %rd583;
	st.global.u64 	[%rd235+1024], %rd584;
	st.global.u64 	[%rd235+1280], %rd585;
	st.global.u64 	[%rd235+1536], %rd586;
	st.global.u64 	[%rd235+1792], %rd587;
	st.global.u64 	[%rd235+2048], %rd588;
	st.global.u64 	[%rd235+2304], %rd589;
	st.global.u64 	[%rd235+2560], %rd590;
	st.global.u64 	[%rd235+2816], %rd591;
	st.global.u64 	[%rd235+3072], %rd592;
	st.global.u64 	[%rd235+3328], %rd593;
	st.global.u64 	[%rd235+3584], %rd594;
	bra.uni 	$L__BB7_94;
$L__BB7_64:
	mad.lo.s32 	%r47, %r4, -5760, %r150;
	and.b32  	%r325, %r1, 31;
	and.b32  	%r326, %r1, 992;
	mul.lo.s32 	%r327, %r326, 15;
	or.b32  	%r48, %r327, %r325;
	setp.ge.s32 	%p92, %r48, %r47;
	cvt.u64.u32 	%rd236, %r48;
	add.s64 	%rd237, %rd89, %rd236;
	shl.b64 	%rd238, %rd237, 3;
	add.s64 	%rd105, %rd1, %rd238;
	@%p92 bra 	$L__BB7_66;
	st.global.u64 	[%rd105], %rd580;
$L__BB7_66:
	add.s32 	%r328, %r48, 32;
	setp.ge.s32 	%p93, %r328, %r47;
	@%p93 bra 	$L__BB7_68;
	st.global.u64 	[%rd105+256], %rd581;
$L__BB7_68:
	add.s32 	%r329, %r48, 64;
	setp.ge.s32 	%p94, %r329, %r47;
	@%p94 bra 	$L__BB7_70;
	st.global.u64 	[%rd105+512], %rd582;
$L__BB7_70:
	add.s32 	%r330, %r48, 96;
	setp.ge.s32 	%p95, %r330, %r47;
	@%p95 bra 	$L__BB7_72;
	st.global.u64 	[%rd105+768], %rd583;
$L__BB7_72:
	add.s32 	%r331, %r48, 128;
	setp.ge.s32 	%p96, %r331, %r47;
	@%p96 bra 	$L__BB7_74;
	st.global.u64 	[%rd105+1024], %rd584;
$L__BB7_74:
	add.s32 	%r332, %r48, 160;
	setp.ge.s32 	%p97, %r332, %r47;
	@%p97 bra 	$L__BB7_76;
	st.global.u64 	[%rd105+1280], %rd585;
$L__BB7_76:
	add.s32 	%r333, %r48, 192;
	setp.ge.s32 	%p98, %r333, %r47;
	@%p98 bra 	$L__BB7_78;
	st.global.u64 	[%rd105+1536], %rd586;
$L__BB7_78:
	add.s32 	%r334, %r48, 224;
	setp.ge.s32 	%p99, %r334, %r47;
	@%p99 bra 	$L__BB7_80;
	st.global.u64 	[%rd105+1792], %rd587;
$L__BB7_80:
	add.s32 	%r335, %r48, 256;
	setp.ge.s32 	%p100, %r335, %r47;
	@%p100 bra 	$L__BB7_82;
	st.global.u64 	[%rd105+2048], %rd588;
$L__BB7_82:
	add.s32 	%r336, %r48, 288;
	setp.ge.s32 	%p101, %r336, %r47;
	@%p101 bra 	$L__BB7_84;
	st.global.u64 	[%rd105+2304], %rd589;
$L__BB7_84:
	add.s32 	%r337, %r48, 320;
	setp.ge.s32 	%p102, %r337, %r47;
	@%p102 bra 	$L__BB7_86;
	st.global.u64 	[%rd105+2560], %rd590;
$L__BB7_86:
	add.s32 	%r338, %r48, 352;
	setp.ge.s32 	%p103, %r338, %r47;
	@%p103 bra 	$L__BB7_88;
	st.global.u64 	[%rd105+2816], %rd591;
$L__BB7_88:
	add.s32 	%r339, %r48, 384;
	setp.ge.s32 	%p104, %r339, %r47;
	@%p104 bra 	$L__BB7_90;
	st.global.u64 	[%rd105+3072], %rd592;
$L__BB7_90:
	add.s32 	%r340, %r48, 416;
	setp.ge.s32 	%p105, %r340, %r47;
	@%p105 bra 	$L__BB7_92;
	st.global.u64 	[%rd105+3328], %rd593;
$L__BB7_92:
	add.s32 	%r341, %r48, 448;
	setp.ge.s32 	%p106, %r341, %r47;
	@%p106 bra 	$L__BB7_94;
	st.global.u64 	[%rd105+3584], %rd594;
$L__BB7_94:
	// begin inline asm
	exit;
	// end inline asm
$L__BB7_95:
	mul.hi.u32 	%r342, %r1, 357913942;
	add.s32 	%r343, %r342, %r1;
	shl.b32 	%r344, %r343, 2;
	mov.u32 	%r345, _ZZN3cub18CUB_300001_SM_10006detail10radix_sort29DeviceRadixSortOnesweepKernelINS1_5radix10policy_hubIdNS0_8NullTypeEyE10Policy1000ELNS0_9SortOrderE0EdS6_yiiNS1_21identity_decomposer_tEEEvPT5_SC_PT3_PKSD_PT1_PKSH_PT2_PKSL_T4_iiT6_E1s;
	add.s32 	%r346, %r345, %r344;
	add.s32 	%r49, %r346, 13328;
	st.shared.u32 	[%r346+13328], %r1243;
	bar.sync 	0;
	setp.gt.u32 	%p107, %r1, 31;
	@%p107 bra 	$L__BB7_97;
	mov.u32 	%r377, _ZZN3cub18CUB_300001_SM_10006detail10radix_sort29DeviceRadixSortOnesweepKernelINS1_5radix10policy_hubIdNS0_8NullTypeEyE10Policy1000ELNS0_9SortOrderE0EdS6_yiiNS1_21identity_decomposer_tEEEvPT5_SC_PT3_PKSD_PT1_PKSH_PT2_PKSL_T4_iiT6_E1s;
	mad.lo.s32 	%r378, %r1, 52, %r377;
	ld.shared.u32 	%r379, [%r378+13328];
	ld.shared.u32 	%r380, [%r378+13332];
	ld.shared.u32 	%r381, [%r378+13336];
	ld.shared.u32 	%r382, [%r378+13340];
	ld.shared.u32 	%r383, [%r378+13344];
	ld.shared.u32 	%r384, [%r378+13348];
	ld.shared.u32 	%r385, [%r378+13352];
	ld.shared.u32 	%r386, [%r378+13356];
	ld.shared.u32 	%r387, [%r378+13360];
	ld.shared.u32 	%r388, [%r378+13364];
	ld.shared.u32 	%r389, [%r378+13368];
	ld.shared.u32 	%r390, [%r378+13372];
	add.s32 	%r391, %r380, %r379;
	add.s32 	%r392, %r391, %r381;
	add.s32 	%r393, %r392, %r382;
	add.s32 	%r394, %r393, %r383;
	add.s32 	%r395, %r394, %r384;
	add.s32 	%r396, %r395, %r385;
	add.s32 	%r397, %r396, %r386;
	add.s32 	%r398, %r397, %r387;
	add.s32 	%r399, %r398, %r388;
	add.s32 	%r400, %r399, %r389;
	add.s32 	%r351, %r400, %r390;
	mov.b32 	%r349, 1;
	mov.b32 	%r374, 0;
	mov.b32 	%r376, -1;
	// begin inline asm
	{  .reg .s32 r0;  .reg .pred p;  shfl.sync.up.b32 r0|p, %r351, %r349, %r374, %r376;  @p add.s32 r0, r0, %r351;  mov.s32 %r347, r0;}
	// end inline asm
	mov.b32 	%r355, 2;
	// begin inline asm
	{  .reg .s32 r0;  .reg .pred p;  shfl.sync.up.b32 r0|p, %r347, %r355, %r374, %r376;  @p add.s32 r0, r0, %r347;  mov.s32 %r353, r0;}
	// end inline asm
	mov.b32 	%r361, 4;
	// begin inline asm
	{  .reg .s32 r0;  .reg .pred p;  shfl.sync.up.b32 r0|p, %r353, %r361, %r374, %r376;  @p add.s32 r0, r0, %r353;  mov.s32 %r359, r0;}
	// end inline asm
	mov.b32 	%r367, 8;
	// begin inline asm
	{  .reg .s32 r0;  .reg .pred p;  shfl.sync.up.b32 r0|p, %r359, %r367, %r374, %r376;  @p add.s32 r0, r0, %r359;  mov.s32 %r365, r0;}
	// end inline asm
	mov.b32 	%r373, 16;
	// begin inline asm
	{  .reg .s32 r0;  .reg .pred p;  shfl.sync.up.b32 r0|p, %r365, %r373, %r374, %r376;  @p add.s32 r0, r0, %r365;  mov.s32 %r371, r0;}
	// end inline asm
	sub.s32 	%r401, %r371, %r351;
	add.s32 	%r402, %r379, %r401;
	add.s32 	%r403, %r380, %r402;
	add.s32 	%r404, %r381, %r403;
	add.s32 	%r405, %r382, %r404;
	add.s32 	%r406, %r383, %r405;
	add.s32 	%r407, %r384, %r406;
	add.s32 	%r408, %r385, %r407;
	add.s32 	%r409, %r386, %r408;
	add.s32 	%r410, %r387, %r409;
	add.s32 	%r411, %r388, %r410;
	add.s32 	%r412, %r389, %r411;
	st.shared.u32 	[%r378+13328], %r401;
	st.shared.u32 	[%r378+13332], %r402;
	st.shared.u32 	[%r378+13336], %r403;
	st.shared.u32 	[%r378+13340], %r404;
	st.shared.u32 	[%r378+13344], %r405;
	st.shared.u32 	[%r378+13348], %r406;
	st.shared.u32 	[%r378+13352], %r407;
	st.shared.u32 	[%r378+13356], %r408;
	st.shared.u32 	[%r378+13360], %r409;
	st.shared.u32 	[%r378+13364], %r410;
	st.shared.u32 	[%r378+13368], %r411;
	st.shared.u32 	[%r378+13372], %r412;
$L__BB7_97:
	bar.sync 	0;
	ld.shared.s32 	%rd122, [%r49];
	@%p57 bra 	$L__BB7_99;
	cvt.u32.u64 	%r413, %rd122;
	shl.b32 	%r415, %r1, 2;
	mov.u32 	%r416, _ZZN3cub18CUB_300001_SM_10006detail10radix_sort29DeviceRadixSortOnesweepKernelINS1_5radix10policy_hubIdNS0_8NullTypeEyE10Policy1000ELNS0_9SortOrderE0EdS6_yiiNS1_21identity_decomposer_tEEEvPT5_SC_PT3_PKSD_PT1_PKSH_PT2_PKSL_T4_iiT6_E1s;
	add.s32 	%r417, %r416, %r415;
	ld.shared.u32 	%r418, [%r417];
	add.s32 	%r419, %r418, %r413;
	st.shared.u32 	[%r417], %r419;
	ld.shared.u32 	%r420, [%r417+1024];
	add.s32 	%r421, %r420, %r413;
	st.shared.u32 	[%r417+1024], %r421;
	ld.shared.u32 	%r422, [%r417+2048];
	add.s32 	%r423, %r422, %r413;
	st.shared.u32 	[%r417+2048], %r423;
	ld.shared.u32 	%r424, [%r417+3072];
	add.s32 	%r425, %r424, %r413;
	st.shared.u32 	[%r417+3072], %r425;
	ld.shared.u32 	%r426, [%r417+4096];
	add.s32 	%r427, %r426, %r413;
	st.shared.u32 	[%r417+4096], %r427;
	ld.shared.u32 	%r428, [%r417+5120];
	add.s32 	%r429, %r428, %r413;
	st.shared.u32 	[%r417+5120], %r429;
	ld.shared.u32 	%r430, [%r417+6144];
	add.s32 	%r431, %r430, %r413;
	st.shared.u32 	[%r417+6144], %r431;
	ld.shared.u32 	%r432, [%r417+7168];
	add.s32 	%r433, %r432, %r413;
	st.shared.u32 	[%r417+7168], %r433;
	ld.shared.u32 	%r434, [%r417+8192];
	add.s32 	%r435, %r434, %r413;
	st.shared.u32 	[%r417+8192], %r435;
	ld.shared.u32 	%r436, [%r417+9216];
	add.s32 	%r437, %r436, %r413;
	st.shared.u32 	[%r417+9216], %r437;
	ld.shared.u32 	%r438, [%r417+10240];
	add.s32 	%r439, %r438, %r413;
	st.shared.u32 	[%r417+10240], %r439;
	ld.shared.u32 	%r440, [%r417+11264];
	add.s32 	%r441, %r440, %r413;
	st.shared.u32 	[%r417+11264], %r441;
$L__BB7_99:
	bar.sync 	0;
	// begin inline asm
	mov.u32 %r442, %lanemask_le;
	// end inline asm
	setp.eq.s64 	%p109, %rd580, 9223372036854775807;
	selp.b64 	%rd239, -9223372036854775808, %rd580, %p109;
	cvt.u32.u64 	%r468, %rd80;
	shr.u64 	%rd240, %rd239, %r468;
	cvt.u32.u64 	%r469, %rd240;
	and.b32  	%r465, %r469, %r8;
	mov.b32 	%r445, 1;
	// begin inline asm
	{
    .reg .pred p;
    and.b32 %r443, %r465, %r445;    setp.ne.u32 p, %r443, 0;
    vote.ballot.sync.b32 %r443, p, 0xffffffff;
    @!p not.b32 %r443, %r443;
}

	// end inline asm
	mov.b32 	%r448, 2;
	// begin inline asm
	{
    .reg .pred p;
    and.b32 %r446, %r465, %r448;    setp.ne.u32 p, %r446, 0;
    vote.ballot.sync.b32 %r446, p, 0xffffffff;
    @!p not.b32 %r446, %r446;
}

	// end inline asm
	and.b32  	%r470, %r446, %r443;
	mov.b32 	%r451, 4;
	// begin inline asm
	{
    .reg .pred p;
    and.b32 %r449, %r465, %r451;    setp.ne.u32 p, %r449, 0;
    vote.ballot.sync.b32 %r449, p, 0xffffffff;
    @!p not.b32 %r449, %r449;
}

	// end inline asm
	and.b32  	%r471, %r449, %r470;
	mov.b32 	%r454, 8;
	// begin inline asm
	{
    .reg .pred p;
    and.b32 %r452, %r465, %r454;    setp.ne.u32 p, %r452, 0;
    vote.ballot.sync.b32 %r452, p, 0xffffffff;
    @!p not.b32 %r452, %r452;
}

	// end inline asm
	and.b32  	%r472, %r452, %r471;
	mov.b32 	%r457, 16;
	// begin inline asm
	{
    .reg .pred p;
    and.b32 %r455, %r465, %r457;    setp.ne.u32 p, %r455, 0;
    vote.ballot.sync.b32 %r455, p, 0xffffffff;
    @!p not.b32 %r455, %r455;
}

	// end inline asm
	and.b32  	%r473, %r455, %r472;
	mov.b32 	%r460, 32;
	// begin inline asm
	{
    .reg .pred p;
    and.b32 %r458, %r465, %r460;    setp.ne.u32 p, %r458, 0;
    vote.ballot.sync.b32 %r458, p, 0xffffffff;
    @!p not.b32 %r458, %r458;
}

	// end inline asm
	and.b32  	%r474, %r458, %r473;
	mov.b32 	%r463, 64;
	// begin inline asm
	{
    .reg .pred p;
    and.b32 %r461, %r465, %r463;    setp.ne.u32 p, %r461, 0;
    vote.ballot.sync.b32 %r461, p, 0xffffffff;
    @!p not.b32 %r461, %r461;
}

	// end inline asm
	and.b32  	%r475, %r461, %r474;
	mov.b32 	%r466, 128;
	// begin inline asm
	{
    .reg .pred p;
    and.b32 %r464, %r465, %r466;    setp.ne.u32 p, %r464, 0;
    vote.ballot.sync.b32 %r464, p, 0xffffffff;
    @!p not.b32 %r464, %r464;
}

	// end inline asm
	and.b32  	%r476, %r464, %r475;
	clz.b32 	%r477, %r476;
	sub.s32 	%r52, 31, %r477;
	and.b32  	%r478, %r442, %r476;
	popc.b32 	%r53, %r478;
	setp.ne.s32 	%p110, %r153, %r52;
	mov.b32 	%r1248, 0;
	@%p110 bra 	$L__BB7_101;
	shl.b32 	%r479, %r465, 2;
	add.s32 	%r480, %r9, %r479;
	atom.shared.add.u32 	%r1248, [%r480], %r53;
$L__BB7_101:
	shfl.sync.idx.b32	%r506|%p111, %r1248, %r52, 31, -1;
	add.s32 	%r56, %r53, %r506;
	setp.eq.s64 	%p112, %rd581, 9223372036854775807;
	selp.b64 	%rd241, -9223372036854775808, %rd581, %p112;
	shr.u64 	%rd242, %rd241, %r468;
	cvt.u32.u64 	%r508, %rd242;
	and.b32  	%r503, %r508, %r8;
	mov.b32 	%r483, 1;
	// begin inline asm
	{
    .reg .pred p;
    and.b32 %r481, %r503, %r483;    setp.ne.u32 p, %r481, 0;
    vote.ballot.sync.b32 %r481, p, 0xffffffff;
    @!p not.b32 %r481, %r481;
}

	// end inline asm
	mov.b32 	%r486, 2;
	// begin inline asm
	{
    .reg .pred p;
    and.b32 %r484, %r503, %r486;    setp.ne.u32 p, %r484, 0;
    vote.ballot.sync.b32 %r484, p, 0xffffffff;
    @!p not.b32 %r484, %r484;
}

	// end inline asm
	and.b32  	%r509, %r484, %r481;
	mov.b32 	%r489, 4;
	// begin inline asm
	{
    .reg .pred p;
    and.b32 %r487, %r503, %r489;    setp.ne.u32 p, %r487, 0;
    vote.ballot.sync.b32 %r487, p, 0xffffffff;
    @!p not.b32 %r487, %r487;
}

	// end inline asm
	and.b32  	%r510, %r487, %r509;
	mov.b32 	%r492, 8;
	// begin inline asm
	{
    .reg .pred p;
    and.b32 %r490, %r503, %r492;    setp.ne.u32 p, %r490, 0;
    vote.ballot.sync.b32 %r490, p, 0xffffffff;
    @!p not.b32 %r490, %r490;
}

	// end inline asm
	and.b32  	%r511, %r490, %r510;
	mov.b32 	%r495, 16;
	// begin inline asm
	{
    .reg .pred p;
    and.b32 %r493, %r503, %r495;    setp.ne.u32 p, %r493, 0;
    vote.ballot.sync.b32 %r493, p, 0xffffffff;
    @!p not.b32 %r493, %r493;
}

	// end inline asm
	and.b32  	%r512, %r493, %r511;
	mov.b32 	%r498, 32;
	// begin inline asm
	{
    .reg .pred p;
    and.b32 %r496, %r503, %r498;    setp.ne.u32 p, %r496, 0;
    vote.ballot.sync.b32 %r496, p, 0xffffffff;
    @!p not.b32 %r496, %r496;
}

	// end inline asm
	and.b32  	%r513, %r496, %r512;
	mov.b32 	%r501, 64;
	// begin inline asm
	{
    .reg .pred p;
    and.b32 %r499, %r503, %r501;    setp.ne.u32 p, %r499, 0;
    vote.ballot.sync.b32 %r499, p, 0xffffffff;
    @!p not.b32 %r499, %r499;
}

	// end inline asm
	and.b32  	%r514, %r499, %r513;
	mov.b32 	%r504, 128;
	// begin inline asm
	{
    .reg .pred p;
    and.b32 %r502, %r503, %r504;    setp.ne.u32 p, %r502, 0;
    vote.ballot.sync.b32 %r502, p, 0xffffffff;
    @!p not.b32 %r502, %r502;
}

	// end inline asm
	and.b32  	%r515, %r502, %r514;
	clz.b32 	%r516, %r515;
	sub.s32 	%r58, 31, %r516;
	and.b32  	%r517, %r442, %r515;
	popc.b32 	%r59, %r517;
	setp.ne.s32 	%p113, %r153, %r58;
	mov.b32 	%r1249, 0;
	@%p113 bra 	$L__BB7_103;
	shl.b32 	%r518, %r503, 2;
	add.s32 	%r519, %r9, %r518;
	atom.shared.add.u32 	%r1249, [%r519], %r59;
$L__BB7_103:
	shfl.sync.idx.b32	%r545|%p114, %r1249, %r58, 31, -1;
	add.s32 	%r62, %r59, %r545;
	setp.eq.s64 	%p115, %rd582, 9223372036854775807;
	selp.b64 	%rd243, -9223372036854775808, %rd582, %p115;
	shr.u64 	%rd244, %rd243, %r468;
	cvt.u32.u64 	%r547, %rd244;
	and.b32  	%r542, %r547, %r8;
	mov.b32 	%r522, 1;
	// begin inline asm
	{
    .reg .pred p;
    and.b32 %r520, %r542, %r522;    setp.ne.u32 p, %r520, 0;
    vote.ballot.sync.b32 %r520, p, 0xffffffff;
    @!p not.b32 %r520, %r520;
}

	// end inline asm
	mov.b32 	%r525, 2;
	// begin inline asm
	{
    .reg .pred p;
    and.b32 %r523, %r542, %r525;    setp.ne.u32 p, %r523, 0;
    vote.ballot.sync.b32 %r523, p, 0xffffffff;
    @!p not.b32 %r523, %r523;
}

	// end inline asm
	and.b32  	%r548, %r523, %r520;
	mov.b32 	%r528, 4;
	// begin inline asm
	{
    .reg .pred p;
    and.b32 %r526, %r542, %r528;    setp.ne.u32 p, %r526, 0;
    vote.ballot.sync.b32 %r526, p, 0xffffffff;
    @!p not.b32 %r526, %r526;
}

	// end inline asm
	and.b32  	%r549, %r526, %r548;
	mov.b32 	%r531, 8;
	// begin inline asm
	{
    .reg .pred p;
    and.b32 %r529, %r542, %r531;    setp.ne.u32 p, %r529, 0;
    vote.ballot.sync.b32 %r529, p, 0xffffffff;
    @!p not.b32 %r529, %r529;
}

	// end inline asm
	and.b32  	%r550, %r529, %r549;
	mov.b32 	%r534, 16;
	// begin inline asm
	{
    .reg .pred p;
    and.b32 %r532, %r542, %r534;    setp.ne.u32 p, %r532, 0;
    vote.ballot.sync.b32 %r532, p, 0xffffffff;
    @!p not.b32 %r532, %r532;
}

	// end inline asm
	and.b32  	%r551, %r532, %r550;
	mov.b32 	%r537, 32;
	// begin inline asm
	{
    .reg .pred p;
    and.b32 %r535, %r542, %r537;    setp.ne.u32 p, %r535, 0;
    vote.ballot.sync.b32 %r535, p, 0xffffffff;
    @!p not.b32 %r535, %r535;
}

	// end inline asm
	and.b32  	%r552, %r535, %r551;
	mov.b32 	%r540, 64;
	// begin inline asm
	{
    .reg .pred p;
    and.b32 %r538, %r542, %r540;    setp.ne.u32 p, %r538, 0;
    vote.ballot.sync.b32 %r538, p, 0xffffffff;
    @!p not.b32 %r538, %r538;
}

	// end inline asm
	and.b32  	%r553, %r538, %r552;
	mov.b32 	%r543, 128;
	// begin inline asm
	{
    .reg .pred p;
    and.b32 %r541, %r542, %r543;    setp.ne.u32 p, %r541, 0;
    vote.ballot.sync.b32 %r541, p, 0xffffffff;
    @!p not.b32 %r541, %r541;
}

	// end inline asm
	and.b32  	%r554, %r541, %r553;
	clz.b32 	%r555, %r554;
	sub.s32 	%r64, 31, %r555;
	and.b32  	%r556, %r442, %r554;
	popc.b32 	%r65, %r556;
	setp.ne.s32 	%p116, %r153, %r64;
	mov.b32 	%r1250, 0;
	@%p116 bra 	$L__BB7_105;
	shl.b32 	%r557, %r542, 2;
	add.s32 	%r558, %r9, %r557;
	atom.shared.add.u32 	%r1250, [%r558], %r65;
$L__BB7_105:
	shfl.sync.idx.b32	%r584|%p117, %r1250, %r64, 31, -1;
	add.s32 	%r68, %r65, %r584;
	setp.eq.s64 	%p118, %rd583, 9223372036854775807;
	selp.b64 	%rd245, -9223372036854775808, %rd583, %p118;
	shr.u64 	%rd246, %rd245, %r468;
	cvt.u32.u64 	%r586, %rd246;
	and.b32  	%r581, %r586, %r8;
	mov.b32 	%r561, 1;
	// begin inline asm
	{
    .reg .pred p;
    and.b32 %r559, %r581, %r561;    setp.ne.u32 p, %r559, 0;
    vote.ballot.sync.b32 %r559, p, 0xffffffff;
    @!p not.b32 %r559, %r559;
}

	// end inline asm
	mov.b32 	%r564, 2;
	// begin inline asm
	{
    .reg .pred p;
    and.b32 %r562, %r581, %r564;    setp.ne.u32 p, %r562, 0;
    vote.ballot.sync.b32 %r562, p, 0xffffffff;
    @!p not.b32 %r562, %r562;
}

	// end inline asm
	and.b32  	%r587, %r562, %r559;
	mov.b32 	%r567, 4;
	// begin inline asm
	{
    .reg .pred p;
    and.b32 %r565, %r581, %r567;    setp.ne.u32 p, %r565, 0;
    vote.ballot.sync.b32 %r565, p, 0xffffffff;
    @!p not.b32 %r565, %r565;
}

	// end inline asm
	and.b32  	%r588, %r565, %r587;
	mov.b32 	%r570, 8;
	// begin inline asm
	{
    .reg .pred p;
    and.b32 %r568, %r581, %r570;    setp.ne.u32 p, %r568, 0;
    vote.ballot.sync.b32 %r568, p, 0xffffffff;
    @!p not.b32 %r568, %r568;
}

	// end inline asm
	and.b32  	%r589, %r568, %r588;
	mov.b32 	%r573, 16;
	// begin inline asm
	{
    .reg .pred p;
    and.b32 %r571, %r581, %r573;    setp.ne.u32 p, %r571, 0;
    vote.ballot.sync.b32 %r571, p, 0xffffffff;
    @!p not.b32 %r571, %r571;
}

	// end inline asm
	and.b32  	%r590, %r571, %r589;
	mov.b32 	%r576, 32;
	// begin inline asm
	{
    .reg .pred p;
    and.b32 %r574, %r581, %r576;    setp.ne.u32 p, %r574, 0;
    vote.ballot.sync.b32 %r574, p, 0xffffffff;
    @!p not.b32 %r574, %r574;
}

	// end inline asm
	and.b32  	%r591, %r574, %r590;
	mov.b32 	%r579, 64;
	// begin inline asm
	{
    .reg .pred p;
    and.b32 %r577, %r581, %r579;    setp.ne.u32 p, %r577, 0;
    vote.ballot.sync.b32 %r577, p, 0xffffffff;
    @!p not.b32 %r577, %r577;
}

	// end inline asm
	and.b32  	%r592, %r577, %r591;
	mov.b32 	%r582, 128;
	// begin inline asm
	{
    .reg .pred p;
    and.b32 %r580, %r581, %r582;    setp.ne.u32 p, %r580, 0;
    vote.ballot.sync.b32 %r580, p, 0xffffffff;
    @!p not.b32 %r580, %r580;
}

	// end inline asm
	and.b32  	%r593, %r580, %r592;
	clz.b32 	%r594, %r593;
	sub.s32 	%r70, 31, %r594;
	and.b32  	%r595, %r442, %r593;
	popc.b32 	%r71, %r595;
	setp.ne.s32 	%p119, %r153, %r70;
	mov.b32 	%r1251, 0;
	@%p119 bra 	$L__BB7_107;
	shl.b32 	%r596, %r581, 2;
	add.s32 	%r597, %r9, %r596;
	atom.shared.add.u32 	%r1251, [%r597], %r71;
$L__BB7_107:
	shfl.sync.idx.b32	%r623|%p120, %r1251, %r70, 31, -1;
	add.s32 	%r74, %r71, %r623;
	setp.eq.s64 	%p121, %rd584, 9223372036854775807;
	selp.b64 	%rd247, -9223372036854775808, %rd584, %p121;
	shr.u64 	%rd248, %rd247, %r468;
	cvt.u32.u64 	%r625, %rd248;
	and.b32  	%r620, %r625, %r8;
	mov.b32 	%r600, 1;
	// begin inline asm
	{
    .reg .pred p;
    and.b32 %r598, %r620, %r600;    setp.ne.u32 p, %r598, 0;
    vote.ballot.sync.b32 %r598, p, 0xffffffff;
    @!p not.b32 %r598, %r598;
}

	// end inline asm
	mov.b32 	%r603, 2;
	// begin inline asm
	{
    .reg .pred p;
    and.b32 %r601, %r620, %r603;    setp.ne.u32 p, %r601, 0;
    vote.ballot.sync.b32 %r601, p, 0xffffffff;
    @!p not.b32 %r601, %r601;
}

	// end inline asm
	and.b32  	%r626, %r601, %r598;
	mov.b32 	%r606, 4;
	// begin inline asm
	{
    .reg .pred p;
    and.b32 %r604, %r620, %r606;    setp.ne.u32 p, %r604, 0;
    vote.ballot.sync.b32 %r604, p, 0xffffffff;
    @!p not.b32 %r604, %r604;
}

	// end inline asm
	and.b32  	%r627, %r604, %r626;
	mov.b32 	%r609, 8;
	// begin inline asm
	{
    .reg .pred p;
    and.b32 %r607, %r620, %r609;    setp.ne.u32 p, %r607, 0;
    vote.ballot.sync.b32 %r607, p, 0xffffffff;
    @!p not.b32 %r607, %r607;
}

	// end inline asm
	and.b32  	%r628, %r607, %r627;
	mov.b32 	%r612, 16;
	// begin inline asm
	{
    .reg .pred p;
    and.b32 %r610, %r620, %r612;    setp.ne.u32 p, %r610, 0;
    vote.ballot.sync.b32 %r610, p, 0xffffffff;
    @!p not.b32 %r610, %r610;
}

	// end inline asm
	and.b32  	%r629, %r610, %r628;
	mov.b32 	%r615, 32;
	// begin inline asm
	{
    .reg .pred p;
    and.b32 %r613, %r620, %r615;    setp.ne.u32 p, %r613, 0;
    vote.ballot.sync.b32 %r613, p, 0xffffffff;
    @!p not.b32 %r613, %r613;
}

	// end inline asm
	and.b32  	%r630, %r613, %r629;
	mov.b32 	%r618, 64;
	// begin inline asm
	{
    .reg .pred p;
    and.b32 %r616, %r620, %r618;    setp.ne.u32 p, %r616, 0;
    vote.ballot.sync.b32 %r616, p, 0xffffffff;
    @!p not.b32 %r616, %r616;
}

	// end inline asm
	and.b32  	%r631, %r616, %r630;
	mov.b32 	%r621, 128;
	// begin inline asm
	{
    .reg .pred p;
    and.b32 %r619, %r620, %r621;    setp.ne.u32 p, %r619, 0;
    vote.ballot.sync.b32 %r619, p, 0xffffffff;
    @!p not.b32 %r619, %r619;
}

	// end inline asm
	and.b32  	%r632, %r619, %r631;
	clz.b32 	%r633, %r632;
	sub.s32 	%r76, 31, %r633;
	and.b32  	%r634, %r442, %r632;
	popc.b32 	%r77, %r634;
	setp.ne.s32 	%p122, %r153, %r76;
	mov.b32 	%r1252, 0;
	@%p122 bra 	$L__BB7_109;
	shl.b32 	%r635, %r620, 2;
	add.s32 	%r636, %r9, %r635;
	atom.shared.add.u32 	%r1252, [%r636], %r77;
$L__BB7_109:
	shfl.sync.idx.b32	%r662|%p123, %r1252, %r76, 31, -1;
	add.s32 	%r80, %r77, %r662;
	setp.eq.s64 	%p124, %rd585, 9223372036854775807;
	selp.b64 	%rd249, -9223372036854775808, %rd585, %p124;
	shr.u64 	%rd250, %rd249, %r468;
	cvt.u32.u64 	%r664, %rd250;
	and.b32  	%r659, %r664, %r8;
	mov.b32 	%r639, 1;
	// begin inline asm
	{
    .reg .pred p;
    and.b32 %r637, %r659, %r639;    setp.ne.u32 p, %r637, 0;
    vote.ballot.sync.b32 %r637, p, 0xffffffff;
    @!p not.b32 %r637, %r637;
}

	// end inline asm
	mov.b32 	%r642, 2;
	// begin inline asm
	{
    .reg .pred p;
    and.b32 %r640, %r659, %r642;    setp.ne.u32 p, %r640, 0;
    vote.ballot.sync.b32 %r640, p, 0xffffffff;
    @!p not.b32 %r640, %r640;
}

	// end inline asm
	and.b32  	%r665, %r640, %r637;
	mov.b32 	%r645, 4;
	// begin inline asm
	{
    .reg .pred p;
    and.b32 %r643, %r659, %r645;    setp.ne.u32 p, %r643, 0;
    vote.ballot.sync.b32 %r643, p, 0xffffffff;
    @!p not.b32 %r643, %r643;
}

	// end inline asm
	and.b32  	%r666, %r643, %r665;
	mov.b32 	%r648, 8;
	// begin inline asm
	{
    .reg .pred p;
    and.b32 %r646, %r659, %r648;    setp.ne.u32 p, %r646, 0;
    vote.ballot.sync.b32 %r646, p, 0xffffffff;
    @!p not.b32 %r646, %r646;
}

	// end inline asm
	and.b32  	%r667, %r646, %r666;
	mov.b32 	%r651, 16;
	// begin inline asm
	{
    .reg .pred p;
    and.b32 %r649, %r659, %r651;    setp.ne.u32 p, %r649, 0;
    vote.ballot.sync.b32 %r649, p, 0xffffffff;
    @!p not.b32 %r649, %r649;
}

	// end inline asm
	and.b32  	%r668, %r649, %r667;
	mov.b32 	%r654, 32;
	// begin inline asm
	{
    .reg .pred p;
    and.b32 %r652, %r659, %r654;    setp.ne.u32 p, %r652, 0;
    vote.ballot.sync.b32 %r652, p, 0xffffffff;
    @!p not.b32 %r652, %r652;
}

	// end inline asm
	and.b32  	%r669, %r652, %r668;
	mov.b32 	%r657, 64;
	// begin inline asm
	{
    .reg .pred p;
    and.b32 %r655, %r659, %r657;    setp.ne.u32 p, %r655, 0;
    vote.ballot.sync.b32 %r655, p, 0xffffffff;
    @!p not.b32 %r655, %r655;
}

	// end inline asm
	and.b32  	%r670, %r655, %r669;
	mov.b32 	%r660, 128;
	// begin inline asm
	{
    .reg .pred p;
    and.b32 %r658, %r659, %r660;    setp.ne.u32 p, %r658, 0;
    vote.ballot.sync.b32 %r658, p, 0xffffffff;
    @!p not.b32 %r658, %r658;
}

	// end inline asm
	and.b32  	%r671, %r658, %r670;
	clz.b32 	%r672, %r671;
	sub.s32 	%r82, 31, %r672;
	and.b32  	%r673, %r442, %r671;
	popc.b32 	%r83, %r673;
	setp.ne.s32 	%p125, %r153, %r82;
	mov.b32 	%r1253, 0;
	@%p125 bra 	$L__BB7_111;
	shl.b32 	%r674, %r659, 2;
	add.s32 	%r675, %r9, %r674;
	atom.shared.add.u32 	%r1253, [%r675], %r83;
$L__BB7_111:
	shfl.sync.idx.b32	%r701|%p126, %r1253, %r82, 31, -1;
	add.s32 	%r86, %r83, %r701;
	setp.eq.s64 	%p127, %rd586, 9223372036854775807;
	selp.b64 	%rd251, -9223372036854775808, %rd586, %p127;
	shr.u64 	%rd252, %rd251, %r468;
	cvt.u32.u64 	%r703, %rd252;
	and.b32  	%r698, %r703, %r8;
	mov.b32 	%r678, 1;
	// begin inline asm
	{
    .reg .pred p;
    and.b32 %r676, %r698, %r678;    setp.ne.u32 p, %r676, 0;
    vote.ballot.sync.b32 %r676, p, 0xffffffff;
    @!p not.b32 %r676, %r676;
}

	// end inline asm
	mov.b32 	%r681, 2;
	// begin inline asm
	{
    .reg .pred p;
    and.b32 %r679, %r698, %r681;    setp.ne.u32 p, %r679, 0;
    vote.ballot.sync.b32 %r679, p, 0xffffffff;
    @!p not.b32 %r679, %r679;
}

	// end inline asm
	and.b32  	%r704, %r679, %r676;
	mov.b32 	%r684, 4;
	// begin inline asm
	{
    .reg .pred p;
    and.b32 %r682, %r698, %r684;    setp.ne.u32 p, %r682, 0;
    vote.ballot.sync.b32 %r682, p, 0xffffffff;
    @!p not.b32 %r682, %r682;
}

	// end inline asm
	and.b32  	%r705, %r682, %r704;
	mov.b32 	%r687, 8;
	// begin inline asm
	{
    .reg .pred p;
    and.b32 %r685, %r698, %r687;    setp.ne.u32 p, %r685, 0;
    vote.ballot.sync.b32 %r685, p, 0xffffffff;
    @!p not.b32 %r685, %r685;
}

	// end inline asm
	and.b32  	%r706, %r685, %r705;
	mov.b32 	%r690, 16;
	// begin inline asm
	{
    .reg .pred p;
    and.b32 %r688, %r698, %r690;    setp.ne.u32 p, %r688, 0;
    vote.ballot.sync.b32 %r688, p, 0xffffffff;
    @!p not.b32 %r688, %r688;
}

	// end inline asm
	and.b32  	%r707, %r688, %r706;
	mov.b32 	%r693, 32;
	// begin inline asm
	{
    .reg .pred p;
    and.b32 %r691, %r698, %r693;    setp.ne.u32 p, %r691, 0;
    vote.ballot.sync.b32 %r691, p, 0xffffffff;
    @!p not.b32 %r691, %r691;
}

	// end inline asm
	and.b32  	%r708, %r691, %r707;
	mov.b32 	%r696, 64;
	// begin inline asm
	{
    .reg .pred p;
    and.b32 %r694, %r698, %r696;    setp.ne.u32 p, %r694, 0;
    vote.ballot.sync.b32 %r694, p, 0xffffffff;
    @!p not.b32 %r694, %r694;
}

	// end inline asm
	and.b32  	%r709, %r694, %r708;
	mov.b32 	%r699, 128;
	// begin inline asm
	{
    .reg .pred p;
    and.b32 %r697, %r698, %r699;    setp.ne.u32 p, %r697, 0;
    vote.ballot.sync.b32 %r697, p, 0xffffffff;
    @!p not.b32 %r697, %r697;
}

	// end inline asm
	and.b32  	%r710, %r697, %r709;
	clz.b32 	%r711, %r710;
	sub.s32 	%r88, 31, %r711;
	and.b32  	%r712, %r442, %r710;
	popc.b32 	%r89, %r712;
	setp.ne.s32 	%p128, %r153, %r88;
	mov.b32 	%r1254, 0;
	@%p128 bra 	$L__BB7_113;
	shl.b32 	%r713, %r698, 2;
	add.s32 	%r714, %r9, %r713;
	atom.shared.add.u32 	%r1254, [%r714], %r89;
$L__BB7_113:
	shfl.sync.idx.b32	%r740|%p129, %r1254, %r88, 31, -1;
	add.s32 	%r92, %r89, %r740;
	setp.eq.s64 	%p130, %rd587, 9223372036854775807;
	selp.b64 	%rd253, -9223372036854775808, %rd587, %p130;
	shr.u64 	%rd254, %rd253, %r468;
	cvt.u32.u64 	%r742, %rd254;
	and.b32  	%r737, %r742, %r8;
	mov.b32 	%r717, 1;
	// begin inline asm
	{
    .reg .pred p;
    and.b32 %r715, %r737, %r717;    setp.ne.u32 p, %r715, 0;
    vote.ballot.sync.b32 %r715, p, 0xffffffff;
    @!p not.b32 %r715, %r715;
}

	// end inline asm
	mov.b32 	%r720, 2;
	// begin inline asm
	{
    .reg .pred p;
    and.b32 %r718, %r737, %r720;    setp.ne.u32 p, %r718, 0;
    vote.ballot.sync.b32 %r718, p, 0xffffffff;
    @!p not.b32 %r718, %r718;
}

	// end inline asm
	and.b32  	%r743, %r718, %r715;
	mov.b32 	%r723, 4;
	// begin inline asm
	{
    .reg .pred p;
    and.b32 %r721, %r737, %r723;    setp.ne.u32 p, %r721, 0;
    vote.ballot.sync.b32 %r721, p, 0xffffffff;
    @!p not.b32 %r721, %r721;
}

	// end inline asm
	and.b32  	%r744, %r721, %r743;
	mov.b32 	%r726, 8;
	// begin inline asm
	{
    .reg .pred p;
    and.b32 %r724, %r737, %r726;    setp.ne.u32 p, %r724, 0;
    vote.ballot.sync.b32 %r724, p, 0xffffffff;
    @!p not.b32 %r724, %r724;
}

	// end inline asm
	and.b32  	%r745, %r724, %r744;
	mov.b32 	%r729, 16;
	// begin inline asm
	{
    .reg .pred p;
    and.b32 %r727, %r737, %r729;    setp.ne.u32 p, %r727, 0;
    vote.ballot.sync.b32 %r727, p, 0xffffffff;
    @!p not.b32 %r727, %r727;
}

	// end inline asm
	and.b32  	%r746, %r727, %r745;
	mov.b32 	%r732, 32;
	// begin inline asm
	{
    .reg .pred p;
    and.b32 %r730, %r737, %r732;    setp.ne.u32 p, %r730, 0;
    vote.ballot.sync.b32 %r730, p, 0xffffffff;
    @!p not.b32 %r730, %r730;
}

	// end inline asm
	and.b32  	%r747, %r730, %r746;
	mov.b32 	%r735, 64;
	// begin inline asm
	{
    .reg .pred p;
    and.b32 %r733, %r737, %r735;    setp.ne.u32 p, %r733, 0;
    vote.ballot.sync.b32 %r733, p, 0xffffffff;
    @!p not.b32 %r733, %r733;
}

	// end inline asm
	and.b32  	%r748, %r733, %r747;
	mov.b32 	%r738, 128;
	// begin inline asm
	{
    .reg .pred p;
    and.b32 %r736, %r737, %r738;    setp.ne.u32 p, %r736, 0;
    vote.ballot.sync.b32 %r736, p, 0xffffffff;
    @!p not.b32 %r736, %r736;
}

	// end inline asm
	and.b32  	%r749, %r736, %r748;
	clz.b32 	%r750, %r749;
	sub.s32 	%r94, 31, %r750;
	and.b32  	%r751, %r442, %r749;
	popc.b32 	%r95, %r751;
	setp.ne.s32 	%p131, %r153, %r94;
	mov.b32 	%r1255, 0;
	@%p131 bra 	$L__BB7_115;
	shl.b32 	%r752, %r737, 2;
	add.s32 	%r753, %r9, %r752;
	atom.shared.add.u32 	%r1255, [%r753], %r95;
$L__BB7_115:
	shfl.sync.idx.b32	%r779|%p132, %r1255, %r94, 31, -1;
	add.s32 	%r98, %r95, %r779;
	setp.eq.s64 	%p133, %rd588, 9223372036854775807;
	selp.b64 	%rd255, -9223372036854775808, %rd588, %p133;
	shr.u64 	%rd256, %rd255, %r468;
	cvt.u32.u64 	%r781, %rd256;
	and.b32  	%r776, %r781, %r8;
	mov.b32 	%r756, 1;
	// begin inline asm
	{
    .reg .pred p;
    and.b32 %r754, %r776, %r756;    setp.ne.u32 p, %r754, 0;
    vote.ballot.sync.b32 %r754, p, 0xffffffff;
    @!p not.b32 %r754, %r754;
}

	// end inline asm
	mov.b32 	%r759, 2;
	// begin inline asm
	{
    .reg .pred p;
    and.b32 %r757, %r776, %r759;    setp.ne.u32 p, %r757, 0;
    vote.ballot.sync.b32 %r757, p, 0xffffffff;
    @!p not.b32 %r757, %r757;
}

	// end inline asm
	and.b32  	%r782, %r757, %r754;
	mov.b32 	%r762, 4;
	// begin inline asm
	{
    .reg .pred p;
    and.b32 %r760, %r776, %r762;    setp.ne.u32 p, %r760, 0;
    vote.ballot.sync.b32 %r760, p, 0xffffffff;
    @!p not.b32 %r760, %r760;
}

	// end inline asm
	and.b32  	%r783, %r760, %r782;
	mov.b32 	%r765, 8;
	// begin inline asm
	{
    .reg .pred p;
    and.b32 %r763, %r776, %r765;    setp.ne.u32 p, %r763, 0;
    vote.ballot.sync.b32 %r763, p, 0xffffffff;
    @!p not.b32 %r763, %r763;
}

	// end inline asm
	and.b32  	%r784, %r763, %r783;
	mov.b32 	%r768, 16;
	// begin inline asm
	{
    .reg .pred p;
    and.b32 %r766, %r776, %r768;    setp.ne.u32 p, %r766, 0;
    vote.ballot.sync.b32 %r766, p, 0xffffffff;
    @!p not.b32 %r766, %r766;
}

	// end inline asm
	and.b32  	%r785, %r766, %r784;
	mov.b32 	%r771, 32;
	// begin inline asm
	{
    .reg .pred p;
    and.b32 %r769, %r776, %r771;    setp.ne.u32 p, %r769, 0;
    vote.ballot.sync.b32 %r769, p, 0xffffffff;
    @!p not.b32 %r769, %r769;
}

	// end inline asm
	and.b32  	%r786, %r769, %r785;
	mov.b32 	%r774, 64;
	// begin inline asm
	{
    .reg .pred p;
    and.b32 %r772, %r776, %r774;    setp.ne.u32 p, %r772, 0;
    vote.ballot.sync.b32 %r772, p, 0xffffffff;
    @!p not.b32 %r772, %r772;
}

	// end inline asm
	and.b32  	%r787, %r772, %r786;
	mov.b32 	%r777, 128;
	// begin inline asm
	{
    .reg .pred p;
    and.b32 %r775, %r776, %r777;    setp.ne.u32 p, %r775, 0;
    vote.ballot.sync.b32 %r775, p, 0xffffffff;
    @!p not.b32 %r775, %r775;
}

	// end inline asm
	and.b32  	%r788, %r775, %r787;
	clz.b32 	%r789, %r788;
	sub.s32 	%r100, 31, %r789;
	and.b32  	%r790, %r442, %r788;
	popc.b32 	%r101, %r790;
	setp.ne.s32 	%p134, %r153, %r100;
	mov.b32 	%r1256, 0;
	@%p134 bra 	$L__BB7_117;
	shl.b32 	%r791, %r776, 2;
	add.s32 	%r792, %r9, %r791;
	atom.shared.add.u32 	%r1256, [%r792], %r101;
$L__BB7_117:
	shfl.sync.idx.b32	%r818|%p135, %r1256, %r100, 31, -1;
	add.s32 	%r104, %r101, %r818;
	setp.eq.s64 	%p136, %rd589, 9223372036854775807;
	selp.b64 	%rd257, -9223372036854775808, %rd589, %p136;
	shr.u64 	%rd258, %rd257, %r468;
	cvt.u32.u64 	%r820, %rd258;
	and.b32  	%r815, %r820, %r8;
	mov.b32 	%r795, 1;
	// begin inline asm
	{
    .reg .pred p;
    and.b32 %r793, %r815, %r795;    setp.ne.u32 p, %r793, 0;
    vote.ballot.sync.b32 %r793, p, 0xffffffff;
    @!p not.b32 %r793, %r793;
}

	// end inline asm
	mov.b32 	%r798, 2;
	// begin inline asm
	{
    .reg .pred p;
    and.b32 %r796, %r815, %r798;    setp.ne.u32 p, %r796, 0;
    vote.ballot.sync.b32 %r796, p, 0xffffffff;
    @!p not.b32 %r796, %r796;
}

	// end inline asm
	and.b32  	%r821, %r796, %r793;
	mov.b32 	%r801, 4;
	// begin inline asm
	{
    .reg .pred p;
    and.b32 %r799, %r815, %r801;    setp.ne.u32 p, %r799, 0;
    vote.ballot.sync.b32 %r799, p, 0xffffffff;
    @!p not.b32 %r799, %r799;
}

	// end inline asm
	and.b32  	%r822, %r799, %r821;
	mov.b32 	%r804, 8;
	// begin inline asm
	{
    .reg .pred p;
    and.b32 %r802, %r815, %r804;    setp.ne.u32 p, %r802, 0;
    vote.ballot.sync.b32 %r802, p, 0xffffffff;
    @!p not.b32 %r802, %r802;
}

	// end inline asm
	and.b32  	%r823, %r802, %r822;
	mov.b32 	%r807, 16;
	// begin inline asm
	{
    .reg .pred p;
    and.b32 %r805, %r815, %r807;    setp.ne.u32 p, %r805, 0;
    vote.ballot.sync.b32 %r805, p, 0xffffffff;
    @!p not.b32 %r805, %r805;
}

	// end inline asm
	and.b32  	%r824, %r805, %r823;
	mov.b32 	%r810, 32;
	// begin inline asm
	{
    .reg .pred p;
    and.b32 %r808, %r815, %r810;    setp.ne.u32 p, %r808, 0;
    vote.ballot.sync.b32 %r808, p, 0xffffffff;
    @!p not.b32 %r808, %r808;
}

	// end inline asm
	and.b32  	%r825, %r808, %r824;
	mov.b32 	%r813, 64;
	// begin inline asm
	{
    .reg .pred p;
    and.b32 %r811, %r815, %r813;    setp.ne.u32 p, %r811, 0;
    vote.ballot.sync.b32 %r811, p, 0xffffffff;
    @!p not.b32 %r811, %r811;
}

	// end inline asm
	and.b32  	%r826, %r811, %r825;
	mov.b32 	%r816, 128;
	// begin inline asm
	{
    .reg .pred p;
    and.b32 %r814, %r815, %r816;    setp.ne.u32 p, %r814, 0;
    vote.ballot.sync.b32 %r814, p, 0xffffffff;
    @!p not.b32 %r814, %r814;
}

	// end inline asm
	and.b32  	%r827, %r814, %r826;
	clz.b32 	%r828, %r827;
	sub.s32 	%r106, 31, %r828;
	and.b32  	%r829, %r442, %r827;
	popc.b32 	%r107, %r829;
	setp.ne.s32 	%p137, %r153, %r106;
	mov.b32 	%r1257, 0;
	@%p137 bra 	$L__BB7_119;
	shl.b32 	%r830, %r815, 2;
	add.s32 	%r831, %r9, %r830;
	atom.shared.add.u32 	%r1257, [%r831], %r107;
$L__BB7_119:
	shfl.sync.idx.b32	%r857|%p138, %r1257, %r106, 31, -1;
	add.s32 	%r110, %r107, %r857;
	setp.eq.s64 	%p139, %rd590, 9223372036854775807;
	selp.b64 	%rd259, -9223372036854775808, %rd590, %p139;
	shr.u64 	%rd260, %rd259, %r468;
	cvt.u32.u64 	%r859, %rd260;
	and.b32  	%r854, %r859, %r8;
	mov.b32 	%r834, 1;
	// begin inline asm
	{
    .reg .pred p;
    and.b32 %r832, %r854, %r834;    setp.ne.u32 p, %r832, 0;
    vote.ballot.sync.b32 %r832, p, 0xffffffff;
    @!p not.b32 %r832, %r832;
}

	// end inline asm
	mov.b32 	%r837, 2;
	// begin inline asm
	{
    .reg .pred p;
    and.b32 %r835, %r854, %r837;    setp.ne.u32 p, %r835, 0;
    vote.ballot.sync.b32 %r835, p, 0xffffffff;
    @!p not.b32 %r835, %r835;
}

	// end inline asm
	and.b32  	%r860, %r835, %r832;
	mov.b32 	%r840, 4;
	// begin inline asm
	{
    .reg .pred p;
    and.b32 %r838, %r854, %r840;    setp.ne.u32 p, %r838, 0;
    vote.ballot.sync.b32 %r838, p, 0xffffffff;
    @!p not.b32 %r838, %r838;
}

	// end inline asm
	and.b32  	%r861, %r838, %r860;
	mov.b32 	%r843, 8;
	// begin inline asm
	{
    .reg .pred p;
    and.b32 %r841, %r854, %r843;    setp.ne.u32 p, %r841, 0;
    vote.ballot.sync.b32 %r841, p, 0xffffffff;
    @!p not.b32 %r841, %r841;
}

	// end inline asm
	and.b32  	%r862, %r841, %r861;
	mov.b32 	%r846, 16;
	// begin inline asm
	{
    .reg .pred p;
    and.b32 %r844, %r854, %r846;    setp.ne.u32 p, %r844, 0;
    vote.ballot.sync.b32 %r844, p, 0xffffffff;
    @!p not.b32 %r844, %r844;
}

	// end inline asm
	and.b32  	%r863, %r844, %r862;
	mov.b32 	%r849, 32;
	// begin inline asm
	{
    .reg .pred p;
    and.b32 %r847, %r854, %r849;    setp.ne.u32 p, %r847, 0;
    vote.ballot.sync.b32 %r847, p, 0xffffffff;
    @!p not.b32 %r847, %r847;
}

	// end inline asm
	and.b32  	%r864, %r847, %r863;
	mov.b32 	%r852, 64;
	// begin inline asm
	{
    .reg .pred p;
    and.b32 %r850, %r854, %r852;    setp.ne.u32 p, %r850, 0;
    vote.ballot.sync.b32 %r850, p, 0xffffffff;
    @!p not.b32 %r850, %r850;
}

	// end inline asm
	and.b32  	%r865, %r850, %r864;
	mov.b32 	%r855, 128;
	// begin inline asm
	{
    .reg .pred p;
    and.b32 %r853, %r854, %r855;    setp.ne.u32 p, %r853, 0;
    vote.ballot.sync.b32 %r853, p, 0xffffffff;
    @!p not.b32 %r853, %r853;
}

	// end inline asm
	and.b32  	%r866, %r853, %r865;
	clz.b32 	%r867, %r866;
	sub.s32 	%r112, 31, %r867;
	and.b32  	%r868, %r442, %r866;
	popc.b32 	%r113, %r868;
	setp.ne.s32 	%p140, %r153, %r112;
	mov.b32 	%r1258, 0;
	@%p140 bra 	$L__BB7_121;
	shl.b32 	%r869, %r854, 2;
	add.s32 	%r870, %r9, %r869;
	atom.shared.add.u32 	%r1258, [%r870], %r113;
$L__BB7_121:
	shfl.sync.idx.b32	%r896|%p141, %r1258, %r112, 31, -1;
	add.s32 	%r116, %r113, %r896;
	setp.eq.s64 	%p142, %rd591, 9223372036854775807;
	selp.b64 	%rd261, -9223372036854775808, %rd591, %p142;
	shr.u64 	%rd262, %rd261, %r468;
	cvt.u32.u64 	%r898, %rd262;
	and.b32  	%r893, %r898, %r8;
	mov.b32 	%r873, 1;
	// begin inline asm
	{
    .reg .pred p;
    and.b32 %r871, %r893, %r873;    setp.ne.u32 p, %r871, 0;
    vote.ballot.sync.b32 %r871, p, 0xffffffff;
    @!p not.b32 %r871, %r871;
}

	// end inline asm
	mov.b32 	%r876, 2;
	// begin inline asm
	{
    .reg .pred p;
    and.b32 %r874, %r893, %r876;    setp.ne.u32 p, %r874, 0;
    vote.ballot.sync.b32 %r874, p, 0xffffffff;
    @!p not.b32 %r874, %r874;
}

	// end inline asm
	and.b32  	%r899, %r874, %r871;
	mov.b32 	%r879, 4;
	// begin inline asm
	{
    .reg .pred p;
    and.b32 %r877, %r893, %r879;    setp.ne.u32 p, %r877, 0;
    vote.ballot.sync.b32 %r877, p, 0xffffffff;
    @!p not.b32 %r877, %r877;
}

	// end inline asm
	and.b32  	%r900, %r877, %r899;
	mov.b32 	%r882, 8;
	// begin inline asm
	{
    .reg .pred p;
    and.b32 %r880, %r893, %r882;    setp.ne.u32 p, %r880, 0;
    vote.ballot.sync.b32 %r880, p, 0xffffffff;
    @!p not.b32 %r880, %r880;
}

	// end inline asm
	and.b32  	%r901, %r880, %r900;
	mov.b32 	%r885, 16;
	// begin inline asm
	{
    .reg .pred p;
    and.b32 %r883, %r893, %r885;    setp.ne.u32 p, %r883, 0;
    vote.ballot.sync.b32 %r883, p, 0xffffffff;
    @!p not.b32 %r883, %r883;
}

	// end inline asm
	and.b32  	%r902, %r883, %r901;
	mov.b32 	%r888, 32;
	// begin inline asm
	{
    .reg .pred p;
    and.b32 %r886, %r893, %r888;    setp.ne.u32 p, %r886, 0;
    vote.ballot.sync.b32 %r886, p, 0xffffffff;
    @!p not.b32 %r886, %r886;
}

	// end inline asm
	and.b32  	%r903, %r886, %r902;
	mov.b32 	%r891, 64;
	// begin inline asm
	{
    .reg .pred p;
    and.b32 %r889, %r893, %r891;    setp.ne.u32 p, %r889, 0;
    vote.ballot.sync.b32 %r889, p, 0xffffffff;
    @!p not.b32 %r889, %r889;
}

	// end inline asm
	and.b32  	%r904, %r889, %r903;
	mov.b32 	%r894, 128;
	// begin inline asm
	{
    .reg .pred p;
    and.b32 %r892, %r893, %r894;    setp.ne.u32 p, %r892, 0;
    vote.ballot.sync.b32 %r892, p, 0xffffffff;
    @!p not.b32 %r892, %r892;
}

	// end inline asm
	and.b32  	%r905, %r892, %r904;
	clz.b32 	%r906, %r905;
	sub.s32 	%r118, 31, %r906;
	and.b32  	%r907, %r442, %r905;
	popc.b32 	%r119, %r907;
	setp.ne.s32 	%p143, %r153, %r118;
	mov.b32 	%r1259, 0;
	@%p143 bra 	$L__BB7_123;
	shl.b32 	%r908, %r893, 2;
	add.s32 	%r909, %r9, %r908;
	atom.shared.add.u32 	%r1259, [%r909], %r119;
$L__BB7_123:
	shfl.sync.idx.b32	%r935|%p144, %r1259, %r118, 31, -1;
	add.s32 	%r122, %r119, %r935;
	setp.eq.s64 	%p145, %rd592, 9223372036854775807;
	selp.b64 	%rd263, -9223372036854775808, %rd592, %p145;
	shr.u64 	%rd264, %rd263, %r468;
	cvt.u32.u64 	%r937, %rd264;
	and.b32  	%r932, %r937, %r8;
	mov.b32 	%r912, 1;
	// begin inline asm
	{
    .reg .pred p;
    and.b32 %r910, %r932, %r912;    setp.ne.u32 p, %r910, 0;
    vote.ballot.sync.b32 %r910, p, 0xffffffff;
    @!p not.b32 %r910, %r910;
}

	// end inline asm
	mov.b32 	%r915, 2;
	// begin inline asm
	{
    .reg .pred p;
    and.b32 %r913, %r932, %r915;    setp.ne.u32 p, %r913, 0;
    vote.ballot.sync.b32 %r913, p, 0xffffffff;
    @!p not.b32 %r913, %r913;
}

	// end inline asm
	and.b32  	%r938, %r913, %r910;
	mov.b32 	%r918, 4;
	// begin inline asm
	{
    .reg .pred p;
    and.b32 %r916, %r932, %r918;    setp.ne.u32 p, %r916, 0;
    vote.ballot.sync.b32 %r916, p, 0xffffffff;
    @!p not.b32 %r916, %r916;
}

	// end inline asm
	and.b32  	%r939, %r916, %r938;
	mov.b32 	%r921, 8;
	// begin inline asm
	{
    .reg .pred p;
    and.b32 %r919, %r932, %r921;    setp.ne.u32 p, %r919, 0;
    vote.ballot.sync.b32 %r919, p, 0xffffffff;
    @!p not.b32 %r919, %r919;
}

	// end inline asm
	and.b32  	%r940, %r919, %r939;
	mov.b32 	%r924, 16;
	// begin inline asm
	{
    .reg .pred p;
    and.b32 %r922, %r932, %r924;    setp.ne.u32 p, %r922, 0;
    vote.ballot.sync.b32 %r922, p, 0xffffffff;
    @!p not.b32 %r922, %r922;
}

	// end inline asm
	and.b32  	%r941, %r922, %r940;
	mov.b32 	%r927, 32;
	// begin inline asm
	{
    .reg .pred p;
    and.b32 %r925, %r932, %r927;    setp.ne.u32 p, %r925, 0;
    vote.ballot.sync.b32 %r925, p, 0xffffffff;
    @!p not.b32 %r925, %r925;
}

	// end inline asm
	and.b32  	%r942, %r925, %r941;
	mov.b32 	%r930, 64;
	// begin inline asm
	{
    .reg .pred p;
    and.b32 %r928, %r932, %r930;    setp.ne.u32 p, %r928, 0;
    vote.ballot.sync.b32 %r928, p, 0xffffffff;
    @!p not.b32 %r928, %r928;
}

	// end inline asm
	and.b32  	%r943, %r928, %r942;
	mov.b32 	%r933, 128;
	// begin inline asm
	{
    .reg .pred p;
    and.b32 %r931, %r932, %r933;    setp.ne.u32 p, %r931, 0;
    vote.ballot.sync.b32 %r931, p, 0xffffffff;
    @!p not.b32 %r931, %r931;
}

	// end inline asm
	and.b32  	%r944, %r931, %r943;
	clz.b32 	%r945, %r944;
	sub.s32 	%r124, 31, %r945;
	and.b32  	%r946, %r442, %r944;
	popc.b32 	%r125, %r946;
	setp.ne.s32 	%p146, %r153, %r124;
	mov.b32 	%r1260, 0;
	@%p146 bra 	$L__BB7_125;
	shl.b32 	%r947, %r932, 2;
	add.s32 	%r948, %r9, %r947;
	atom.shared.add.u32 	%r1260, [%r948], %r125;
$L__BB7_125:
	shfl.sync.idx.b32	%r974|%p147, %r1260, %r124, 31, -1;
	add.s32 	%r128, %r125, %r974;
	setp.eq.s64 	%p148, %rd593, 9223372036854775807;
	selp.b64 	%rd265, -9223372036854775808, %rd593, %p148;
	shr.u64 	%rd266, %rd265, %r468;
	cvt.u32.u64 	%r976, %rd266;
	and.b32  	%r971, %r976, %r8;
	mov.b32 	%r951, 1;
	// begin inline asm
	{
    .reg .pred p;
    and.b32 %r949, %r971, %r951;    setp.ne.u32 p, %r949, 0;
    vote.ballot.sync.b32 %r949, p, 0xffffffff;
    @!p not.b32 %r949, %r949;
}

	// end inline asm
	mov.b32 	%r954, 2;
	// begin inline asm
	{
    .reg .pred p;
    and.b32 %r952, %r971, %r954;    setp.ne.u32 p, %r952, 0;
    vote.ballot.sync.b32 %r952, p, 0xffffffff;
    @!p not.b32 %r952, %r952;
}

	// end inline asm
	and.b32  	%r977, %r952, %r949;
	mov.b32 	%r957, 4;
	// begin inline asm
	{
    .reg .pred p;
    and.b32 %r955, %r971, %r957;    setp.ne.u32 p, %r955, 0;
    vote.ballot.sync.b32 %r955, p, 0xffffffff;
    @!p not.b32 %r955, %r955;
}

	// end inline asm
	and.b32  	%r978, %r955, %r977;
	mov.b32 	%r960, 8;
	// begin inline asm
	{
    .reg .pred p;
    and.b32 %r958, %r971, %r960;    setp.ne.u32 p, %r958, 0;
    vote.ballot.sync.b32 %r958, p, 0xffffffff;
    @!p not.b32 %r958, %r958;
}

	// end inline asm
	and.b32  	%r979, %r958, %r978;
	mov.b32 	%r963, 16;
	// begin inline asm
	{
    .reg .pred p;
    and.b32 %r961, %r971, %r963;    setp.ne.u32 p, %r961, 0;
    vote.ballot.sync.b32 %r961, p, 0xffffffff;
    @!p not.b32 %r961, %r961;
}

	// end inline asm
	and.b32  	%r980, %r961, %r979;
	mov.b32 	%r966, 32;
	// begin inline asm
	{
    .reg .pred p;
    and.b32 %r964, %r971, %r966;    setp.ne.u32 p, %r964, 0;
    vote.ballot.sync.b32 %r964, p, 0xffffffff;
    @!p not.b32 %r964, %r964;
}

	// end inline asm
	and.b32  	%r981, %r964, %r980;
	mov.b32 	%r969, 64;
	// begin inline asm
	{
    .reg .pred p;
    and.b32 %r967, %r971, %r969;    setp.ne.u32 p, %r967, 0;
    vote.ballot.sync.b32 %r967, p, 0xffffffff;
    @!p not.b32 %r967, %r967;
}

	// end inline asm
	and.b32  	%r982, %r967, %r981;
	mov.b32 	%r972, 128;
	// begin inline asm
	{
    .reg .pred p;
    and.b32 %r970, %r971, %r972;    setp.ne.u32 p, %r970, 0;
    vote.ballot.sync.b32 %r970, p, 0xffffffff;
    @!p not.b32 %r970, %r970;
}

	// end inline asm
	and.b32  	%r983, %r970, %r982;
	clz.b32 	%r984, %r983;
	sub.s32 	%r130, 31, %r984;
	and.b32  	%r985, %r442, %r983;
	popc.b32 	%r131, %r985;
	setp.ne.s32 	%p149, %r153, %r130;
	mov.b32 	%r1261, 0;
	@%p149 bra 	$L__BB7_127;
	shl.b32 	%r986, %r971, 2;
	add.s32 	%r987, %r9, %r986;
	atom.shared.add.u32 	%r1261, [%r987], %r131;
$L__BB7_127:
	shfl.sync.idx.b32	%r1013|%p150, %r1261, %r130, 31, -1;
	add.s32 	%r134, %r131, %r1013;
	setp.eq.s64 	%p151, %rd594, 9223372036854775807;
	selp.b64 	%rd267, -9223372036854775808, %rd594, %p151;
	shr.u64 	%rd268, %rd267, %r468;
	cvt.u32.u64 	%r1015, %rd268;
	and.b32  	%r1010, %r1015, %r8;
	mov.b32 	%r990, 1;
	// begin inline asm
	{
    .reg .pred p;
    and.b32 %r988, %r1010, %r990;    setp.ne.u32 p, %r988, 0;
    vote.ballot.sync.b32 %r988, p, 0xffffffff;
    @!p not.b32 %r988, %r988;
}

	// end inline asm
	mov.b32 	%r993, 2;
	// begin inline asm
	{
    .reg .pred p;
    and.b32 %r991, %r1010, %r993;    setp.ne.u32 p, %r991, 0;
    vote.ballot.sync.b32 %r991, p, 0xffffffff;
    @!p not.b32 %r991, %r991;
}

	// end inline asm
	and.b32  	%r1016, %r991, %r988;
	mov.b32 	%r996, 4;
	// begin inline asm
	{
    .reg .pred p;
    and.b32 %r994, %r1010, %r996;    setp.ne.u32 p, %r994, 0;
    vote.ballot.sync.b32 %r994, p, 0xffffffff;
    @!p not.b32 %r994, %r994;
}

	// end inline asm
	and.b32  	%r1017, %r994, %r1016;
	mov.b32 	%r999, 8;
	// begin inline asm
	{
    .reg .pred p;
    and.b32 %r997, %r1010, %r999;    setp.ne.u32 p, %r997, 0;
    vote.ballot.sync.b32 %r997, p, 0xffffffff;
    @!p not.b32 %r997, %r997;
}

	// end inline asm
	and.b32  	%r1018, %r997, %r1017;
	mov.b32 	%r1002, 16;
	// begin inline asm
	{
    .reg .pred p;
    and.b32 %r1000, %r1010, %r1002;    setp.ne.u32 p, %r1000, 0;
    vote.ballot.sync.b32 %r1000, p, 0xffffffff;
    @!p not.b32 %r1000, %r1000;
}

	// end inline asm
	and.b32  	%r1019, %r1000, %r1018;
	mov.b32 	%r1005, 32;
	// begin inline asm
	{
    .reg .pred p;
    and.b32 %r1003, %r1010, %r1005;    setp.ne.u32 p, %r1003, 0;
    vote.ballot.sync.b32 %r1003, p, 0xffffffff;
    @!p not.b32 %r1003, %r1003;
}

	// end inline asm
	and.b32  	%r1020, %r1003, %r1019;
	mov.b32 	%r1008, 64;
	// begin inline asm
	{
    .reg .pred p;
    and.b32 %r1006, %r1010, %r1008;    setp.ne.u32 p, %r1006, 0;
    vote.ballot.sync.b32 %r1006, p, 0xffffffff;
    @!p not.b32 %r1006, %r1006;
}

	// end inline asm
	and.b32  	%r1021, %r1006, %r1020;
	mov.b32 	%r1011, 128;
	// begin inline asm
	{
    .reg .pred p;
    and.b32 %r1009, %r1010, %r1011;    setp.ne.u32 p, %r1009, 0;
    vote.ballot.sync.b32 %r1009, p, 0xffffffff;
    @!p not.b32 %r1009, %r1009;
}

	// end inline asm
	and.b32  	%r1022, %r1009, %r1021;
	clz.b32 	%r1023, %r1022;
	sub.s32 	%r136, 31, %r1023;
	and.b32  	%r1024, %r442, %r1022;
	popc.b32 	%r137, %r1024;
	setp.ne.s32 	%p152, %r153, %r136;
	mov.b32 	%r1262, 0;
	@%p152 bra 	$L__BB7_129;
	shl.b32 	%r1025, %r1010, 2;
	add.s32 	%r1026, %r9, %r1025;
	atom.shared.add.u32 	%r1262, [%r1026], %r137;
$L__BB7_129:
	shfl.sync.idx.b32	%r1027|%p154, %r1262, %r136, 31, -1;
	add.s32 	%r1028, %r137, %r1027;
	bar.sync 	0;
	shl.b32 	%r1029, %r56, 3;
	mov.u32 	%r1030, _ZZN3cub18CUB_300001_SM_10006detail10radix_sort29DeviceRadixSortOnesweepKernelINS1_5radix10policy_hubIdNS0_8NullTypeEyE10Policy1000ELNS0_9SortOrderE0EdS6_yiiNS1_21identity_decomposer_tEEEvPT5_SC_PT3_PKSD_PT1_PKSH_PT2_PKSL_T4_iiT6_E1s;
	add.s32 	%r1031, %r1030, %r1029;
	st.shared.u64 	[%r1031+-8], %rd580;
	shl.b32 	%r1032, %r62, 3;
	add.s32 	%r1033, %r1030, %r1032;
	st.shared.u64 	[%r1033+-8], %rd581;
	shl.b32 	%r1034, %r68, 3;
	add.s32 	%r1035, %r1030, %r1034;
	st.shared.u64 	[%r1035+-8], %rd582;
	shl.b32 	%r1036, %r74, 3;
	add.s32 	%r1037, %r1030, %r1036;
	st.shared.u64 	[%r1037+-8], %rd583;
	shl.b32 	%r1038, %r80, 3;
	add.s32 	%r1039, %r1030, %r1038;
	st.shared.u64 	[%r1039+-8], %rd584;
	shl.b32 	%r1040, %r86, 3;
	add.s32 	%r1041, %r1030, %r1040;
	st.shared.u64 	[%r1041+-8], %rd585;
	shl.b32 	%r1042, %r92, 3;
	add.s32 	%r1043, %r1030, %r1042;
	st.shared.u64 	[%r1043+-8], %rd586;
	shl.b32 	%r1044, %r98, 3;
	add.s32 	%r1045, %r1030, %r1044;
	st.shared.u64 	[%r1045+-8], %rd587;
	shl.b32 	%r1046, %r104, 3;
	add.s32 	%r1047, %r1030, %r1046;
	st.shared.u64 	[%r1047+-8], %rd588;
	shl.b32 	%r1048, %r110, 3;
	add.s32 	%r1049, %r1030, %r1048;
	st.shared.u64 	[%r1049+-8], %rd589;
	shl.b32 	%r1050, %r116, 3;
	add.s32 	%r1051, %r1030, %r1050;
	st.shared.u64 	[%r1051+-8], %rd590;
	shl.b32 	%r1052, %r122, 3;
	add.s32 	%r1053, %r1030, %r1052;
	st.shared.u64 	[%r1053+-8], %rd591;
	shl.b32 	%r1054, %r128, 3;
	add.s32 	%r1055, %r1030, %r1054;
	st.shared.u64 	[%r1055+-8], %rd592;
	shl.b32 	%r1056, %r134, 3;
	add.s32 	%r1057, %r1030, %r1056;
	st.shared.u64 	[%r1057+-8], %rd593;
	shl.b32 	%r1058, %r1028, 3;
	add.s32 	%r1059, %r1030, %r1058;
	st.shared.u64 	[%r1059+-8], %rd594;
	shl.b32 	%r1060, %r1, 3;
	add.s32 	%r1061, %r1030, %r1060;
	add.s32 	%r140, %r1061, 46080;
	@%p57 bra 	$L__BB7_137;
	ld.param.u64 	%rd549, [_ZN3cub18CUB_300001_SM_10006detail10radix_sort29DeviceRadixSortOnesweepKernelINS1_5radix10policy_hubIdNS0_8NullTypeEyE10Policy1000ELNS0_9SortOrderE0EdS6_yiiNS1_21identity_decomposer_tEEEvPT5_SC_PT3_PKSD_PT1_PKSH_PT2_PKSL_T4_iiT6__param_3];
	cvta.to.global.u64 	%rd269, %rd549;
	shl.b64 	%rd270, %rd82, 3;
	add.s64 	%rd271, %rd269, %rd270;
	ld.global.u64 	%rd272, [%rd271];
	sub.s64 	%rd595, %rd272, %rd122;
	st.shared.u64 	[%r140], %rd595;
	setp.lt.s32 	%p155, %r4, 1;
	mov.u32 	%r1266, %r1243;
	@%p155 bra 	$L__BB7_136;
	mov.b32 	%r1264, -1;
	mov.u32 	%r1263, %r4;
	mov.u32 	%r1266, %r1243;
$L__BB7_132:
	add.s32 	%r144, %r1263, -1;
	shl.b32 	%r1063, %r144, 8;
	add.s32 	%r1064, %r1063, %r1;
	mul.wide.s32 	%rd273, %r1064, 4;
	add.s64 	%rd124, %rd2, %rd273;
$L__BB7_133:
	membar.cta;
	ld.volatile.global.u32 	%r145, [%rd124];
	setp.eq.s32 	%p156, %r145, 0;
	@%p156 bra 	$L__BB7_133;
	and.b32  	%r1065, %r145, 1073741823;
	add.s32 	%r1266, %r1065, %r1266;
	setp.gt.s32 	%p157, %r145, -1;
	vote.sync.ballot.b32 	%r1264, %p157, %r1264;
	setp.gt.u32 	%p159, %r1263, 1;
	and.pred  	%p160, %p157, %p159;
	mov.u32 	%r1263, %r144;
	@%p160 bra 	$L__BB7_132;
	ld.shared.u64 	%rd595, [%r140];
$L__BB7_136:
	or.b32  	%r1066, %r1266, -2147483648;
	st.volatile.global.u32 	[%rd81], %r1066;
	sub.s32 	%r1067, %r1266, %r1243;
	cvt.s64.s32 	%rd274, %r1067;
	add.s64 	%rd275, %rd595, %rd274;
	st.shared.u64 	[%r140], %rd275;
$L__BB7_137:
	setp.gt.u32 	%p161, %r1, 255;
	setp.lt.s32 	%p162, %r5, %r150;
	setp.eq.s64 	%p163, %rd130, 0;
	or.pred  	%p164, %p163, %p162;
	or.pred  	%p165, %p161, %p164;
	@%p165 bra 	$L__BB7_139;
	ld.shared.u64 	%rd276, [%r140];
	cvt.s64.s32 	%rd277, %r1243;
	add.s64 	%rd278, %rd122, %rd277;
	add.s64 	%rd279, %rd278, %rd276;
	st.global.u64 	[%rd83], %rd279;
$L__BB7_139:
	setp.gt.s32 	%p166, %r5, %r150;
	bar.sync 	0;
	@%p166 bra 	$L__BB7_141;
	ld.shared.u64 	%rd280, [%r140+-46080];
	setp.eq.s64 	%p167, %rd280, 9223372036854775807;
	selp.b64 	%rd281, -9223372036854775808, %rd280, %p167;
	shr.u64 	%rd282, %rd281, %r468;
	cvt.u32.u64 	%r1069, %rd282;
	and.b32  	%r1070, %r1069, %r8;
	shl.b32 	%r1071, %r1070, 3;
	add.s32 	%r1073, %r1030, 46080;
	add.s32 	%r1074, %r1073, %r1071;
	ld.shared.u64 	%rd283, [%r1074];
	add.s64 	%rd284, %rd283, %rd82;
	setp.gt.s64 	%p168, %rd280, -1;
	selp.b64 	%rd285, -1, -9223372036854775808, %p168;
	xor.b64  	%rd286, %rd285, %rd280;
	shl.b64 	%rd287, %rd284, 3;
	add.s64 	%rd288, %rd1, %rd287;
	st.global.u64 	[%rd288], %rd286;
	bar.warp.sync 	-1;
	ld.shared.u64 	%rd289, [%r140+-43008];
	setp.eq.s64 	%p169, %rd289, 9223372036854775807;
	selp.b64 	%rd290, -9223372036854775808, %rd289, %p169;
	shr.u64 	%rd291, %rd290, %r468;
	cvt.u32.u64 	%r1075, %rd291;
	and.b32  	%r1076, %r1075, %r8;
	shl.b32 	%r1077, %r1076, 3;
	add.s32 	%r1078, %r1073, %r1077;
	ld.shared.u64 	%rd292, [%r1078];
	add.s64 	%rd293, %rd292, %rd82;
	setp.gt.s64 	%p170, %rd289, -1;
	selp.b64 	%rd294, -1, -9223372036854775808, %p170;
	xor.b64  	%rd295, %rd294, %rd289;
	shl.b64 	%rd296, %rd293, 3;
	add.s64 	%rd297, %rd1, %rd296;
	st.global.u64 	[%rd297+3072], %rd295;
	bar.warp.sync 	-1;
	ld.shared.u64 	%rd298, [%r140+-39936];
	setp.eq.s64 	%p171, %rd298, 9223372036854775807;
	selp.b64 	%rd299, -9223372036854775808, %rd298, %p171;
	shr.u64 	%rd300, %rd299, %r468;
	cvt.u32.u64 	%r1079, %rd300;
	and.b32  	%r1080, %r1079, %r8;
	shl.b32 	%r1081, %r1080, 3;
	add.s32 	%r1082, %r1073, %r1081;
	ld.shared.u64 	%rd301, [%r1082];
	add.s64 	%rd302, %rd301, %rd82;
	setp.gt.s64 	%p172, %rd298, -1;
	selp.b64 	%rd303, -1, -9223372036854775808, %p172;
	xor.b64  	%rd304, %rd303, %rd298;
	shl.b64 	%rd305, %rd302, 3;
	add.s64 	%rd306, %rd1, %rd305;
	st.global.u64 	[%rd306+6144], %rd304;
	bar.warp.sync 	-1;
	ld.shared.u64 	%rd307, [%r140+-36864];
	setp.eq.s64 	%p173, %rd307, 9223372036854775807;
	selp.b64 	%rd308, -9223372036854775808, %rd307, %p173;
	shr.u64 	%rd309, %rd308, %r468;
	cvt.u32.u64 	%r1083, %rd309;
	and.b32  	%r1084, %r1083, %r8;
	shl.b32 	%r1085, %r1084, 3;
	add.s32 	%r1086, %r1073, %r1085;
	ld.shared.u64 	%rd310, [%r1086];
	add.s64 	%rd311, %rd310, %rd82;
	setp.gt.s64 	%p174, %rd307, -1;
	selp.b64 	%rd312, -1, -9223372036854775808, %p174;
	xor.b64  	%rd313, %rd312, %rd307;
	shl.b64 	%rd314, %rd311, 3;
	add.s64 	%rd315, %rd1, %rd314;
	st.global.u64 	[%rd315+9216], %rd313;
	bar.warp.sync 	-1;
	ld.shared.u64 	%rd316, [%r140+-33792];
	setp.eq.s64 	%p175, %rd316, 9223372036854775807;
	selp.b64 	%rd317, -9223372036854775808, %rd316, %p175;
	shr.u64 	%rd318, %rd317, %r468;
	cvt.u32.u64 	%r1087, %rd318;
	and.b32  	%r1088, %r1087, %r8;
	shl.b32 	%r1089, %r1088, 3;
	add.s32 	%r1090, %r1073, %r1089;
	ld.shared.u64 	%rd319, [%r1090];
	add.s64 	%rd320, %rd319, %rd82;
	setp.gt.s64 	%p176, %rd316, -1;
	selp.b64 	%rd321, -1, -9223372036854775808, %p176;
	xor.b64  	%rd322, %rd321, %rd316;
	shl.b64 	%rd323, %rd320, 3;
	add.s64 	%rd324, %rd1, %rd323;
	st.global.u64 	[%rd324+12288], %rd322;
	bar.warp.sync 	-1;
	ld.shared.u64 	%rd325, [%r140+-30720];
	setp.eq.s64 	%p177, %rd325, 9223372036854775807;
	selp.b64 	%rd326, -9223372036854775808, %rd325, %p177;
	shr.u64 	%rd327, %rd326, %r468;
	cvt.u32.u64 	%r1091, %rd327;
	and.b32  	%r1092, %r1091, %r8;
	shl.b32 	%r1093, %r1092, 3;
	add.s32 	%r1094, %r1073, %r1093;
	ld.shared.u64 	%rd328, [%r1094];
	add.s64 	%rd329, %rd328, %rd82;
	setp.gt.s64 	%p178, %rd325, -1;
	selp.b64 	%rd330, -1, -9223372036854775808, %p178;
	xor.b64  	%rd331, %rd330, %rd325;
	shl.b64 	%rd332, %rd329, 3;
	add.s64 	%rd333, %rd1, %rd332;
	st.global.u64 	[%rd333+15360], %rd331;
	bar.warp.sync 	-1;
	ld.shared.u64 	%rd334, [%r140+-27648];
	setp.eq.s64 	%p179, %rd334, 9223372036854775807;
	selp.b64 	%rd335, -9223372036854775808, %rd334, %p179;
	shr.u64 	%rd336, %rd335, %r468;
	cvt.u32.u64 	%r1095, %rd336;
	and.b32  	%r1096, %r1095, %r8;
	shl.b32 	%r1097, %r1096, 3;
	add.s32 	%r1098, %r1073, %r1097;
	ld.shared.u64 	%rd337, [%r1098];
	add.s64 	%rd338, %rd337, %rd82;
	setp.gt.s64 	%p180, %rd334, -1;
	selp.b64 	%rd339, -1, -9223372036854775808, %p180;
	xor.b64  	%rd340, %rd339, %rd334;
	shl.b64 	%rd341, %rd338, 3;
	add.s64 	%rd342, %rd1, %rd341;
	st.global.u64 	[%rd342+18432], %rd340;
	bar.warp.sync 	-1;
	ld.shared.u64 	%rd343, [%r140+-24576];
	setp.eq.s64 	%p181, %rd343, 9223372036854775807;
	selp.b64 	%rd344, -9223372036854775808, %rd343, %p181;
	shr.u64 	%rd345, %rd344, %r468;
	cvt.u32.u64 	%r1099, %rd345;
	and.b32  	%r1100, %r1099, %r8;
	shl.b32 	%r1101, %r1100, 3;
	add.s32 	%r1102, %r1073, %r1101;
	ld.shared.u64 	%rd346, [%r1102];
	add.s64 	%rd347, %rd346, %rd82;
	setp.gt.s64 	%p182, %rd343, -1;
	selp.b64 	%rd348, -1, -9223372036854775808, %p182;
	xor.b64  	%rd349, %rd348, %rd343;
	shl.b64 	%rd350, %rd347, 3;
	add.s64 	%rd351, %rd1, %rd350;
	st.global.u64 	[%rd351+21504], %rd349;
	bar.warp.sync 	-1;
	ld.shared.u64 	%rd352, [%r140+-21504];
	setp.eq.s64 	%p183, %rd352, 9223372036854775807;
	selp.b64 	%rd353, -9223372036854775808, %rd352, %p183;
	shr.u64 	%rd354, %rd353, %r468;
	cvt.u32.u64 	%r1103, %rd354;
	and.b32  	%r1104, %r1103, %r8;
	shl.b32 	%r1105, %r1104, 3;
	add.s32 	%r1106, %r1073, %r1105;
	ld.shared.u64 	%rd355, [%r1106];
	add.s64 	%rd356, %rd355, %rd82;
	setp.gt.s64 	%p184, %rd352, -1;
	selp.b64 	%rd357, -1, -9223372036854775808, %p184;
	xor.b64  	%rd358, %rd357, %rd352;
	shl.b64 	%rd359, %rd356, 3;
	add.s64 	%rd360, %rd1, %rd359;
	st.global.u64 	[%rd360+24576], %rd358;
	bar.warp.sync 	-1;
	ld.shared.u64 	%rd361, [%r140+-18432];
	setp.eq.s64 	%p185, %rd361, 9223372036854775807;
	selp.b64 	%rd362, -9223372036854775808, %rd361, %p185;
	shr.u64 	%rd363, %rd362, %r468;
	cvt.u32.u64 	%r1107, %rd363;
	and.b32  	%r1108, %r1107, %r8;
	shl.b32 	%r1109, %r1108, 3;
	add.s32 	%r1110, %r1073, %r1109;
	ld.shared.u64 	%rd364, [%r1110];
	add.s64 	%rd365, %rd364, %rd82;
	setp.gt.s64 	%p186, %rd361, -1;
	selp.b64 	%rd366, -1, -9223372036854775808, %p186;
	xor.b64  	%rd367, %rd366, %rd361;
	shl.b64 	%rd368, %rd365, 3;
	add.s64 	%rd369, %rd1, %rd368;
	st.global.u64 	[%rd369+27648], %rd367;
	bar.warp.sync 	-1;
	ld.shared.u64 	%rd370, [%r140+-15360];
	setp.eq.s64 	%p187, %rd370, 9223372036854775807;
	selp.b64 	%rd371, -9223372036854775808, %rd370, %p187;
	shr.u64 	%rd372, %rd371, %r468;
	cvt.u32.u64 	%r1111, %rd372;
	and.b32  	%r1112, %r1111, %r8;
	shl.b32 	%r1113, %r1112, 3;
	add.s32 	%r1114, %r1073, %r1113;
	ld.shared.u64 	%rd373, [%r1114];
	add.s64 	%rd374, %rd373, %rd82;
	setp.gt.s64 	%p188, %rd370, -1;
	selp.b64 	%rd375, -1, -9223372036854775808, %p188;
	xor.b64  	%rd376, %rd375, %rd370;
	shl.b64 	%rd377, %rd374, 3;
	add.s64 	%rd378, %rd1, %rd377;
	st.global.u64 	[%rd378+30720], %rd376;
	bar.warp.sync 	-1;
	ld.shared.u64 	%rd379, [%r140+-12288];
	setp.eq.s64 	%p189, %rd379, 9223372036854775807;
	selp.b64 	%rd380, -9223372036854775808, %rd379, %p189;
	shr.u64 	%rd381, %rd380, %r468;
	cvt.u32.u64 	%r1115, %rd381;
	and.b32  	%r1116, %r1115, %r8;
	shl.b32 	%r1117, %r1116, 3;
	add.s32 	%r1118, %r1073, %r1117;
	ld.shared.u64 	%rd382, [%r1118];
	add.s64 	%rd383, %rd382, %rd82;
	setp.gt.s64 	%p190, %rd379, -1;
	selp.b64 	%rd384, -1, -9223372036854775808, %p190;
	xor.b64  	%rd385, %rd384, %rd379;
	shl.b64 	%rd386, %rd383, 3;
	add.s64 	%rd387, %rd1, %rd386;
	st.global.u64 	[%rd387+33792], %rd385;
	bar.warp.sync 	-1;
	ld.shared.u64 	%rd388, [%r140+-9216];
	setp.eq.s64 	%p191, %rd388, 9223372036854775807;
	selp.b64 	%rd389, -9223372036854775808, %rd388, %p191;
	shr.u64 	%rd390, %rd389, %r468;
	cvt.u32.u64 	%r1119, %rd390;
	and.b32  	%r1120, %r1119, %r8;
	shl.b32 	%r1121, %r1120, 3;
	add.s32 	%r1122, %r1073, %r1121;
	ld.shared.u64 	%rd391, [%r1122];
	add.s64 	%rd392, %rd391, %rd82;
	setp.gt.s64 	%p192, %rd388, -1;
	selp.b64 	%rd393, -1, -9223372036854775808, %p192;
	xor.b64  	%rd394, %rd393, %rd388;
	shl.b64 	%rd395, %rd392, 3;
	add.s64 	%rd396, %rd1, %rd395;
	st.global.u64 	[%rd396+36864], %rd394;
	bar.warp.sync 	-1;
	ld.shared.u64 	%rd397, [%r140+-6144];
	setp.eq.s64 	%p193, %rd397, 9223372036854775807;
	selp.b64 	%rd398, -9223372036854775808, %rd397, %p193;
	shr.u64 	%rd399, %rd398, %r468;
	cvt.u32.u64 	%r1123, %rd399;
	and.b32  	%r1124, %r1123, %r8;
	shl.b32 	%r1125, %r1124, 3;
	add.s32 	%r1126, %r1073, %r1125;
	ld.shared.u64 	%rd400, [%r1126];
	add.s64 	%rd401, %rd400, %rd82;
	setp.gt.s64 	%p194, %rd397, -1;
	selp.b64 	%rd402, -1, -9223372036854775808, %p194;
	xor.b64  	%rd403, %rd402, %rd397;
	shl.b64 	%rd404, %rd401, 3;
	add.s64 	%rd405, %rd1, %rd404;
	st.global.u64 	[%rd405+39936], %rd403;
	bar.warp.sync 	-1;
	ld.shared.u64 	%rd406, [%r140+-3072];
	setp.eq.s64 	%p195, %rd406, 9223372036854775807;
	selp.b64 	%rd407, -9223372036854775808, %rd406, %p195;
	shr.u64 	%rd408, %rd407, %r468;
	cvt.u32.u64 	%r1127, %rd408;
	and.b32  	%r1128, %r1127, %r8;
	shl.b32 	%r1129, %r1128, 3;
	add.s32 	%r1130, %r1073, %r1129;
	ld.shared.u64 	%rd409, [%r1130];
	add.s64 	%rd410, %rd409, %rd82;
	setp.gt.s64 	%p196, %rd406, -1;
	selp.b64 	%rd411, -1, -9223372036854775808, %p196;
	xor.b64  	%rd412, %rd411, %rd406;
	shl.b64 	%rd413, %rd410, 3;
	add.s64 	%rd414, %rd1, %rd413;
	st.global.u64 	[%rd414+43008], %rd412;
	bar.warp.sync 	-1;
	bra.uni 	$L__BB7_172;
$L__BB7_141:
	mad.lo.s32 	%r149, %r4, -5760, %r150;
	setp.ge.s32 	%p197, %r1, %r149;
	@%p197 bra 	$L__BB7_143;
	ld.shared.u64 	%rd415, [%r140+-46080];
	setp.eq.s64 	%p198, %rd415, 9223372036854775807;
	selp.b64 	%rd416, -9223372036854775808, %rd415, %p198;
	shr.u64 	%rd417, %rd416, %r468;
	cvt.u32.u64 	%r1132, %rd417;
	and.b32  	%r1133, %r1132, %r8;
	shl.b32 	%r1134, %r1133, 3;
	add.s32 	%r1136, %r1030, %r1134;
	ld.shared.u64 	%rd418, [%r1136+46080];
	setp.gt.s64 	%p199, %rd415, -1;
	selp.b64 	%rd419, -1, -9223372036854775808, %p199;
	xor.b64  	%rd420, %rd419, %rd415;
	add.s64 	%rd421, %rd418, %rd82;
	shl.b64 	%rd422, %rd421, 3;
	add.s64 	%rd423, %rd1, %rd422;
	st.global.u64 	[%rd423], %rd420;
$L__BB7_143:
	bar.warp.sync 	-1;
	add.s32 	%r1137, %r1, 384;
	setp.ge.s32 	%p200, %r1137, %r149;
	@%p200 bra 	$L__BB7_145;
	ld.shared.u64 	%rd424, [%r140+-43008];
	setp.eq.s64 	%p201, %rd424, 9223372036854775807;
	selp.b64 	%rd425, -9223372036854775808, %rd424, %p201;
	shr.u64 	%rd426, %rd425, %r468;
	cvt.u32.u64 	%r1139, %rd426;
	and.b32  	%r1140, %r1139, %r8;
	shl.b32 	%r1141, %r1140, 3;
	add.s32 	%r1143, %r1030, %r1141;
	ld.shared.u64 	%rd427, [%r1143+46080];
	setp.gt.s64 	%p202, %rd424, -1;
	selp.b64 	%rd428, -1, -9223372036854775808, %p202;
	xor.b64  	%rd429, %rd428, %rd424;
	add.s64 	%rd430, %rd427, %rd82;
	shl.b64 	%rd431, %rd430, 3;
	add.s64 	%rd432, %rd1, %rd431;
	st.global.u64 	[%rd432+3072], %rd429;
$L__BB7_145:
	bar.warp.sync 	-1;
	add.s32 	%r1144, %r1, 768;
	setp.ge.s32 	%p203, %r1144, %r149;
	@%p203 bra 	$L__BB7_147;
	ld.shared.u64 	%rd433, [%r140+-39936];
	setp.eq.s64 	%p204, %rd433, 9223372036854775807;
	selp.b64 	%rd434, -9223372036854775808, %rd433, %p204;
	shr.u64 	%rd435, %rd434, %r468;
	cvt.u32.u64 	%r1146, %rd435;
	and.b32  	%r1147, %r1146, %r8;
	shl.b32 	%r1148, %r1147, 3;
	add.s32 	%r1150, %r1030, %r1148;
	ld.shared.u64 	%rd436, [%r1150+46080];
	setp.gt.s64 	%p205, %rd433, -1;
	selp.b64 	%rd437, -1, -9223372036854775808, %p205;
	xor.b64  	%rd438, %rd437, %rd433;
	add.s64 	%rd439, %rd436, %rd82;
	shl.b64 	%rd440, %rd439, 3;
	add.s64 	%rd441, %rd1, %rd440;
	st.global.u64 	[%rd441+6144], %rd438;
$L__BB7_147:
	bar.warp.sync 	-1;
	add.s32 	%r1151, %r1, 1152;
	setp.ge.s32 	%p206, %r1151, %r149;
	@%p206 bra 	$L__BB7_149;
	ld.shared.u64 	%rd442, [%r140+-36864];
	setp.eq.s64 	%p207, %rd442, 9223372036854775807;
	selp.b64 	%rd443, -9223372036854775808, %rd442, %p207;
	shr.u64 	%rd444, %rd443, %r468;
	cvt.u32.u64 	%r1153, %rd444;
	and.b32  	%r1154, %r1153, %r8;
	shl.b32 	%r1155, %r1154, 3;
	add.s32 	%r1157, %r1030, %r1155;
	ld.shared.u64 	%rd445, [%r1157+46080];
	setp.gt.s64 	%p208, %rd442, -1;
	selp.b64 	%rd446, -1, -9223372036854775808, %p208;
	xor.b64  	%rd447, %rd446, %rd442;
	add.s64 	%rd448, %rd445, %rd82;
	shl.b64 	%rd449, %rd448, 3;
	add.s64 	%rd450, %rd1, %rd449;
	st.global.u64 	[%rd450+9216], %rd447;
$L__BB7_149:
	bar.warp.sync 	-1;
	add.s32 	%r1158, %r1, 1536;
	setp.ge.s32 	%p209, %r1158, %r149;
	@%p209 bra 	$L__BB7_151;
	ld.shared.u64 	%rd451, [%r140+-33792];
	setp.eq.s64 	%p210, %rd451, 9223372036854775807;
	selp.b64 	%rd452, -9223372036854775808, %rd451, %p210;
	shr.u64 	%rd453, %rd452, %r468;
	cvt.u32.u64 	%r1160, %rd453;
	and.b32  	%r1161, %r1160, %r8;
	shl.b32 	%r1162, %r1161, 3;
	add.s32 	%r1164, %r1030, %r1162;
	ld.shared.u64 	%rd454, [%r1164+46080];
	setp.gt.s64 	%p211, %rd451, -1;
	selp.b64 	%rd455, -1, -9223372036854775808, %p211;
	xor.b64  	%rd456, %rd455, %rd451;
	add.s64 	%rd457, %rd454, %rd82;
	shl.b64 	%rd458, %rd457, 3;
	add.s64 	%rd459, %rd1, %rd458;
	st.global.u64 	[%rd459+12288], %rd456;
$L__BB7_151:
	bar.warp.sync 	-1;
	add.s32 	%r1165, %r1, 1920;
	setp.ge.s32 	%p212, %r1165, %r149;
	@%p212 bra 	$L__BB7_153;
	ld.shared.u64 	%rd460, [%r140+-30720];
	setp.eq.s64 	%p213, %rd460, 9223372036854775807;
	selp.b64 	%rd461, -9223372036854775808, %rd460, %p213;
	shr.u64 	%rd462, %rd461, %r468;
	cvt.u32.u64 	%r1167, %rd462;
	and.b32  	%r1168, %r1167, %r8;
	shl.b32 	%r1169, %r1168, 3;
	add.s32 	%r1171, %r1030, %r1169;
	ld.shared.u64 	%rd463, [%r1171+46080];
	setp.gt.s64 	%p214, %rd460, -1;
	selp.b64 	%rd464, -1, -9223372036854775808, %p214;
	xor.b64  	%rd465, %rd464, %rd460;
	add.s64 	%rd466, %rd463, %rd82;
	shl.b64 	%rd467, %rd466, 3;
	add.s64 	%rd468, %rd1, %rd467;
	st.global.u64 	[%rd468+15360], %rd465;
$L__BB7_153:
	bar.warp.sync 	-1;
	add.s32 	%r1172, %r1, 2304;
	setp.ge.s32 	%p215, %r1172, %r149;
	@%p215 bra 	$L__BB7_155;
	ld.shared.u64 	%rd469, [%r140+-27648];
	setp.eq.s64 	%p216, %rd469, 9223372036854775807;
	selp.b64 	%rd470, -9223372036854775808, %rd469, %p216;
	shr.u64 	%rd471, %rd470, %r468;
	cvt.u32.u64 	%r1174, %rd471;
	and.b32  	%r1175, %r1174, %r8;
	shl.b32 	%r1176, %r1175, 3;
	add.s32 	%r1178, %r1030, %r1176;
	ld.shared.u64 	%rd472, [%r1178+46080];
	setp.gt.s64 	%p217, %rd469, -1;
	selp.b64 	%rd473, -1, -9223372036854775808, %p217;
	xor.b64  	%rd474, %rd473, %rd469;
	add.s64 	%rd475, %rd472, %rd82;
	shl.b64 	%rd476, %rd475, 3;
	add.s64 	%rd477, %rd1, %rd476;
	st.global.u64 	[%rd477+18432], %rd474;
$L__BB7_155:
	bar.warp.sync 	-1;
	add.s32 	%r1179, %r1, 2688;
	setp.ge.s32 	%p218, %r1179, %r149;
	@%p218 bra 	$L__BB7_157;
	ld.shared.u64 	%rd478, [%r140+-24576];
	setp.eq.s64 	%p219, %rd478, 9223372036854775807;
	selp.b64 	%rd479, -9223372036854775808, %rd478, %p219;
	shr.u64 	%rd480, %rd479, %r468;
	cvt.u32.u64 	%r1181, %rd480;
	and.b32  	%r1182, %r1181, %r8;
	shl.b32 	%r1183, %r1182, 3;
	add.s32 	%r1185, %r1030, %r1183;
	ld.shared.u64 	%rd481, [%r1185+46080];
	setp.gt.s64 	%p220, %rd478, -1;
	selp.b64 	%rd482, -1, -9223372036854775808, %p220;
	xor.b64  	%rd483, %rd482, %rd478;
	add.s64 	%rd484, %rd481, %rd82;
	shl.b64 	%rd485, %rd484, 3;
	add.s64 	%rd486, %rd1, %rd485;
	st.global.u64 	[%rd486+21504], %rd483;
$L__BB7_157:
	bar.warp.sync 	-1;
	or.b32  	%r1186, %r1, 3072;
	setp.ge.s32 	%p221, %r1186, %r149;
	@%p221 bra 	$L__BB7_159;
	ld.shared.u64 	%rd487, [%r140+-21504];
	setp.eq.s64 	%p222, %rd487, 9223372036854775807;
	selp.b64 	%rd488, -9223372036854775808, %rd487, %p222;
	shr.u64 	%rd489, %rd488, %r468;
	cvt.u32.u64 	%r1188, %rd489;
	and.b32  	%r1189, %r1188, %r8;
	shl.b32 	%r1190, %r1189, 3;
	add.s32 	%r1192, %r1030, %r1190;
	ld.shared.u64 	%rd490, [%r1192+46080];
	setp.gt.s64 	%p223, %rd487, -1;
	selp.b64 	%rd491, -1, -9223372036854775808, %p223;
	xor.b64  	%rd492, %rd491, %rd487;
	add.s64 	%rd493, %rd490, %rd82;
	shl.b64 	%rd494, %rd493, 3;
	add.s64 	%rd495, %rd1, %rd494;
	st.global.u64 	[%rd495+24576], %rd492;
$L__BB7_159:
	bar.warp.sync 	-1;
	add.s32 	%r1193, %r1, 3456;
	setp.ge.s32 	%p224, %r1193, %r149;
	@%p224 bra 	$L__BB7_161;
	ld.shared.u64 	%rd496, [%r140+-18432];
	setp.eq.s64 	%p225, %rd496, 9223372036854775807;
	selp.b64 	%rd497, -9223372036854775808, %rd496, %p225;
	shr.u64 	%rd498, %rd497, %r468;
	cvt.u32.u64 	%r1195, %rd498;
	and.b32  	%r1196, %r1195, %r8;
	shl.b32 	%r1197, %r1196, 3;
	add.s32 	%r1199, %r1030, %r1197;
	ld.shared.u64 	%rd499, [%r1199+46080];
	setp.gt.s64 	%p226, %rd496, -1;
	selp.b64 	%rd500, -1, -9223372036854775808, %p226;
	xor.b64  	%rd501, %rd500, %rd496;
	add.s64 	%rd502, %rd499, %rd82;
	shl.b64 	%rd503, %rd502, 3;
	add.s64 	%rd504, %rd1, %rd503;
	st.global.u64 	[%rd504+27648], %rd501;
$L__BB7_161:
	bar.warp.sync 	-1;
	add.s32 	%r1200, %r1, 3840;
	setp.ge.s32 	%p227, %r1200, %r149;
	@%p227 bra 	$L__BB7_163;
	ld.shared.u64 	%rd505, [%r140+-15360];
	setp.eq.s64 	%p228, %rd505, 9223372036854775807;
	selp.b64 	%rd506, -9223372036854775808, %rd505, %p228;
	shr.u64 	%rd507, %rd506, %r468;
	cvt.u32.u64 	%r1202, %rd507;
	and.b32  	%r1203, %r1202, %r8;
	shl.b32 	%r1204, %r1203, 3;
	add.s32 	%r1206, %r1030, %r1204;
	ld.shared.u64 	%rd508, [%r1206+46080];
	setp.gt.s64 	%p229, %rd505, -1;
	selp.b64 	%rd509, -1, -9223372036854775808, %p229;
	xor.b64  	%rd510, %rd509, %rd505;
	add.s64 	%rd511, %rd508, %rd82;
	shl.b64 	%rd512, %rd511, 3;
	add.s64 	%rd513, %rd1, %rd512;
	st.global.u64 	[%rd513+30720], %rd510;
$L__BB7_163:
	bar.warp.sync 	-1;
	add.s32 	%r1207, %r1, 4224;
	setp.ge.s32 	%p230, %r1207, %r149;
	@%p230 bra 	$L__BB7_165;
	ld.shared.u64 	%rd514, [%r140+-12288];
	setp.eq.s64 	%p231, %rd514, 9223372036854775807;
	selp.b64 	%rd515, -9223372036854775808, %rd514, %p231;
	shr.u64 	%rd516, %rd515, %r468;
	cvt.u32.u64 	%r1209, %rd516;
	and.b32  	%r1210, %r1209, %r8;
	shl.b32 	%r1211, %r1210, 3;
	add.s32 	%r1213, %r1030, %r1211;
	ld.shared.u64 	%rd517, [%r1213+46080];
	setp.gt.s64 	%p232, %rd514, -1;
	selp.b64 	%rd518, -1, -9223372036854775808, %p232;
	xor.b64  	%rd519, %rd518, %rd514;
	add.s64 	%rd520, %rd517, %rd82;
	shl.b64 	%rd521, %rd520, 3;
	add.s64 	%rd522, %rd1, %rd521;
	st.global.u64 	[%rd522+33792], %rd519;
$L__BB7_165:
	bar.warp.sync 	-1;
	add.s32 	%r1214, %r1, 4608;
	setp.ge.s32 	%p233, %r1214, %r149;
	@%p233 bra 	$L__BB7_167;
	ld.shared.u64 	%rd523, [%r140+-9216];
	setp.eq.s64 	%p234, %rd523, 9223372036854775807;
	selp.b64 	%rd524, -9223372036854775808, %rd523, %p234;
	shr.u64 	%rd525, %rd524, %r468;
	cvt.u32.u64 	%r1216, %rd525;
	and.b32  	%r1217, %r1216, %r8;
	shl.b32 	%r1218, %r1217, 3;
	add.s32 	%r1220, %r1030, %r1218;
	ld.shared.u64 	%rd526, [%r1220+46080];
	setp.gt.s64 	%p235, %rd523, -1;
	selp.b64 	%rd527, -1, -9223372036854775808, %p235;
	xor.b64  	%rd528, %rd527, %rd523;
	add.s64 	%rd529, %rd526, %rd82;
	shl.b64 	%rd530, %rd529, 3;
	add.s64 	%rd531, %rd1, %rd530;
	st.global.u64 	[%rd531+36864], %rd528;
$L__BB7_167:
	bar.warp.sync 	-1;
	add.s32 	%r1221, %r1, 4992;
	setp.ge.s32 	%p236, %r1221, %r149;
	@%p236 bra 	$L__BB7_169;
	ld.shared.u64 	%rd532, [%r140+-6144];
	setp.eq.s64 	%p237, %rd532, 9223372036854775807;
	selp.b64 	%rd533, -9223372036854775808, %rd532, %p237;
	shr.u64 	%rd534, %rd533, %r468;
	cvt.u32.u64 	%r1223, %rd534;
	and.b32  	%r1224, %r1223, %r8;
	shl.b32 	%r1225, %r1224, 3;
	add.s32 	%r1227, %r1030, %r1225;
	ld.shared.u64 	%rd535, [%r1227+46080];
	setp.gt.s64 	%p238, %rd532, -1;
	selp.b64 	%rd536, -1, -9223372036854775808, %p238;
	xor.b64  	%rd537, %rd536, %rd532;
	add.s64 	%rd538, %rd535, %rd82;
	shl.b64 	%rd539, %rd538, 3;
	add.s64 	%rd540, %rd1, %rd539;
	st.global.u64 	[%rd540+39936], %rd537;
$L__BB7_169:
	bar.warp.sync 	-1;
	add.s32 	%r1228, %r1, 5376;
	ld.shared.u64 	%rd127, [%r140+-3072];
	setp.eq.s64 	%p239, %rd127, 9223372036854775807;
	selp.b64 	%rd541, -9223372036854775808, %rd127, %p239;
	shr.u64 	%rd542, %rd541, %r468;
	cvt.u32.u64 	%r1230, %rd542;
	and.b32  	%r1231, %r1230, %r8;
	shl.b32 	%r1232, %r1231, 3;
	add.s32 	%r1234, %r1030, %r1232;
	ld.shared.u64 	%rd543, [%r1234+46080];
	add.s64 	%rd128, %rd543, %rd82;
	setp.ge.s32 	%p240, %r1228, %r149;
	@%p240 bra 	$L__BB7_171;
	setp.gt.s64 	%p241, %rd127, -1;
	selp.b64 	%rd544, -1, -9223372036854775808, %p241;
	xor.b64  	%rd545, %rd544, %rd127;
	shl.b64 	%rd546, %rd128, 3;
	add.s64 	%rd547, %rd1, %rd546;
	st.global.u64 	[%rd547+43008], %rd545;
$L__BB7_171:
	bar.warp.sync 	-1;
$L__BB7_172:
	ret;

}
.func  (.param .align 16 .b8 func_retval0[16]) __internal_trig_reduction_slowpathd(
	.param .b64 __internal_trig_reduction_slowpathd_param_0
)
{
	.local .align 8 .b8 	__local_depot8[40];
	.reg .b64 	%SP;
	.reg .b64 	%SPL;
	.reg .pred 	%p<10>;
	.reg .b32 	%r<47>;
	.reg .b64 	%rd<74>;
	.reg .b64 	%fd<5>;

	mov.u64 	%SPL, __local_depot8;
	ld.param.f64 	%fd4, [__internal_trig_reduction_slowpathd_param_0];
	add.u64 	%rd1, %SPL, 0;
	{
	.reg .b32 %temp; 
	mov.b64 	{%temp, %r1}, %fd4;
	}
	shr.u32 	%r2, %r1, 20;
	and.b32  	%r3, %r2, 2047;
	setp.eq.s32 	%p1, %r3, 2047;
	mov.b32 	%r46, 0;
	@%p1 bra 	$L__BB8_9;
	add.s32 	%r20, %r3, -1024;
	mov.b64 	%rd20, %fd4;
	shl.b64 	%rd2, %rd20, 11;
	shr.u32 	%r4, %r20, 6;
	sub.s32 	%r45, 15, %r4;
	sub.s32 	%r21, 19, %r4;
	setp.lt.u32 	%p2, %r20, 128;
	selp.b32 	%r6, 18, %r21, %p2;
	setp.ge.s32 	%p3, %r45, %r6;
	mov.b64 	%rd70, 0;
	@%p3 bra 	$L__BB8_4;
	add.s32 	%r23, %r6, %r4;
	neg.s32 	%r43, %r23;
	or.b64  	%rd3, %rd2, -9223372036854775808;
	mov.b64 	%rd70, 0;
	mov.b32 	%r42, 0;
	mov.u64 	%rd25, __cudart_i2opi_d;
	mov.u32 	%r44, %r45;
$L__BB8_3:
	.pragma "nounroll";
	mul.wide.s32 	%rd22, %r42, 8;
	add.s64 	%rd23, %rd1, %rd22;
	mul.wide.s32 	%rd24, %r44, 8;
	add.s64 	%rd26, %rd25, %rd24;
	ld.global.nc.u64 	%rd27, [%rd26];
	{
	.reg .u32 %r0, %r1, %r2, %r3, %alo, %ahi, %blo, %bhi, %clo, %chi;
	mov.b64 	{%alo,%ahi}, %rd27;
	mov.b64 	{%blo,%bhi}, %rd3;
	mov.b64 	{%clo,%chi}, %rd70;
	mad.lo.cc.u32 	%r0, %alo, %blo, %clo;
	madc.hi.cc.u32 	%r1, %alo, %blo, %chi;
	madc.hi.u32 	%r2, %alo, %bhi, 0;
	mad.lo.cc.u32 	%r1, %alo, %bhi, %r1;
	madc.hi.cc.u32 	%r2, %ahi, %blo, %r2;
	madc.hi.u32 	%r3, %ahi, %bhi, 0;
	mad.lo.cc.u32 	%r1, %ahi, %blo, %r1;
	madc.lo.cc.u32 	%r2, %ahi, %bhi, %r2;
	addc.u32 	%r3, %r3, 0;
	mov.b64 	%rd28, {%r0,%r1};
	mov.b64 	%rd70, {%r2,%r3};
	}
	st.local.u64 	[%rd23], %rd28;
	add.s32 	%r44, %r44, 1;
	add.s32 	%r43, %r43, 1;
	add.s32 	%r42, %r42, 1;
	setp.ne.s32 	%p4, %r43, -15;
	mov.u32 	%r45, %r6;
	@%p4 bra 	$L__BB8_3;
$L__BB8_4:
	cvt.s64.s32 	%rd29, %r45;
	cvt.u64.u32 	%rd30, %r4;
	add.s64 	%rd31, %rd30, %rd29;
	shl.b64 	%rd32, %rd31, 3;
	add.s64 	%rd33, %rd1, %rd32;
	st.local.u64 	[%rd33+-120], %rd70;
	and.b32  	%r15, %r2, 63;
	ld.local.u64 	%rd72, [%rd1+16];
	ld.local.u64 	%rd71, [%rd1+24];
	setp.eq.s32 	%p5, %r15, 0;
	@%p5 bra 	$L__BB8_6;
	shl.b64 	%rd34, %rd71, %r15;
	shr.u64 	%rd35, %rd72, 1;
	xor.b32  	%r24, %r15, 63;
	shr.u64 	%rd36, %rd35, %r24;
	or.b64  	%rd71, %rd34, %rd36;
	ld.local.u64 	%rd37, [%rd1+8];
	shl.b64 	%rd38, %rd72, %r15;
	shr.u64 	%rd39, %rd37, 1;
	shr.u64 	%rd40, %rd39, %r24;
	or.b64  	%rd72, %rd38, %rd40;
$L__BB8_6:
	and.b32  	%r25, %r1, -2147483648;
	shr.u64 	%rd41, %rd71, 62;
	cvt.u32.u64 	%r26, %rd41;
	mov.b64 	{%r27, %r28}, %rd71;
	mov.b64 	{%r29, %r30}, %rd72;
	shf.l.wrap.b32 	%r31, %r30, %r27, 2;
	shf.l.wrap.b32 	%r32, %r27, %r28, 2;
	mov.b64 	%rd42, {%r31, %r32};
	shl.b64 	%rd43, %rd72, 2;
	shr.u64 	%rd44, %rd42, 63;
	cvt.u32.u64 	%r33, %rd44;
	add.s32 	%r34, %r33, %r26;
	setp.eq.s32 	%p6, %r25, 0;
	neg.s32 	%r35, %r34;
	selp.b32 	%r46, %r34, %r35, %p6;
	setp.gt.s64 	%p7, %rd42, -1;
	mov.b64 	%rd45, 0;
	{
	.reg .u32 %r0, %r1, %r2, %r3, %a0, %a1, %a2, %a3, %b0, %b1, %b2, %b3;
	mov.b64 	{%a0,%a1}, %rd45;
	mov.b64 	{%a2,%a3}, %rd45;
	mov.b64 	{%b0,%b1}, %rd43;
	mov.b64 	{%b2,%b3}, %rd42;
	sub.cc.u32 	%r0, %a0, %b0;
	subc.cc.u32 	%r1, %a1, %b1;
	subc.cc.u32 	%r2, %a2, %b2;
	subc.u32 	%r3, %a3, %b3;
	mov.b64 	%rd46, {%r0,%r1};
	mov.b64 	%rd47, {%r2,%r3};
	}
	xor.b32  	%r36, %r25, -2147483648;
	selp.b64 	%rd73, %rd42, %rd47, %p7;
	selp.b64 	%rd14, %rd43, %rd46, %p7;
	selp.b32 	%r17, %r25, %r36, %p7;
	clz.b64 	%r37, %rd73;
	cvt.u64.u32 	%rd15, %r37;
	setp.eq.s32 	%p8, %r37, 0;
	@%p8 bra 	$L__BB8_8;
	cvt.u32.u64 	%r38, %rd15;
	and.b32  	%r39, %r38, 63;
	shl.b64 	%rd48, %rd73, %r39;
	shr.u64 	%rd49, %rd14, 1;
	not.b32 	%r40, %r38;
	and.b32  	%r41, %r40, 63;
	shr.u64 	%rd50, %rd49, %r41;
	or.b64  	%rd73, %rd48, %rd50;
$L__BB8_8:
	mov.b64 	%rd51, -3958705157555305931;
	{
	.reg .u32 %r0, %r1, %r2, %r3, %alo, %ahi, %blo, %bhi;
	mov.b64 	{%alo,%ahi}, %rd73;
	mov.b64 	{%blo,%bhi}, %rd51;
	mul.lo.u32 	%r0, %alo, %blo;
	mul.hi.u32 	%r1, %alo, %blo;
	mad.lo.cc.u32 	%r1, %alo, %bhi, %r1;
	madc.hi.u32 	%r2, %alo, %bhi, 0;
	mad.lo.cc.u32 	%r1, %ahi, %blo, %r1;
	madc.hi.cc.u32 	%r2, %ahi, %blo, %r2;
	madc.hi.u32 	%r3, %ahi, %bhi, 0;
	mad.lo.cc.u32 	%r2, %ahi, %bhi, %r2;
	addc.u32 	%r3, %r3, 0;
	mov.b64 	%rd52, {%r0,%r1};
	mov.b64 	%rd53, {%r2,%r3};
	}
	setp.gt.s64 	%p9, %rd53, 0;
	{
	.reg .u32 %r0, %r1, %r2, %r3, %a0, %a1, %a2, %a3, %b0, %b1, %b2, %b3;
	mov.b64 	{%a0,%a1}, %rd52;
	mov.b64 	{%a2,%a3}, %rd53;
	mov.b64 	{%b0,%b1}, %rd52;
	mov.b64 	{%b2,%b3}, %rd53;
	add.cc.u32 	%r0, %a0, %b0;
	addc.cc.u32 	%r1, %a1, %b1;
	addc.cc.u32 	%r2, %a2, %b2;
	addc.u32 	%r3, %a3, %b3;
	mov.b64 	%rd54, {%r0,%r1};
	mov.b64 	%rd55, {%r2,%r3};
	}
	selp.b64 	%rd56, %rd55, %rd53, %p9;
	selp.s64 	%rd57, -1, 0, %p9;
	sub.s64 	%rd58, %rd57, %rd15;
	cvt.u64.u32 	%rd59, %r17;
	shl.b64 	%rd60, %rd59, 32;
	add.s64 	%rd61, %rd56, 1;
	shr.u64 	%rd62, %rd61, 10;
	add.s64 	%rd63, %rd62, 1;
	shr.u64 	%rd64, %rd63, 1;
	shl.b64 	%rd65, %rd58, 52;
	add.s64 	%rd66, %rd65, %rd64;
	add.s64 	%rd67, %rd66, 4602678819172646912;
	or.b64  	%rd68, %rd67, %rd60;
	mov.b64 	%fd4, %rd68;
$L__BB8_9:
	st.param.f64 	[func_retval0], %fd4;
	st.param.b32 	[func_retval0+8], %r46;
	ret;

}


// ===== COMPILED SASS (sm_100) =====

	.target	sm_100

	.elftype	@"ET_EXEC"


//--------------------- .note.nv.tkinfo           --------------------------
	.section	.note.nv.tkinfo,"",@"SHT_NOTE"
	.sectionflags	@"SHF_NOTE_NV_TKINFO"
	.tkinfo
        /*0018*/ 	.word	0x00000002
        /*0030*/ 	.string	""
        /*0030*/ 	.string	"ptxas"
        /*0030*/ 	.string	"Cuda compilation tools, release 13.0, V13.0.88"
        /*0030*/ 	.string	"Build cuda_13.0.r13.0/compiler.36424714_0"
        /*0030*/ 	.string	"-arch sm_100 -m 64 "



//--------------------- .note.nv.cuinfo           --------------------------
	.section	.note.nv.cuinfo,"",@"SHT_NOTE"
	.sectionflags	@"SHF_NOTE_NV_CUINFO"
        /*0018*/ 	.short	0x0002
        /*001a*/ 	.short	0x0064
        /*001c*/ 	.short	0x0082
	.zero		2


//--------------------- .nv.info                  --------------------------
	.section	.nv.info,"",@"SHT_CUDA_INFO"
	.align	4


	//----- nvinfo : EIATTR_REGCOUNT
	.align		4
        /*0000*/ 	.byte	0x04, 0x2f
        /*0002*/ 	.short	(.L_47 - .L_46)
	.align		4
.L_46:
        /*0004*/ 	.word	index@(_Z6callerPdS_d)
        /*0008*/ 	.word	0x00000024


	//----- nvinfo : EIATTR_FRAME_SIZE
	.align		4
.L_47:
        /*000c*/ 	.byte	0x04, 0x11
        /*000e*/ 	.short	(.L_49 - .L_48)
	.align		4
.L_48:
        /*0010*/ 	.word	index@($_Z6callerPdS_d$__internal_trig_reduction_slowpathd)
        /*0014*/ 	.word	0x00000028


	//----- nvinfo : EIATTR_FRAME_SIZE
	.align		4
.L_49:
        /*0018*/ 	.byte	0x04, 0x11
        /*001a*/ 	.short	(.L_51 - .L_50)
	.align		4
.L_50:
        /*001c*/ 	.word	index@(_Z6callerPdS_d)
        /*0020*/ 	.word	0x00000028


	//----- nvinfo : EIATTR_REGCOUNT
	.align		4
.L_51:
        /*0024*/ 	.byte	0x04, 0x2f
        /*0026*/ 	.short	(.L_53 - .L_52)
	.align		4
.L_52:
        /*0028*/ 	.word	index@(_ZN3cub18CUB_300001_SM_10006detail11EmptyKernelIvEEvv)
        /*002c*/ 	.word	0x00000004


	//----- nvinfo : EIATTR_FRAME_SIZE
	.align		4
.L_53:
        /*0030*/ 	.byte	0x04, 0x11
        /*0032*/ 	.short	(.L_55 - .L_54)
	.align		4
.L_54:
        /*0034*/ 	.word	index@(_ZN3cub18CUB_300001_SM_10006detail11EmptyKernelIvEEvv)
        /*0038*/ 	.word	0x00000000


	//----- nvinfo : EIATTR_REGCOUNT
	.align		4
.L_55:
        /*003c*/ 	.byte	0x04, 0x2f
        /*003e*/ 	.short	(.L_57 - .L_56)
	.align		4
.L_56:
        /*0040*/ 	.word	index@(_ZN3cub18CUB_300001_SM_10006detail8for_each13static_kernelINS2_12policy_hub_t12policy_500_tEmN6thrust24THRUST_300001_SM_1000_NS8cuda_cub20__uninitialized_fill7functorINS7_10device_ptrIdEEdEEEEvT0_T1_)
        /*0044*/ 	.word	0x00000009


	//----- nvinfo : EIATTR_FRAME_SIZE
	.align		4
.L_57:
        /*0048*/ 	.byte	0x04, 0x11
        /*004a*/ 	.short	(.L_59 - .L_58)
	.align		4
.L_58:
        /*004c*/ 	.word	index@(_ZN3cub18CUB_300001_SM_10006detail8for_each13static_kernelINS2_12policy_hub_t12policy_500_tEmN6thrust24THRUST_300001_SM_1000_NS8cuda_cub20__uninitialized_fill7functorINS7_10device_ptrIdEEdEEEEvT0_T1_)
        /*0050*/ 	.word	0x00000000


	//----- nvinfo : EIATTR_REGCOUNT
	.align		4
.L_59:
        /*0054*/ 	.byte	0x04, 0x2f
        /*0056*/ 	.short	(.L_61 - .L_60)
	.align		4
.L_60:
        /*0058*/ 	.word	index@(_ZN3cub18CUB_300001_SM_10006detail8for_each13static_kernelINS2_12policy_hub_t12policy_500_tElN6thrust24THRUST_300001_SM_1000_NS8cuda_cub10__tabulate7functorINS7_6detail15normal_iteratorINS7_10device_ptrIdEEEENS7_6system6detail7generic6detail22compute_sequence_valueIdvEElEEEEvT0_T1_)
        /*005c*/ 	.word	0x00000012


	//----- nvinfo : EIATTR_FRAME_SIZE
	.align		4
.L_61:
        /*0060*/ 	.byte	0x04, 0x11
        /*0062*/ 	.short	(.L_63 - .L_62)
	.align		4
.L_62:
        /*0064*/ 	.word	index@(_ZN3cub18CUB_300001_SM_10006detail8for_each13static_kernelINS2_12policy_hub_t12policy_500_tElN6thrust24THRUST_300001_SM_1000_NS8cuda_cub10__tabulate7functorINS7_6detail15normal_iteratorINS7_10device_ptrIdEEEENS7_6system6detail7generic6detail22compute_sequence_valueIdvEElEEEEvT0_T1_)
        /*0068*/ 	.word	0x00000000


	//----- nvinfo : EIATTR_REGCOUNT
	.align		4
.L_63:
        /*006c*/ 	.byte	0x04, 0x2f
        /*006e*/ 	.short	(.L_65 - .L_64)
	.align		4
.L_64:
        /*0070*/ 	.word	index@(_ZN3cub18CUB_300001_SM_10006detail10radix_sort31DeviceRadixSortSingleTileKernelINS1_5radix10policy_hubIdNS0_8NullTypeEyE10Policy1000ELNS0_9SortOrderE0EdS6_yNS1_21identity_decomposer_tEEEvPKT1_PSB_PKT2_PSF_T3_iiT4_)
        /*0074*/ 	.word	0x0000005f


	//----- nvinfo : EIATTR_FRAME_SIZE
	.align		4
.L_65:
        /*0078*/ 	.byte	0x04, 0x11
        /*007a*/ 	.short	(.L_67 - .L_66)
	.align		4
.L_66:
        /*007c*/ 	.word	index@(_ZN3cub18CUB_300001_SM_10006detail10radix_sort31DeviceRadixSortSingleTileKernelINS1_5radix10policy_hubIdNS0_8NullTypeEyE10Policy1000ELNS0_9SortOrderE0EdS6_yNS1_21identity_decomposer_tEEEvPKT1_PSB_PKT2_PSF_T3_iiT4_)
        /*0080*/ 	.word	0x00000000


	//----- nvinfo : EIATTR_REGCOUNT
	.align		4
.L_67:
        /*0084*/ 	.byte	0x04, 0x2f
        /*0086*/ 	.short	(.L_69 - .L_68)
	.align		4
.L_68:
        /*0088*/ 	.word	index@(_ZN3cub18CUB_300001_SM_10006detail10radix_sort30DeviceRadixSortHistogramKernelINS1_5radix10policy_hubIdNS0_8NullTypeEyE10Policy1000ELNS0_9SortOrderE0EdyNS1_21identity_decomposer_tEEEvPT2_PKT1_SB_iiT3_)
        /*008c*/ 	.word	0x00000030


	//----- nvinfo : EIATTR_FRAME_SIZE
	.align		4
.L_69:
        /*0090*/ 	.byte	0x04, 0x11
        /*0092*/ 	.short	(.L_71 - .L_70)
	.align		4
.L_70:
        /*0094*/ 	.word	index@(_ZN3cub18CUB_300001_SM_10006detail10radix_sort30DeviceRadixSortHistogramKernelINS1_5radix10policy_hubIdNS0_8NullTypeEyE10Policy1000ELNS0_9SortOrderE0EdyNS1_21identity_decomposer_tEEEvPT2_PKT1_SB_iiT3_)
        /*0098*/ 	.word	0x00000000


	//----- nvinfo : EIATTR_REGCOUNT
	.align		4
.L_71:
        /*009c*/ 	.byte	0x04, 0x2f
        /*009e*/ 	.short	(.L_73 - .L_72)
	.align		4
.L_72:
        /*00a0*/ 	.word	index@(_ZN3cub18CUB_300001_SM_10006detail10radix_sort33DeviceRadixSortExclusiveSumKernelINS1_5radix10policy_hubIdNS0_8NullTypeEyE10Policy1000EyEEvPT0_)
        /*00a4*/ 	.word	0x00000020


	//----- nvinfo : EIATTR_FRAME_SIZE
	.align		4
.L_73:
        /*00a8*/ 	.byte	0x04, 0x11
        /*00aa*/ 	.short	(.L_75 - .L_74)
	.align		4
.L_74:
        /*00ac*/ 	.word	index@(_ZN3cub18CUB_300001_SM_10006detail10radix_sort33DeviceRadixSortExclusiveSumKernelINS1_5radix10policy_hubIdNS0_8NullTypeEyE10Policy1000EyEEvPT0_)
        /*00b0*/ 	.word	0x00000000


	//----- nvinfo : EIATTR_REGCOUNT
	.align		4
.L_75:
        /*00b4*/ 	.byte	0x04, 0x2f
        /*00b6*/ 	.short	(.L_77 - .L_76)
	.align		4
.L_76:
        /*00b8*/ 	.word	index@(_ZN3cub18CUB_300001_SM_10006detail10radix_sort29DeviceRadixSortOnesweepKernelINS1_5radix10policy_hubIdNS0_8NullTypeEyE10Policy1000ELNS0_9SortOrderE0EdS6_yiiNS1_21identity_decomposer_tEEEvPT5_SC_PT3_PKSD_PT1_PKSH_PT2_PKSL_T4_iiT6_)
        /*00bc*/ 	.word	0x00000050


	//----- nvinfo : EIATTR_FRAME_SIZE
	.align		4
.L_77:
        /*00c0*/ 	.byte	0x04, 0x11
        /*00c2*/ 	.short	(.L_79 - .L_78)
	.align		4
.L_78:
        /*00c4*/ 	.word	index@(_ZN3cub18CUB_300001_SM_10006detail10radix_sort29DeviceRadixSortOnesweepKernelINS1_5radix10policy_hubIdNS0_8NullTypeEyE10Policy1000ELNS0_9SortOrderE0EdS6_yiiNS1_21identity_decomposer_tEEEvPT5_SC_PT3_PKSD_PT1_PKSH_PT2_PKSL_T4_iiT6_)
        /*00c8*/ 	.word	0x00000000


	//----- nvinfo : EIATTR_MIN_STACK_SIZE
	.align		4
.L_79:
        /*00cc*/ 	.byte	0x04, 0x12
        /*00ce*/ 	.short	(.L_81 - .L_80)
	.align		4
.L_80:
        /*00d0*/ 	.word	index@(_ZN3cub18CUB_300001_SM_10006detail10radix_sort29DeviceRadixSortOnesweepKernelINS1_5radix10policy_hubIdNS0_8NullTypeEyE10Policy1000ELNS0_9SortOrderE0EdS6_yiiNS1_21identity_decomposer_tEEEvPT5_SC_PT3_PKSD_PT1_PKSH_PT2_PKSL_T4_iiT6_)
        /*00d4*/ 	.word	0x00000000


	//----- nvinfo : EIATTR_MIN_STACK_SIZE
	.align		4
.L_81:
        /*00d8*/ 	.byte	0x04, 0x12
        /*00da*/ 	.short	(.L_83 - .L_82)
	.align		4
.L_82:
        /*00dc*/ 	.word	index@(_ZN3cub18CUB_300001_SM_10006detail10radix_sort33DeviceRadixSortExclusiveSumKernelINS1_5radix10policy_hubIdNS0_8NullTypeEyE10Policy1000EyEEvPT0_)
        /*00e0*/ 	.word	0x00000000


	//----- nvinfo : EIATTR_MIN_STACK_SIZE
	.align		4
.L_83:
        /*00e4*/ 	.byte	0x04, 0x12
        /*00e6*/ 	.short	(.L_85 - .L_84)
	.align		4
.L_84:
        /*00e8*/ 	.word	index@(_ZN3cub18CUB_300001_SM_10006detail10radix_sort30DeviceRadixSortHistogramKernelINS1_5radix10policy_hubIdNS0_8NullTypeEyE10Policy1000ELNS0_9SortOrderE0EdyNS1_21identity_decomposer_tEEEvPT2_PKT1_SB_iiT3_)
        /*00ec*/ 	.word	0x00000000


	//----- nvinfo : EIATTR_MIN_STACK_SIZE
	.align		4
.L_85:
        /*00f0*/ 	.byte	0x04, 0x12
        /*00f2*/ 	.short	(.L_87 - .L_86)
	.align		4
.L_86:
        /*00f4*/ 	.word	index@(_ZN3cub18CUB_300001_SM_10006detail10radix_sort31DeviceRadixSortSingleTileKernelINS1_5radix10policy_hubIdNS0_8NullTypeEyE10Policy1000ELNS0_9SortOrderE0EdS6_yNS1_21identity_decomposer_tEEEvPKT1_PSB_PKT2_PSF_T3_iiT4_)
        /*00f8*/ 	.word	0x00000000


	//----- nvinfo : EIATTR_MIN_STACK_SIZE
	.align		4
.L_87:
        /*00fc*/ 	.byte	0x04, 0x12
        /*00fe*/ 	.short	(.L_89 - .L_88)
	.align		4
.L_88:
        /*0100*/ 	.word	index@(_ZN3cub18CUB_300001_SM_10006detail8for_each13static_kernelINS2_12policy_hub_t12policy_500_tElN6thrust24THRUST_300001_SM_1000_NS8cuda_cub10__tabulate7functorINS7_6detail15normal_iteratorINS7_10device_ptrIdEEEENS7_6system6detail7generic6detail22compute_sequence_valueIdvEElEEEEvT0_T1_)
        /*0104*/ 	.word	0x00000000


	//----- nvinfo : EIATTR_MIN_STACK_SIZE
	.align		4
.L_89:
        /*0108*/ 	.byte	0x04, 0x12
        /*010a*/ 	.short	(.L_91 - .L_90)
	.align		4
.L_90:
        /*010c*/ 	.word	index@(_ZN3cub18CUB_300001_SM_10006detail8for_each13static_kernelINS2_12policy_hub_t12policy_500_tEmN6thrust24THRUST_300001_SM_1000_NS8cuda_cub20__uninitialized_fill7functorINS7_10device_ptrIdEEdEEEEvT0_T1_)
        /*0110*/ 	.word	0x00000000


	//----- nvinfo : EIATTR_MIN_STACK_SIZE
	.align		4
.L_91:
        /*0114*/ 	.byte	0x04, 0x12
        /*0116*/ 	.short	(.L_93 - .L_92)
	.align		4
.L_92:
        /*0118*/ 	.word	index@(_ZN3cub18CUB_300001_SM_10006detail11EmptyKernelIvEEvv)
        /*011c*/ 	.word	0x00000000


	//----- nvinfo : EIATTR_MIN_STACK_SIZE
	.align		4
.L_93:
        /*0120*/ 	.byte	0x04, 0x12
        /*0122*/ 	.short	(.L_95 - .L_94)
	.align		4
.L_94:
        /*0124*/ 	.word	index@(_Z6callerPdS_d)
        /*0128*/ 	.word	0x00000028
.L_95:


//--------------------- .nv.compat                --------------------------
	.section	.nv.compat,"",@"SHT_CUDA_COMPAT_INFO"
	.align	4
        /*0000*/ 	.byte	0x02, 0x09, 0x00, 0x00, 0x02, 0x02, 0x01, 0x00, 0x02, 0x05, 0x05, 0x00, 0x03, 0x07, 0x01, 0x01
        /*0010*/ 	.byte	0x02, 0x03, 0x00, 0x00, 0x02, 0x06, 0x01, 0x00, 0x04, 0x0b, 0x08, 0x00, 0x01, 0x00, 0x00, 0x00
        /*0020*/ 	.byte	0x00, 0x00, 0x00, 0x00


//--------------------- .nv.info._ZN3cub18CUB_300001_SM_10006detail10radix_sort29DeviceRadixSortOnesweepKernelINS1_5radix10policy_hubIdNS0_8NullTypeEyE10Policy1000ELNS0_9SortOrderE0EdS6_yiiNS1_21identity_decomposer_tEEEvPT5_SC_PT3_PKSD_PT1_PKSH_PT2_PKSL_T4_iiT6_ --------------------------
	.section	.nv.info._ZN3cub18CUB_300001_SM_10006detail10radix_sort29DeviceRadixSortOnesweepKernelINS1_5radix10policy_hubIdNS0_8NullTypeEyE10Policy1000ELNS0_9SortOrderE0EdS6_yiiNS1_21identity_decomposer_tEEEvPT5_SC_PT3_PKSD_PT1_PKSH_PT2_PKSL_T4_iiT6_,"",@"SHT_CUDA_INFO"
	.sectionflags	@""
	.align	4


	//----- nvinfo : EIATTR_CUDA_API_VERSION
	.align		4
        /*0000*/ 	.byte	0x04, 0x37
        /*0002*/ 	.short	(.L_97 - .L_96)
.L_96:
        /*0004*/ 	.word	0x00000082


	//----- nvinfo : EIATTR_KPARAM_INFO
	.align		4
.L_97:
        /*0008*/ 	.byte	0x04, 0x17
        /*000a*/ 	.short	(.L_99 - .L_98)
.L_98:
        /*000c*/ 	.word	0x00000000
        /*0010*/ 	.short	0x000b
        /*0012*/ 	.short	0x004c
        /*0014*/ 	.byte	0x00, 0xf0, 0x05, 0x00


	//----- nvinfo : EIATTR_KPARAM_INFO
	.align		4
.L_99:
        /*0018*/ 	.byte	0x04, 0x17
        /*001a*/ 	.short	(.L_101 - .L_100)
.L_100:
        /*001c*/ 	.word	0x00000000
        /*0020*/ 	.short	0x000a
        /*0022*/ 	.short	0x0048
        /*0024*/ 	.byte	0x00, 0xf0, 0x11, 0x00


	//----- nvinfo : EIATTR_KPARAM_INFO
	.align		4
.L_101:
        /*0028*/ 	.byte	0x04, 0x17
        /*002a*/ 	.short	(.L_103 - .L_102)
.L_102:
        /*002c*/ 	.word	0x00000000
        /*0030*/ 	.short	0x0009
        /*0032*/ 	.short	0x0044
        /*0034*/ 	.byte	0x00, 0xf0, 0x11, 0x00


	//----- nvinfo : EIATTR_KPARAM_INFO
	.align		4
.L_103:
        /*0038*/ 	.byte	0x04, 0x17
        /*003a*/ 	.short	(.L_105 - .L_104)
.L_104:
        /*003c*/ 	.word	0x00000000
        /*0040*/ 	.short	0x0008
        /*0042*/ 	.short	0x0040
        /*0044*/ 	.byte	0x00, 0xf0, 0x11, 0x00


	//----- nvinfo : EIATTR_KPARAM_INFO
	.align		4
.L_105:
        /*0048*/ 	.byte	0x04, 0x17
        /*004a*/ 	.short	(.L_107 - .L_106)
.L_106:
        /*004c*/ 	.word	0x00000000
        /*0050*/ 	.short	0x0007
        /*0052*/ 	.short	0x0038
        /*0054*/ 	.byte	0x00, 0xf5, 0x21, 0x00


	//----- nvinfo : EIATTR_KPARAM_INFO
	.align		4
.L_107:
        /*0058*/ 	.byte	0x04, 0x17
        /*005a*/ 	.short	(.L_109 - .L_108)
.L_108:
        /*005c*/ 	.word	0x00000000
        /*0060*/ 	.short	0x0006
        /*0062*/ 	.short	0x0030
        /*0064*/ 	.byte	0x00, 0xf5, 0x21, 0x00


	//----- nvinfo : EIATTR_KPARAM_INFO
	.align		4
.L_109:
        /*0068*/ 	.byte	0x04, 0x17
        /*006a*/ 	.short	(.L_111 - .L_110)
.L_110:
        /*006c*/ 	.word	0x00000000
        /*0070*/ 	.short	0x0005
        /*0072*/ 	.short	0x0028
        /*0074*/ 	.byte	0x00, 0xf5, 0x21, 0x00


	//----- nvinfo : EIATTR_KPARAM_INFO
	.align		4
.L_111:
        /*0078*/ 	.byte	0x04, 0x17
        /*007a*/ 	.short	(.L_113 - .L_112)
.L_112:
        /*007c*/ 	.word	0x00000000
        /*0080*/ 	.short	0x0004
        /*0082*/ 	.short	0x0020
        /*0084*/ 	.byte	0x00, 0xf5, 0x21, 0x00


	//----- nvinfo : EIATTR_KPARAM_INFO
	.align		4
.L_113:
        /*0088*/ 	.byte	0x04, 0x17
        /*008a*/ 	.short	(.L_115 - .L_114)
.L_114:
        /*008c*/ 	.word	0x00000000
        /*0090*/ 	.short	0x0003
        /*0092*/ 	.short	0x0018
        /*0094*/ 	.byte	0x00, 0xf5, 0x21, 0x00


	//----- nvinfo : EIATTR_KPARAM_INFO
	.align		4
.L_115:
        /*0098*/ 	.byte	0x04, 0x17
        /*009a*/ 	.short	(.L_117 - .L_116)
.L_116:
        /*009c*/ 	.word	0x00000000
        /*00a0*/ 	.short	0x0002
        /*00a2*/ 	.short	0x0010
        /*00a4*/ 	.byte	0x00, 0xf5, 0x21, 0x00


	//----- nvinfo : EIATTR_KPARAM_INFO
	.align		4
.L_117:
        /*00a8*/ 	.byte	0x04, 0x17
        /*00aa*/ 	.short	(.L_119 - .L_118)
.L_118:
        /*00ac*/ 	.word	0x00000000
        /*00b0*/ 	.short	0x0001
        /*00b2*/ 	.short	0x0008
        /*00b4*/ 	.byte	0x00, 0xf5, 0x21, 0x00


	//----- nvinfo : EIATTR_KPARAM_INFO
	.align		4
.L_119:
        /*00b8*/ 	.byte	0x04, 0x17
        /*00ba*/ 	.short	(.L_121 - .L_120)
.L_120:
        /*00bc*/ 	.word	0x00000000
        /*00c0*/ 	.short	0x0000
        /*00c2*/ 	.short	0x0000
        /*00c4*/ 	.byte	0x00, 0xf5, 0x21, 0x00


	//----- nvinfo : EIATTR_SPARSE_MMA_MASK
	.align		4
.L_121:
        /*00c8*/ 	.byte	0x03, 0x50
        /*00ca*/ 	.short	0x0000


	//----- nvinfo : EIATTR_MAXREG_COUNT
	.align		4
        /*00cc*/ 	.byte	0x03, 0x1b
        /*00ce*/ 	.short	0x00a8


	//----- nvinfo : EIATTR_NUM_BARRIERS
	.align		4
        /*00d0*/ 	.byte	0x02, 0x4c
        /*00d2*/ 	.byte	0x01
	.zero		1


	//----- nvinfo : EIATTR_MERCURY_ISA_VERSION
	.align		4
        /*00d4*/ 	.byte	0x03, 0x5f
        /*00d6*/ 	.short	0x0101


	//----- nvinfo : EIATTR_COOP_GROUP_MASK_REGIDS
	.align		4
        /*00d8*/ 	.byte	0x04, 0x29
        /*00da*/ 	.short	(.L_123 - .L_122)


	//   ....[0]....
.L_122:
        /*00dc*/ 	.word	0xffffffff


	//   ....[1]....
        /*00e0*/ 	.word	0x05000004


	//   ....[2]....
        /*00e4*/ 	.word	0xffffffff


	//   ....[3]....
        /*00e8*/ 	.word	0xffffffff


	//   ....[4]....
        /*00ec*/ 	.word	0xffffffff


	//   ....[5]....
        /*00f0*/ 	.word	0xffffffff


	//   ....[6]....
        /*00f4*/ 	.word	0xffffffff


	//   ....[7]....
        /*00f8*/ 	.word	0xffffffff


	//   ....[8]....
        /*00fc*/ 	.word	0xffffffff


	//   ....[9]....
        /*0100*/ 	.word	0xffffffff


	//   ....[10]....
        /*0104*/ 	.word	0xffffffff


	//   ....[11]....
        /*0108*/ 	.word	0xffffffff


	//   ....[12]....
        /*010c*/ 	.word	0xffffffff


	//   ....[13]....
        /*0110*/ 	.word	0xffffffff


	//   ....[14]....
        /*0114*/ 	.word	0xffffffff


	//   ....[15]....
        /*0118*/ 	.word	0xffffffff


	//   ....[16]....
        /*011c*/ 	.word	0xffffffff


	//   ....[17]....
        /*0120*/ 	.word	0xffffffff


	//   ....[18]....
        /*0124*/ 	.word	0xffffffff


	//   ....[19]....
        /*0128*/ 	.word	0xffffffff


	//   ....[20]....
        /*012c*/ 	.word	0xffffffff


	//   ....[21]....
        /*0130*/ 	.word	0xffffffff


	//   ....[22]....
        /*0134*/ 	.word	0xffffffff


	//   ....[23]....
        /*0138*/ 	.word	0xffffffff


	//   ....[24]....
        /*013c*/ 	.word	0xffffffff


	//   ....[25]....
        /*0140*/ 	.word	0xffffffff


	//   ....[26]....
        /*0144*/ 	.word	0xffffffff


	//   ....[27]....
        /*0148*/ 	.word	0xffffffff


	//   ....[28]....
        /*014c*/ 	.word	0xffffffff


	//   ....[29]....
        /*0150*/ 	.word	0xffffffff


	//   ....[30]....
        /*0154*/ 	.word	0xffffffff


	//   ....[31]....
        /*0158*/ 	.word	0xffffffff


	//   ....[32]....
        /*015c*/ 	.word	0xffffffff


	//   ....[33]....
        /*0160*/ 	.word	0xffffffff


	//   ....[34]....
        /*0164*/ 	.word	0xffffffff


	//   ....[35]....
        /*0168*/ 	.word	0xffffffff


	//   ....[36]....
        /*016c*/ 	.word	0xffffffff


	//   ....[37]....
        /*0170*/ 	.word	0xffffffff


	//   ....[38]....
        /*0174*/ 	.word	0xffffffff


	//   ....[39]....
        /*0178*/ 	.word	0xffffffff


	//   ....[40]....
        /*017c*/ 	.word	0xffffffff


	//   ....[41]....
        /*0180*/ 	.word	0xffffffff


	//   ....[42]....
        /*0184*/ 	.word	0xffffffff


	//   ....[43]....
        /*0188*/ 	.word	0xffffffff


	//   ....[44]....
        /*018c*/ 	.word	0xffffffff


	//   ....[45]....
        /*0190*/ 	.word	0xffffffff


	//   ....[46]....
        /*0194*/ 	.word	0xffffffff


	//   ....[47]....
        /*0198*/ 	.word	0xffffffff


	//   ....[48]....
        /*019c*/ 	.word	0xffffffff


	//   ....[49]....
        /*01a0*/ 	.word	0xffffffff


	//   ....[50]....
        /*01a4*/ 	.word	0xffffffff


	//   ....[51]....
        /*01a8*/ 	.word	0xffffffff


	//   ....[52]....
        /*01ac*/ 	.word	0xffffffff


	//   ....[53]....
        /*01b0*/ 	.word	0xffffffff


	//   ....[54]....
        /*01b4*/ 	.word	0xffffffff


	//   ....[55]....
        /*01b8*/ 	.word	0xffffffff


	//   ....[56]....
        /*01bc*/ 	.word	0xffffffff


	//   ....[57]....
        /*01c0*/ 	.word	0xffffffff


	//   ....[58]....
        /*01c4*/ 	.word	0xffffffff


	//   ....[59]....
        /*01c8*/ 	.word	0xffffffff


	//   ....[60]....
        /*01cc*/ 	.word	0xffffffff


	//   ....[61]....
        /*01d0*/ 	.word	0xffffffff


	//   ....[62]....
        /*01d4*/ 	.word	0xffffffff


	//   ....[63]....
        /*01d8*/ 	.word	0xffffffff


	//   ....[64]....
        /*01dc*/ 	.word	0xffffffff


	//   ....[65]....
        /*01e0*/ 	.word	0xffffffff


	//   ....[66]....
        /*01e4*/ 	.word	0xffffffff


	//   ....[67]....
        /*01e8*/ 	.word	0xffffffff


	//   ....[68]....
        /*01ec*/ 	.word	0xffffffff


	//   ....[69]....
        /*01f0*/ 	.word	0xffffffff


	//   ....[70]....
        /*01f4*/ 	.word	0xffffffff


	//   ....[71]....
        /*01f8*/ 	.word	0xffffffff


	//   ....[72]....
        /*01fc*/ 	.word	0xffffffff


	//   ....[73]....
        /*0200*/ 	.word	0xffffffff


	//   ....[74]....
        /*0204*/ 	.word	0xffffffff


	//   ....[75]....
        /*0208*/ 	.word	0xffffffff


	//   ....[76]....
        /*020c*/ 	.word	0xffffffff


	//   ....[77]....
        /*0210*/ 	.word	0xffffffff


	//   ....[78]....
        /*0214*/ 	.word	0xffffffff


	//   ....[79]....
        /*0218*/ 	.word	0xffffffff


	//   ....[80]....
        /*021c*/ 	.word	0xffffffff


	//   ....[81]....
        /*0220*/ 	.word	0xffffffff


	//   ....[82]....
        /*0224*/ 	.word	0xffffffff


	//   ....[83]....
        /*0228*/ 	.word	0xffffffff


	//   ....[84]....
        /*022c*/ 	.word	0xffffffff


	//   ....[85]....
        /*0230*/ 	.word	0xffffffff


	//   ....[86]....
        /*0234*/ 	.word	0xffffffff


	//   ....[87]....
        /*0238*/ 	.word	0xffffffff


	//   ....[88]....
        /*023c*/ 	.word	0xffffffff


	//   ....[89]....
        /*0240*/ 	.word	0xffffffff


	//   ....[90]....
        /*0244*/ 	.word	0xffffffff


	//   ....[91]....
        /*0248*/ 	.word	0xffffffff


	//   ....[92]....
        /*024c*/ 	.word	0xffffffff


	//   ....[93]....
        /*0250*/ 	.word	0xffffffff


	//   ....[94]....
        /*0254*/ 	.word	0xffffffff


	//   ....[95]....
        /*0258*/ 	.word	0xffffffff


	//   ....[96]....
        /*025c*/ 	.word	0xffffffff


	//   ....[97]....
        /*0260*/ 	.word	0xffffffff


	//   ....[98]....
        /*0264*/ 	.word	0xffffffff


	//   ....[99]....
        /*0268*/ 	.word	0xffffffff


	//   ....[100]....
        /*026c*/ 	.word	0xffffffff


	//   ....[101]....
        /*0270*/ 	.word	0xffffffff


	//   ....[102]....
        /*0274*/ 	.word	0xffffffff


	//   ....[103]....
        /*0278*/ 	.word	0xffffffff


	//   ....[104]....
        /*027c*/ 	.word	0xffffffff


	//   ....[105]....
        /*0280*/ 	.word	0xffffffff


	//   ....[106]....
        /*0284*/ 	.word	0xffffffff


	//   ....[107]....
        /*0288*/ 	.word	0xffffffff


	//   ....[108]....
        /*028c*/ 	.word	0xffffffff


	//   ....[109]....
        /*0290*/ 	.word	0xffffffff


	//   ....[110]....
        /*0294*/ 	.word	0xffffffff


	//   ....[111]....
        /*0298*/ 	.word	0xffffffff


	//   ....[112]....
        /*029c*/ 	.word	0xffffffff


	//   ....[113]....
        /*02a0*/ 	.word	0xffffffff


	//   ....[114]....
        /*02a4*/ 	.word	0xffffffff


	//   ....[115]....
        /*02a8*/ 	.word	0xffffffff


	//   ....[116]....
        /*02ac*/ 	.word	0xffffffff


	//   ....[117]....
        /*02b0*/ 	.word	0xffffffff


	//   ....[118]....
        /*02b4*/ 	.word	0xffffffff


	//   ....[119]....
        /*02b8*/ 	.word	0xffffffff


	//   ....[120]....
        /*02bc*/ 	.word	0xffffffff


	//   ....[121]....
        /*02c0*/ 	.word	0xffffffff


	//   ....[122]....
        /*02c4*/ 	.word	0xffffffff


	//   ....[123]....
        /*02c8*/ 	.word	0xffffffff


	//   ....[124]....
        /*02cc*/ 	.word	0xffffffff


	//   ....[125]....
        /*02d0*/ 	.word	0xffffffff


	//   ....[126]....
        /*02d4*/ 	.word	0xffffffff


	//   ....[127]....
        /*02d8*/ 	.word	0xffffffff


	//   ....[128]....
        /*02dc*/ 	.word	0xffffffff


	//   ....[129]....
        /*02e0*/ 	.word	0xffffffff


	//   ....[130]....
        /*02e4*/ 	.word	0xffffffff


	//   ....[131]....
        /*02e8*/ 	.word	0xffffffff


	//   ....[132]....
        /*02ec*/ 	.word	0xffffffff


	//   ....[133]....
        /*02f0*/ 	.word	0xffffffff


	//   ....[134]....
        /*02f4*/ 	.word	0xffffffff


	//   ....[135]....
        /*02f8*/ 	.word	0xffffffff


	//   ....[136]....
        /*02fc*/ 	.word	0xffffffff


	//   ....[137]....
        /*0300*/ 	.word	0xffffffff


	//   ....[138]....
        /*0304*/ 	.word	0xffffffff


	//   ....[139]....
        /*0308*/ 	.word	0xffffffff


	//   ....[140]....
        /*030c*/ 	.word	0xffffffff


	//   ....[141]....
        /*0310*/ 	.word	0xffffffff


	//   ....[142]....
        /*0314*/ 	.word	0x05000004


	//   ....[143]....
        /*0318*/ 	.word	0xffffffff


	//   ....[144]....
        /*031c*/ 	.word	0xffffffff


	//   ....[145]....
        /*0320*/ 	.word	0xffffffff


	//   ....[146]....
        /*0324*/ 	.word	0xffffffff


	//   ....[147]....
        /*0328*/ 	.word	0xffffffff


	//   ....[148]....
        /*032c*/ 	.word	0xffffffff


	//   ....[149]....
        /*0330*/ 	.word	0xffffffff


	//   ....[150]....
        /*0334*/ 	.word	0xffffffff


	//   ....[151]....
        /*0338*/ 	.word	0xffffffff


	//   ....[152]....
        /*033c*/ 	.word	0xffffffff


	//   ....[153]....
        /*0340*/ 	.word	0xffffffff


	//   ....[154]....
        /*0344*/ 	.word	0xffffffff


	//   ....[155]....
        /*0348*/ 	.word	0xffffffff


	//   ....[156]....
        /*034c*/ 	.word	0xffffffff


	//   ....[157]....
        /*0350*/ 	.word	0xffffffff


	//   ....[158]....
        /*0354*/ 	.word	0xffffffff


	//   ....[159]....
        /*0358*/ 	.word	0xffffffff


	//   ....[160]....
        /*035c*/ 	.word	0xffffffff


	//   ....[161]....
        /*0360*/ 	.word	0xffffffff


	//   ....[162]....
        /*0364*/ 	.word	0xffffffff


	//   ....[163]....
        /*0368*/ 	.word	0xffffffff


	//   ....[164]....
        /*036c*/ 	.word	0xffffffff


	//   ....[165]....
        /*0370*/ 	.word	0xffffffff


	//   ....[166]....
        /*0374*/ 	.word	0xffffffff


	//   ....[167]....
        /*0378*/ 	.word	0xffffffff


	//   ....[168]....
        /*037c*/ 	.word	0xffffffff


	//   ....[169]....
        /*0380*/ 	.word	0xffffffff


	//   ....[170]....
        /*0384*/ 	.word	0xffffffff


	//   ....[171]....
        /*0388*/ 	.word	0xffffffff


	//   ....[172]....
        /*038c*/ 	.word	0xffffffff


	//   ....[173]....
        /*0390*/ 	.word	0x0500004c


	//   ....[174]....
        /*0394*/ 	.word	0x0500004c


	//   ....[175]....
        /*0398*/ 	.word	0x0500004c


	//   ....[176]....
        /*039c*/ 	.word	0x0500004c


	//   ....[177]....
        /*03a0*/ 	.word	0x0500004c


	//----- nvinfo : EIATTR_COOP_GROUP_INSTR_OFFSETS
	.align		4
.L_123:
        /*03a4*/ 	.byte	0x04, 0x28
        /*03a6*/ 	.short	(.L_125 - .L_124)


	//   ....[0]....
.L_124:
        /*03a8*/ 	.word	0x00001810


	//   ....[1]....
        /*03ac*/ 	.word	0x00002020


	//   ....[2]....
        /*03b0*/ 	.word	0x00002eb0


	//   ....[3]....
        /*03b4*/ 	.word	0x00002ed0


	//   ....[4]....
        /*03b8*/ 	.word	0x00002ef0


	//   ....[5]....
        /*03bc*/ 	.word	0x00002f10


	//   ....[6]....
        /*03c0*/ 	.word	0x00002f30


	//   ....[7]....
        /*03c4*/ 	.word	0x000033e0


	//   ....[8]....
        /*03c8*/ 	.word	0x000033f0


	//   ....[9]....
        /*03cc*/ 	.word	0x00003410


	//   ....[10]....
        /*03d0*/ 	.word	0x00003430


	//   ....[11]....
        /*03d4*/ 	.word	0x00003480


	//   ....[12]....
        /*03d8*/ 	.word	0x000034b0


	//   ....[13]....
        /*03dc*/ 	.word	0x000034f0


	//   ....[14]....
        /*03e0*/ 	.word	0x00003510


	//   ....[15]....
        /*03e4*/ 	.word	0x000035f0


	//   ....[16]....
        /*03e8*/ 	.word	0x00003620


	//   ....[17]....
        /*03ec*/ 	.word	0x00003630


	//   ....[18]....
        /*03f0*/ 	.word	0x00003650


	//   ....[19]....
        /*03f4*/ 	.word	0x00003690


	//   ....[20]....
        /*03f8*/ 	.word	0x000036c0


	//   ....[21]....
        /*03fc*/ 	.word	0x00003700


	//   ....[22]....
        /*0400*/ 	.word	0x00003720


	//   ....[23]....
        /*0404*/ 	.word	0x00003740


	//   ....[24]....
        /*0408*/ 	.word	0x00003830


	//   ....[25]....
        /*040c*/ 	.word	0x00003860


	//   ....[26]....
        /*0410*/ 	.word	0x00003870


	//   ....[27]....
        /*0414*/ 	.word	0x00003890


	//   ....[28]....
        /*0418*/ 	.word	0x000038d0


	//   ....[29]....
        /*041c*/ 	.word	0x00003900


	//   ....[30]....
        /*0420*/ 	.word	0x00003940


	//   ....[31]....
        /*0424*/ 	.word	0x00003960


	//   ....[32]....
        /*0428*/ 	.word	0x00003980


	//   ....[33]....
        /*042c*/ 	.word	0x00003a70


	//   ....[34]....
        /*0430*/ 	.word	0x00003aa0


	//   ....[35]....
        /*0434*/ 	.word	0x00003ab0


	//   ....[36]....
        /*0438*/ 	.word	0x00003ad0


	//   ....[37]....
        /*043c*/ 	.word	0x00003b10


	//   ....[38]....
        /*0440*/ 	.word	0x00003b40


	//   ....[39]....
        /*0444*/ 	.word	0x00003b80


	//   ....[40]....
        /*0448*/ 	.word	0x00003ba0


	//   ....[41]....
        /*044c*/ 	.word	0x00003bc0


	//   ....[42]....
        /*0450*/ 	.word	0x00003cb0


	//   ....[43]....
        /*0454*/ 	.word	0x00003ce0


	//   ....[44]....
        /*0458*/ 	.word	0x00003cf0


	//   ....[45]....
        /*045c*/ 	.word	0x00003d10


	//   ....[46]....
        /*0460*/ 	.word	0x00003d50


	//   ....[47]....
        /*0464*/ 	.word	0x00003d80


	//   ....[48]....
        /*0468*/ 	.word	0x00003dc0


	//   ....[49]....
        /*046c*/ 	.word	0x00003de0


	//   ....[50]....
        /*0470*/ 	.word	0x00003e00


	//   ....[51]....
        /*0474*/ 	.word	0x00003ef0


	//   ....[52]....
        /*0478*/ 	.word	0x00003f20


	//   ....[53]....
        /*047c*/ 	.word	0x00003f30


	//   ....[54]....
        /*0480*/ 	.word	0x00003f50


	//   ....[55]....
        /*0484*/ 	.word	0x00003f90


	//   ....[56]....
        /*0488*/ 	.word	0x00003fc0


	//   ....[57]....
        /*048c*/ 	.word	0x00004000


	//   ....[58]....
        /*0490*/ 	.word	0x00004020


	//   ....[59]....
        /*0494*/ 	.word	0x00004040


	//   ....[60]....
        /*0498*/ 	.word	0x00004130


	//   ....[61]....
        /*049c*/ 	.word	0x00004160


	//   ....[62]....
        /*04a0*/ 	.word	0x00004170


	//   ....[63]....
        /*04a4*/ 	.word	0x000041a0


	//   ....[64]....
        /*04a8*/ 	.word	0x000041c0


	//   ....[65]....
        /*04ac*/ 	.word	0x00004210


	//   ....[66]....
        /*04b0*/ 	.word	0x00004230


	//   ....[67]....
        /*04b4*/ 	.word	0x00004270


	//   ....[68]....
        /*04b8*/ 	.word	0x00004290


	//   ....[69]....
        /*04bc*/ 	.word	0x00004370


	//   ....[70]....
        /*04c0*/ 	.word	0x000043a0


	//   ....[71]....
        /*04c4*/ 	.word	0x000043b0


	//   ....[72]....
        /*04c8*/ 	.word	0x000043e0


	//   ....[73]....
        /*04cc*/ 	.word	0x00004410


	//   ....[74]....
        /*04d0*/ 	.word	0x00004460


	//   ....[75]....
        /*04d4*/ 	.word	0x00004470


	//   ....[76]....
        /*04d8*/ 	.word	0x000044b0


	//   ....[77]....
        /*04dc*/ 	.word	0x000044e0


	//   ....[78]....
        /*04e0*/ 	.word	0x000045b0


	//   ....[79]....
        /*04e4*/ 	.word	0x000045e0


	//   ....[80]....
        /*04e8*/ 	.word	0x000045f0


	//   ....[81]....
        /*04ec*/ 	.word	0x00004640


	//   ....[82]....
        /*04f0*/ 	.word	0x00004670


	//   ....[83]....
        /*04f4*/ 	.word	0x000046a0


	//   ....[84]....
        /*04f8*/ 	.word	0x000046d0


	//   ....[85]....
        /*04fc*/ 	.word	0x00004700


	//   ....[86]....
        /*0500*/ 	.word	0x00004730


	//   ....[87]....
        /*0504*/ 	.word	0x000047f0


	//   ....[88]....
        /*0508*/ 	.word	0x00004820


	//   ....[89]....
        /*050c*/ 	.word	0x00004830


	//   ....[90]....
        /*0510*/ 	.word	0x00004880


	//   ....[91]....
        /*0514*/ 	.word	0x000048b0


	//   ....[92]....
        /*0518*/ 	.word	0x000048e0


	//   ....[93]....
        /*051c*/ 	.word	0x00004910


	//   ....[94]....
        /*0520*/ 	.word	0x00004940


	//   ....[95]....
        /*0524*/ 	.word	0x00004970


	//   ....[96]....
        /*0528*/ 	.word	0x00004a30


	//   ....[97]....
        /*052c*/ 	.word	0x00004a50


	//   ....[98]....
        /*0530*/ 	.word	0x00004a60


	//   ....[99]....
        /*0534*/ 	.word	0x00004ab0


	//   ....[100]....
        /*0538*/ 	.word	0x00004ae0


	//   ....[101]....
        /*053c*/ 	.word	0x00004b10


	//   ....[102]....
        /*0540*/ 	.word	0x00004b40


	//   ....[103]....
        /*0544*/ 	.word	0x00004b70


	//   ....[104]....
        /*0548*/ 	.word	0x00004ba0


	//   ....[105]....
        /*054c*/ 	.word	0x00004c70


	//   ....[106]....
        /*0550*/ 	.word	0x00004c90


	//   ....[107]....
        /*0554*/ 	.word	0x00004ca0


	//   ....[108]....
        /*0558*/ 	.word	0x00004cf0


	//   ....[109]....
        /*055c*/ 	.word	0x00004d20


	//   ....[110]....
        /*0560*/ 	.word	0x00004d50


	//   ....[111]....
        /*0564*/ 	.word	0x00004d80


	//   ....[112]....
        /*0568*/ 	.word	0x00004db0


	//   ....[113]....
        /*056c*/ 	.word	0x00004de0


	//   ....[114]....
        /*0570*/ 	.word	0x00004ee0


	//   ....[115]....
        /*0574*/ 	.word	0x00004ef0


	//   ....[116]....
        /*0578*/ 	.word	0x00004f40


	//   ....[117]....
        /*057c*/ 	.word	0x00004f70


	//   ....[118]....
        /*0580*/ 	.word	0x00004fa0


	//   ....[119]....
        /*0584*/ 	.word	0x00004fd0


	//   ....[120]....
        /*0588*/ 	.word	0x00005000


	//   ....[121]....
        /*058c*/ 	.word	0x00005030


	//   ....[122]....
        /*0590*/ 	.word	0x000050a0


	//   ....[123]....
        /*0594*/ 	.word	0x00005140


	//   ....[124]....
        /*0598*/ 	.word	0x00005150


	//   ....[125]....
        /*059c*/ 	.word	0x00005160


	//   ....[126]....
        /*05a0*/ 	.word	0x000051b0


	//   ....[127]....
        /*05a4*/ 	.word	0x000051e0


	//   ....[128]....
        /*05a8*/ 	.word	0x00005210


	//   ....[129]....
        /*05ac*/ 	.word	0x00005240


	//   ....[130]....
        /*05b0*/ 	.word	0x00005270


	//   ....[131]....
        /*05b4*/ 	.word	0x000052a0


	//   ....[132]....
        /*05b8*/ 	.word	0x00005360


	//   ....[133]....
        /*05bc*/ 	.word	0x00005390


	//   ....[134]....
        /*05c0*/ 	.word	0x000053a0


	//   ....[135]....
        /*05c4*/ 	.word	0x000053d0


	//   ....[136]....
        /*05c8*/ 	.word	0x000053f0


	//   ....[137]....
        /*05cc*/ 	.word	0x00005440


	//   ....[138]....
        /*05d0*/ 	.word	0x00005470


	//   ....[139]....
        /*05d4*/ 	.word	0x000054b0


	//   ....[140]....
        /*05d8*/ 	.word	0x000054e0


	//   ....[141]....
        /*05dc*/ 	.word	0x00005610


	//   ....[142]....
        /*05e0*/ 	.word	0x00005ab0


	//   ....[143]....
        /*05e4*/ 	.word	0x00005e10


	//   ....[144]....
        /*05e8*/ 	.word	0x00005f60


	//   ....[145]....
        /*05ec*/ 	.word	0x000060b0


	//   ....[146]....
        /*05f0*/ 	.word	0x00006200


	//   ....[147]....
        /*05f4*/ 	.word	0x00006350


	//   ....[148]....
        /*05f8*/ 	.word	0x000064a0


	//   ....[149]....
        /*05fc*/ 	.word	0x000065f0


	//   ....[150]....
        /*0600*/ 	.word	0x00006740


	//   ....[151]....
        /*0604*/ 	.word	0x00006890


	//   ....[152]....
        /*0608*/ 	.word	0x000069e0


	//   ....[153]....
        /*060c*/ 	.word	0x00006b30


	//   ....[154]....
        /*0610*/ 	.word	0x00006c80


	//   ....[155]....
        /*0614*/ 	.word	0x00006dd0


	//   ....[156]....
        /*0618*/ 	.word	0x00006f20


	//   ....[157]....
        /*061c*/ 	.word	0x00007070


	//   ....[158]....
        /*0620*/ 	.word	0x00007300


	//   ....[159]....
        /*0624*/ 	.word	0x000074d0


	//   ....[160]....
        /*0628*/ 	.word	0x000076a0


	//   ....[161]....
        /*062c*/ 	.word	0x00007870


	//   ....[162]....
        /*0630*/ 	.word	0x00007a40


	//   ....[163]....
        /*0634*/ 	.word	0x00007c10


	//   ....[164]....
        /*0638*/ 	.word	0x00007de0


	//   ....[165]....
        /*063c*/ 	.word	0x00007fb0


	//   ....[166]....
        /*0640*/ 	.word	0x00008170


	//   ....[167]....
        /*0644*/ 	.word	0x00008320


	//   ....[168]....
        /*0648*/ 	.word	0x000084d0


	//   ....[169]....
        /*064c*/ 	.word	0x00008680


	//   ....[170]....
        /*0650*/ 	.word	0x00008830


	//   ....[171]....
        /*0654*/ 	.word	0x000089e0


	//   ....[172]....
        /*0658*/ 	.word	0x00008bb0


	//   ....[173]....
        /*065c*/ 	.word	0x00008c20


	//   ....[174]....
        /*0660*/ 	.word	0x00008c80


	//   ....[175]....
        /*0664*/ 	.word	0x00008cf0


	//   ....[176]....
        /*0668*/ 	.word	0x00008d50


	//   ....[177]....
        /*066c*/ 	.word	0x00008dc0


	//----- nvinfo : EIATTR_VRC_CTA_INIT_COUNT
	.align		4
.L_125:
        /*0670*/ 	.byte	0x02, 0x4a
	.zero		1
	.zero		1


	//----- nvinfo : EIATTR_EXIT_INSTR_OFFSETS
	.align		4
        /*0674*/ 	.byte	0x04, 0x1c
        /*0676*/ 	.short	(.L_127 - .L_126)


	//   ....[0]....
.L_126:
        /*0678*/ 	.word	0x00002960


	//   ....[1]....
        /*067c*/ 	.word	0x00002cb0


	//   ....[2]....
        /*0680*/ 	.word	0x00002cd0


	//   ....[3]....
        /*0684*/ 	.word	0x00007080


	//   ....[4]....
        /*0688*/ 	.word	0x00008bc0


	//----- nvinfo : EIATTR_MAX_THREADS
	.align		4
.L_127:
        /*068c*/ 	.byte	0x04, 0x05
        /*068e*/ 	.short	(.L_129 - .L_128)
.L_128:
        /*0690*/ 	.word	0x00000180
        /*0694*/ 	.word	0x00000001
        /*0698*/ 	.word	0x00000001


	//----- nvinfo : EIATTR_CRS_STACK_SIZE
	.align		4
.L_129:
        /*069c*/ 	.byte	0x04, 0x1e
        /*069e*/ 	.short	(.L_131 - .L_130)
.L_130:
        /*06a0*/ 	.word	0x00000000


	//----- nvinfo : EIATTR_CBANK_PARAM_SIZE
	.align		4
.L_131:
        /*06a4*/ 	.byte	0x03, 0x19
        /*06a6*/ 	.short	0x004d


	//----- nvinfo : EIATTR_PARAM_CBANK
	.align		4
        /*06a8*/ 	.byte	0x04, 0x0a
        /*06aa*/ 	.short	(.L_133 - .L_132)
	.align		4
.L_132:
        /*06ac*/ 	.word	index@(.nv.constant0._ZN3cub18CUB_300001_SM_10006detail10radix_sort29DeviceRadixSortOnesweepKernelINS1_5radix10policy_hubIdNS0_8NullTypeEyE10Policy1000ELNS0_9SortOrderE0EdS6_yiiNS1_21identity_decomposer_tEEEvPT5_SC_PT3_PKSD_PT1_PKSH_PT2_PKSL_T4_iiT6_)
        /*06b0*/ 	.short	0x0380
        /*06b2*/ 	.short	0x004d


	//----- nvinfo : EIATTR_SW_WAR
	.align		4
.L_133:
        /*06b4*/ 	.byte	0x04, 0x36
        /*06b6*/ 	.short	(.L_135 - .L_134)
.L_134:
        /*06b8*/ 	.word	0x00000008
.L_135:


//--------------------- .nv.info._ZN3cub18CUB_300001_SM_10006detail10radix_sort33DeviceRadixSortExclusiveSumKernelINS1_5radix10policy_hubIdNS0_8NullTypeEyE10Policy1000EyEEvPT0_ --------------------------
	.section	.nv.info._ZN3cub18CUB_300001_SM_10006detail10radix_sort33DeviceRadixSortExclusiveSumKernelINS1_5radix10policy_hubIdNS0_8NullTypeEyE10Policy1000EyEEvPT0_,"",@"SHT_CUDA_INFO"
	.sectionflags	@""
	.align	4


	//----- nvinfo : EIATTR_CUDA_API_VERSION
	.align		4
        /*0000*/ 	.byte	0x04, 0x37
        /*0002*/ 	.short	(.L_137 - .L_136)
.L_136:
        /*0004*/ 	.word	0x00000082


	//----- nvinfo : EIATTR_KPARAM_INFO
	.align		4
.L_137:
        /*0008*/ 	.byte	0x04, 0x17
        /*000a*/ 	.short	(.L_139 - .L_138)
.L_138:
        /*000c*/ 	.word	0x00000000
        /*0010*/ 	.short	0x0000
        /*0012*/ 	.short	0x0000
        /*0014*/ 	.byte	0x00, 0xf5, 0x21, 0x00


	//----- nvinfo : EIATTR_SPARSE_MMA_MASK
	.align		4
.L_139:
        /*0018*/ 	.byte	0x03, 0x50
        /*001a*/ 	.short	0x0000


	//----- nvinfo : EIATTR_MAXREG_COUNT
	.align		4
        /*001c*/ 	.byte	0x03, 0x1b
        /*001e*/ 	.short	0x00ff


	//----- nvinfo : EIATTR_NUM_BARRIERS
	.align		4
        /*0020*/ 	.byte	0x02, 0x4c
        /*0022*/ 	.byte	0x01
	.zero		1


	//----- nvinfo : EIATTR_MERCURY_ISA_VERSION
	.align		4
        /*0024*/ 	.byte	0x03, 0x5f
        /*0026*/ 	.short	0x0101


	//----- nvinfo : EIATTR_COOP_GROUP_MASK_REGIDS
	.align		4
        /*0028*/ 	.byte	0x04, 0x29
        /*002a*/ 	.short	(.L_141 - .L_140)


	//   ....[0]....
.L_140:
        /*002c*/ 	.word	0xffffffff


	//   ....[1]....
        /*0030*/ 	.word	0xffffffff


	//   ....[2]....
        /*0034*/ 	.word	0xffffffff


	//   ....[3]....
        /*0038*/ 	.word	0xffffffff


	//   ....[4]....
        /*003c*/ 	.word	0xffffffff


	//   ....[5]....
        /*0040*/ 	.word	0xffffffff


	//   ....[6]....
        /*0044*/ 	.word	0xffffffff


	//   ....[7]....
        /*0048*/ 	.word	0xffffffff


	//   ....[8]....
        /*004c*/ 	.word	0xffffffff


	//   ....[9]....
        /*0050*/ 	.word	0xffffffff


	//   ....[10]....
        /*0054*/ 	.word	0x05000015


	//   ....[11]....
        /*0058*/ 	.word	0x05000015


	//   ....[12]....
        /*005c*/ 	.word	0x05000015


	//   ....[13]....
        /*0060*/ 	.word	0x05000015


	//   ....[14]....
        /*0064*/ 	.word	0x05000015


	//   ....[15]....
        /*0068*/ 	.word	0x05000015


	//   ....[16]....
        /*006c*/ 	.word	0x05000015


	//   ....[17]....
        /*0070*/ 	.word	0x05000015


	//   ....[18]....
        /*0074*/ 	.word	0x05000015


	//   ....[19]....
        /*0078*/ 	.word	0x05000015


	//----- nvinfo : EIATTR_COOP_GROUP_INSTR_OFFSETS
	.align		4
.L_141:
        /*007c*/ 	.byte	0x04, 0x28
        /*007e*/ 	.short	(.L_143 - .L_142)


	//   ....[0]....
.L_142:
        /*0080*/ 	.word	0x00000250


	//   ....[1]....
        /*0084*/ 	.word	0x00000260


	//   ....[2]....
        /*0088*/ 	.word	0x000002a0


	//   ....[3]....
        /*008c*/ 	.word	0x000002c0


	//   ....[4]....
        /*0090*/ 	.word	0x00000310


	//   ....[5]....
        /*0094*/ 	.word	0x00000320


	//   ....[6]....
        /*0098*/ 	.word	0x00000360


	//   ....[7]....
        /*009c*/ 	.word	0x00000380


	//   ....[8]....
        /*00a0*/ 	.word	0x000003d0


	//   ....[9]....
        /*00a4*/ 	.word	0x000003e0


	//   ....[10]....
        /*00a8*/ 	.word	0x00000660


	//   ....[11]....
        /*00ac*/ 	.word	0x000006b0


	//   ....[12]....
        /*00b0*/ 	.word	0x00000740


	//   ....[13]....
        /*00b4*/ 	.word	0x00000790


	//   ....[14]....
        /*00b8*/ 	.word	0x00000820


	//   ....[15]....
        /*00bc*/ 	.word	0x00000870


	//   ....[16]....
        /*00c0*/ 	.word	0x00000900


	//   ....[17]....
        /*00c4*/ 	.word	0x00000950


	//   ....[18]....
        /*00c8*/ 	.word	0x000009e0


	//   ....[19]....
        /*00cc*/ 	.word	0x00000a30


	//----- nvinfo : EIATTR_VRC_CTA_INIT_COUNT
	.align		4
.L_143:
        /*00d0*/ 	.byte	0x02, 0x4a
	.zero		1
	.zero		1


	//----- nvinfo : EIATTR_EXIT_INSTR_OFFSETS
	.align		4
        /*00d4*/ 	.byte	0x04, 0x1c
        /*00d6*/ 	.short	(.L_145 - .L_144)


	//   ....[0]....
.L_144:
        /*00d8*/ 	.word	0x000005d0


	//   ....[1]....
        /*00dc*/ 	.word	0x00000600


	//----- nvinfo : EIATTR_CRS_STACK_SIZE
	.align		4
.L_145:
        /*00e0*/ 	.byte	0x04, 0x1e
        /*00e2*/ 	.short	(.L_147 - .L_146)
.L_146:
        /*00e4*/ 	.word	0x00000000


	//----- nvinfo : EIATTR_CBANK_PARAM_SIZE
	.align		4
.L_147:
        /*00e8*/ 	.byte	0x03, 0x19
        /*00ea*/ 	.short	0x0008


	//----- nvinfo : EIATTR_PARAM_CBANK
	.align		4
        /*00ec*/ 	.byte	0x04, 0x0a
        /*00ee*/ 	.short	(.L_149 - .L_148)
	.align		4
.L_148:
        /*00f0*/ 	.word	index@(.nv.constant0._ZN3cub18CUB_300001_SM_10006detail10radix_sort33DeviceRadixSortExclusiveSumKernelINS1_5radix10policy_hubIdNS0_8NullTypeEyE10Policy1000EyEEvPT0_)
        /*00f4*/ 	.short	0x0380
        /*00f6*/ 	.short	0x0008


	//----- nvinfo : EIATTR_SW_WAR
	.align		4
.L_149:
        /*00f8*/ 	.byte	0x04, 0x36
        /*00fa*/ 	.short	(.L_151 - .L_150)
.L_150:
        /*00fc*/ 	.word	0x00000008
.L_151:


//--------------------- .nv.info._ZN3cub18CUB_300001_SM_10006detail10radix_sort30DeviceRadixSortHistogramKernelINS1_5radix10policy_hubIdNS0_8NullTypeEyE10Policy1000ELNS0_9SortOrderE0EdyNS1_21identity_decomposer_tEEEvPT2_PKT1_SB_iiT3_ --------------------------
	.section	.nv.info._ZN3cub18CUB_300001_SM_10006detail10radix_sort30DeviceRadixSortHistogramKernelINS1_5radix10policy_hubIdNS0_8NullTypeEyE10Policy1000ELNS0_9SortOrderE0EdyNS1_21identity_decomposer_tEEEvPT2_PKT1_SB_iiT3_,"",@"SHT_CUDA_INFO"
	.sectionflags	@""
	.align	4


	//----- nvinfo : EIATTR_CUDA_API_VERSION
	.align		4
        /*0000*/ 	.byte	0x04, 0x37
        /*0002*/ 	.short	(.L_153 - .L_152)
.L_152:
        /*0004*/ 	.word	0x00000082


	//----- nvinfo : EIATTR_KPARAM_INFO
	.align		4
.L_153:
        /*0008*/ 	.byte	0x04, 0x17
        /*000a*/ 	.short	(.L_155 - .L_154)
.L_154:
        /*000c*/ 	.word	0x00000000
        /*0010*/ 	.short	0x0005
        /*0012*/ 	.short	0x0020
        /*0014*/ 	.byte	0x00, 0xf0, 0x05, 0x00


	//----- nvinfo : EIATTR_KPARAM_INFO
	.align		4
.L_155:
        /*0018*/ 	.byte	0x04, 0x17
        /*001a*/ 	.short	(.L_157 - .L_156)
.L_156:
        /*001c*/ 	.word	0x00000000
        /*0020*/ 	.short	0x0004
        /*0022*/ 	.short	0x001c
        /*0024*/ 	.byte	0x00, 0xf0, 0x11, 0x00


	//----- nvinfo : EIATTR_KPARAM_INFO
	.align		4
.L_157:
        /*0028*/ 	.byte	0x04, 0x17
        /*002a*/ 	.short	(.L_159 - .L_158)
.L_158:
        /*002c*/ 	.word	0x00000000
        /*0030*/ 	.short	0x0003
        /*0032*/ 	.short	0x0018
        /*0034*/ 	.byte	0x00, 0xf0, 0x11, 0x00


	//----- nvinfo : EIATTR_KPARAM_INFO
	.align		4
.L_159:
        /*0038*/ 	.byte	0x04, 0x17
        /*003a*/ 	.short	(.L_161 - .L_160)
.L_160:
        /*003c*/ 	.word	0x00000000
        /*0040*/ 	.short	0x0002
        /*0042*/ 	.short	0x0010
        /*0044*/ 	.byte	0x00, 0xf0, 0x21, 0x00


	//----- nvinfo : EIATTR_KPARAM_INFO
	.align		4
.L_161:
        /*0048*/ 	.byte	0x04, 0x17
        /*004a*/ 	.short	(.L_163 - .L_162)
.L_162:
        /*004c*/ 	.word	0x00000000
        /*0050*/ 	.short	0x0001
        /*0052*/ 	.short	0x0008
        /*0054*/ 	.byte	0x00, 0xf5, 0x21, 0x00


	//----- nvinfo : EIATTR_KPARAM_INFO
	.align		4
.L_163:
        /*0058*/ 	.byte	0x04, 0x17
        /*005a*/ 	.short	(.L_165 - .L_164)
.L_164:
        /*005c*/ 	.word	0x00000000
        /*0060*/ 	.short	0x0000
        /*0062*/ 	.short	0x0000
        /*0064*/ 	.byte	0x00, 0xf5, 0x21, 0x00


	//----- nvinfo : EIATTR_SPARSE_MMA_MASK
	.align		4
.L_165:
        /*0068*/ 	.byte	0x03, 0x50
        /*006a*/ 	.short	0x0000


	//----- nvinfo : EIATTR_MAXREG_COUNT
	.align		4
        /*006c*/ 	.byte	0x03, 0x1b
        /*006e*/ 	.short	0x00ff


	//----- nvinfo : EIATTR_NUM_BARRIERS
	.align		4
        /*0070*/ 	.byte	0x02, 0x4c
        /*0072*/ 	.byte	0x01
	.zero		1


	//----- nvinfo : EIATTR_MERCURY_ISA_VERSION
	.align		4
        /*0074*/ 	.byte	0x03, 0x5f
        /*0076*/ 	.short	0x0101


	//----- nvinfo : EIATTR_VRC_CTA_INIT_COUNT
	.align		4
        /*0078*/ 	.byte	0x02, 0x4a
	.zero		1
	.zero		1


	//----- nvinfo : EIATTR_EXIT_INSTR_OFFSETS
	.align		4
        /*007c*/ 	.byte	0x04, 0x1c
        /*007e*/ 	.short	(.L_167 - .L_166)


	//   ....[0]....
.L_166:
        /*0080*/ 	.word	0x00000040


	//   ....[1]....
        /*0084*/ 	.word	0x000039b0


	//----- nvinfo : EIATTR_MAX_THREADS
	.align		4
.L_167:
        /*0088*/ 	.byte	0x04, 0x05
        /*008a*/ 	.short	(.L_169 - .L_168)
.L_168:
        /*008c*/ 	.word	0x00000080
        /*0090*/ 	.word	0x00000001
        /*0094*/ 	.word	0x00000001


	//----- nvinfo : EIATTR_CRS_STACK_SIZE
	.align		4
.L_169:
        /*0098*/ 	.byte	0x04, 0x1e
        /*009a*/ 	.short	(.L_171 - .L_170)
.L_170:
        /*009c*/ 	.word	0x00000000


	//----- nvinfo : EIATTR_CBANK_PARAM_SIZE
	.align		4
.L_171:
        /*00a0*/ 	.byte	0x03, 0x19
        /*00a2*/ 	.short	0x0021


	//----- nvinfo : EIATTR_PARAM_CBANK
	.align		4
        /*00a4*/ 	.byte	0x04, 0x0a
        /*00a6*/ 	.short	(.L_173 - .L_172)
	.align		4
.L_172:
        /*00a8*/ 	.word	index@(.nv.constant0._ZN3cub18CUB_300001_SM_10006detail10radix_sort30DeviceRadixSortHistogramKernelINS1_5radix10policy_hubIdNS0_8NullTypeEyE10Policy1000ELNS0_9SortOrderE0EdyNS1_21identity_decomposer_tEEEvPT2_PKT1_SB_iiT3_)
        /*00ac*/ 	.short	0x0380
        /*00ae*/ 	.short	0x0021


	//----- nvinfo : EIATTR_SW_WAR
	.align		4
.L_173:
        /*00b0*/ 	.byte	0x04, 0x36
        /*00b2*/ 	.short	(.L_175 - .L_174)
.L_174:
        /*00b4*/ 	.word	0x00000008
.L_175:


//--------------------- .nv.info._ZN3cub18CUB_300001_SM_10006detail10radix_sort31DeviceRadixSortSingleTileKernelINS1_5radix10policy_hubIdNS0_8NullTypeEyE10Policy1000ELNS0_9SortOrderE0EdS6_yNS1_21identity_decomposer_tEEEvPKT1_PSB_PKT2_PSF_T3_iiT4_ --------------------------
	.section	.nv.info._ZN3cub18CUB_300001_SM_10006detail10radix_sort31DeviceRadixSortSingleTileKernelINS1_5radix10policy_hubIdNS0_8NullTypeEyE10Policy1000ELNS0_9SortOrderE0EdS6_yNS1_21identity_decomposer_tEEEvPKT1_PSB_PKT2_PSF_T3_iiT4_,"",@"SHT_CUDA_INFO"
	.sectionflags	@""
	.align	4


	//----- nvinfo : EIATTR_CUDA_API_VERSION
	.align		4
        /*0000*/ 	.byte	0x04, 0x37
        /*0002*/ 	.short	(.L_177 - .L_176)
.L_176:
        /*0004*/ 	.word	0x00000082


	//----- nvinfo : EIATTR_KPARAM_INFO
	.align		4
.L_177:
        /*0008*/ 	.byte	0x04, 0x17
        /*000a*/ 	.short	(.L_179 - .L_178)
.L_178:
        /*000c*/ 	.word	0x00000000
        /*0010*/ 	.short	0x0007
        /*0012*/ 	.short	0x0030
        /*0014*/ 	.byte	0x00, 0xf0, 0x05, 0x00


	//----- nvinfo : EIATTR_KPARAM_INFO
	.align		4
.L_179:
        /*0018*/ 	.byte	0x04, 0x17
        /*001a*/ 	.short	(.L_181 - .L_180)
.L_180:
        /*001c*/ 	.word	0x00000000
        /*0020*/ 	.short	0x0006
        /*0022*/ 	.short	0x002c
        /*0024*/ 	.byte	0x00, 0xf0, 0x11, 0x00


	//----- nvinfo : EIATTR_KPARAM_INFO
	.align		4
.L_181:
        /*0028*/ 	.byte	0x04, 0x17
        /*002a*/ 	.short	(.L_183 - .L_182)
.L_182:
        /*002c*/ 	.word	0x00000000
        /*0030*/ 	.short	0x0005
        /*0032*/ 	.short	0x0028
        /*0034*/ 	.byte	0x00, 0xf0, 0x11, 0x00


	//----- nvinfo : EIATTR_KPARAM_INFO
	.align		4
.L_183:
        /*0038*/ 	.byte	0x04, 0x17
        /*003a*/ 	.short	(.L_185 - .L_184)
.L_184:
        /*003c*/ 	.word	0x00000000
        /*0040*/ 	.short	0x0004
        /*0042*/ 	.short	0x0020
        /*0044*/ 	.byte	0x00, 0xf0, 0x21, 0x00


	//----- nvinfo : EIATTR_KPARAM_INFO
	.align		4
.L_185:
        /*0048*/ 	.byte	0x04, 0x17
        /*004a*/ 	.short	(.L_187 - .L_186)
.L_186:
        /*004c*/ 	.word	0x00000000
        /*0050*/ 	.short	0x0003
        /*0052*/ 	.short	0x0018
        /*0054*/ 	.byte	0x00, 0xf5, 0x21, 0x00


	//----- nvinfo : EIATTR_KPARAM_INFO
	.align		4
.L_187:
        /*0058*/ 	.byte	0x04, 0x17
        /*005a*/ 	.short	(.L_189 - .L_188)
.L_188:
        /*005c*/ 	.word	0x00000000
        /*0060*/ 	.short	0x0002
        /*0062*/ 	.short	0x0010
        /*0064*/ 	.byte	0x00, 0xf5, 0x21, 0x00


	//----- nvinfo : EIATTR_KPARAM_INFO
	.align		4
.L_189:
        /*0068*/ 	.byte	0x04, 0x17
        /*006a*/ 	.short	(.L_191 - .L_190)
.L_190:
        /*006c*/ 	.word	0x00000000
        /*0070*/ 	.short	0x0001
        /*0072*/ 	.short	0x0008
        /*0074*/ 	.byte	0x00, 0xf5, 0x21, 0x00


	//----- nvinfo : EIATTR_KPARAM_INFO
	.align		4
.L_191:
        /*0078*/ 	.byte	0x04, 0x17
        /*007a*/ 	.short	(.L_193 - .L_192)
.L_192:
        /*007c*/ 	.word	0x00000000
        /*0080*/ 	.short	0x0000
        /*0082*/ 	.short	0x0000
        /*0084*/ 	.byte	0x00, 0xf5, 0x21, 0x00


	//----- nvinfo : EIATTR_SPARSE_MMA_MASK
	.align		4
.L_193:
        /*0088*/ 	.byte	0x03, 0x50
        /*008a*/ 	.short	0x0000


	//----- nvinfo : EIATTR_MAXREG_COUNT
	.align		4
        /*008c*/ 	.byte	0x03, 0x1b
        /*008e*/ 	.short	0x00ff


	//----- nvinfo : EIATTR_NUM_BARRIERS
	.align		4
        /*0090*/ 	.byte	0x02, 0x4c
        /*0092*/ 	.byte	0x01
	.zero		1


	//----- nvinfo : EIATTR_MERCURY_ISA_VERSION
	.align		4
        /*0094*/ 	.byte	0x03, 0x5f
        /*0096*/ 	.short	0x0101


	//----- nvinfo : EIATTR_COOP_GROUP_MASK_REGIDS
	.align		4
        /*0098*/ 	.byte	0x04, 0x29
        /*009a*/ 	.short	(.L_195 - .L_194)


	//   ....[0]....
.L_194:
        /*009c*/ 	.word	0xffffffff


	//   ....[1]....
        /*00a0*/ 	.word	0xffffffff


	//   ....[2]....
        /*00a4*/ 	.word	0xffffffff


	//   ....[3]....
        /*00a8*/ 	.word	0xffffffff


	//   ....[4]....
        /*00ac*/ 	.word	0xffffffff


	//----- nvinfo : EIATTR_COOP_GROUP_INSTR_OFFSETS
	.align		4
.L_195:
        /*00b0*/ 	.byte	0x04, 0x28
        /*00b2*/ 	.short	(.L_197 - .L_196)


	//   ....[0]....
.L_196:
        /*00b4*/ 	.word	0x00001660


	//   ....[1]....
        /*00b8*/ 	.word	0x00001680


	//   ....[2]....
        /*00bc*/ 	.word	0x000016a0


	//   ....[3]....
        /*00c0*/ 	.word	0x000016c0


	//   ....[4]....
        /*00c4*/ 	.word	0x000016e0


	//----- nvinfo : EIATTR_VRC_CTA_INIT_COUNT
	.align		4
.L_197:
        /*00c8*/ 	.byte	0x02, 0x4a
	.zero		1
	.zero		1


	//----- nvinfo : EIATTR_EXIT_INSTR_OFFSETS
	.align		4
        /*00cc*/ 	.byte	0x04, 0x1c
        /*00ce*/ 	.short	(.L_199 - .L_198)


	//   ....[0]....
.L_198:
        /*00d0*/ 	.word	0x00002a00


	//   ....[1]....
        /*00d4*/ 	.word	0x00002a90


	//----- nvinfo : EIATTR_MAX_THREADS
	.align		4
.L_199:
        /*00d8*/ 	.byte	0x04, 0x05
        /*00da*/ 	.short	(.L_201 - .L_200)
.L_200:
        /*00dc*/ 	.word	0x00000100
        /*00e0*/ 	.word	0x00000001
        /*00e4*/ 	.word	0x00000001


	//----- nvinfo : EIATTR_CRS_STACK_SIZE
	.align		4
.L_201:
        /*00e8*/ 	.byte	0x04, 0x1e
        /*00ea*/ 	.short	(.L_203 - .L_202)
.L_202:
        /*00ec*/ 	.word	0x00000000


	//----- nvinfo : EIATTR_CBANK_PARAM_SIZE
	.align		4
.L_203:
        /*00f0*/ 	.byte	0x03, 0x19
        /*00f2*/ 	.short	0x0031


	//----- nvinfo : EIATTR_PARAM_CBANK
	.align		4
        /*00f4*/ 	.byte	0x04, 0x0a
        /*00f6*/ 	.short	(.L_205 - .L_204)
	.align		4
.L_204:
        /*00f8*/ 	.word	index@(.nv.constant0._ZN3cub18CUB_300001_SM_10006detail10radix_sort31DeviceRadixSortSingleTileKernelINS1_5radix10policy_hubIdNS0_8NullTypeEyE10Policy1000ELNS0_9SortOrderE0EdS6_yNS1_21identity_decomposer_tEEEvPKT1_PSB_PKT2_PSF_T3_iiT4_)
        /*00fc*/ 	.short	0x0380
        /*00fe*/ 	.short	0x0031


	//----- nvinfo : EIATTR_SW_WAR
	.align		4
.L_205:
        /*0100*/ 	.byte	0x04, 0x36
        /*0102*/ 	.short	(.L_207 - .L_206)
.L_206:
        /*0104*/ 	.word	0x00000008
.L_207:


//--------------------- .nv.info._ZN3cub18CUB_300001_SM_10006detail8for_each13static_kernelINS2_12policy_hub_t12policy_500_tElN6thrust24THRUST_300001_SM_1000_NS8cuda_cub10__tabulate7functorINS7_6detail15normal_iteratorINS7_10device_ptrIdEEEENS7_6system6detail7generic6detail22compute_sequence_valueIdvEElEEEEvT0_T1_ --------------------------
	.section	.nv.info._ZN3cub18CUB_300001_SM_10006detail8for_each13static_kernelINS2_12policy_hub_t12policy_500_tElN6thrust24THRUST_300001_SM_1000_NS8cuda_cub10__tabulate7functorINS7_6detail15normal_iteratorINS7_10device_ptrIdEEEENS7_6system6detail7generic6detail22compute_sequence_valueIdvEElEEEEvT0_T1_,"",@"SHT_CUDA_INFO"
	.sectionflags	@""
	.align	4


	//----- nvinfo : EIATTR_CUDA_API_VERSION
	.align		4
        /*0000*/ 	.byte	0x04, 0x37
        /*0002*/ 	.short	(.L_209 - .L_208)
.L_208:
        /*0004*/ 	.word	0x00000082


	//----- nvinfo : EIATTR_KPARAM_INFO
	.align		4
.L_209:
        /*0008*/ 	.byte	0x04, 0x17
        /*000a*/ 	.short	(.L_211 - .L_210)
.L_210:
        /*000c*/ 	.word	0x00000000
        /*0010*/ 	.short	0x0001
        /*0012*/ 	.short	0x0008
        /*0014*/ 	.byte	0x00, 0xf0, 0x61, 0x00


	//----- nvinfo : EIATTR_KPARAM_INFO
	.align		4
.L_211:
        /*0018*/ 	.byte	0x04, 0x17
        /*001a*/ 	.short	(.L_213 - .L_212)
.L_212:
        /*001c*/ 	.word	0x00000000
        /*0020*/ 	.short	0x0000
        /*0022*/ 	.short	0x0000
        /*0024*/ 	.byte	0x00, 0xf0, 0x21, 0x00


	//----- nvinfo : EIATTR_SPARSE_MMA_MASK
	.align		4
.L_213:
        /*0028*/ 	.byte	0x03, 0x50
        /*002a*/ 	.short	0x0000


	//----- nvinfo : EIATTR_MAXREG_COUNT
	.align		4
        /*002c*/ 	.byte	0x03, 0x1b
        /*002e*/ 	.short	0x00ff


	//----- nvinfo : EIATTR_MERCURY_ISA_VERSION
	.align		4
        /*0030*/ 	.byte	0x03, 0x5f
        /*0032*/ 	.short	0x0101


	//----- nvinfo : EIATTR_VRC_CTA_INIT_COUNT
	.align		4
        /*0034*/ 	.byte	0x02, 0x4a
	.zero		1
	.zero		1


	//----- nvinfo : EIATTR_EXIT_INSTR_OFFSETS
	.align		4
        /*0038*/ 	.byte	0x04, 0x1c
        /*003a*/ 	.short	(.L_215 - .L_214)


	//   ....[0]....
.L_214:
        /*003c*/ 	.word	0x000001a0


	//   ....[1]....
        /*0040*/ 	.word	0x00000310


	//   ....[2]....
        /*0044*/ 	.word	0x000003c0


	//----- nvinfo : EIATTR_MAX_THREADS
	.align		4
.L_215:
        /*0048*/ 	.byte	0x04, 0x05
        /*004a*/ 	.short	(.L_217 - .L_216)
.L_216:
        /*004c*/ 	.word	0x00000100
        /*0050*/ 	.word	0x00000001
        /*0054*/ 	.word	0x00000001


	//----- nvinfo : EIATTR_CRS_STACK_SIZE
	.align		4
.L_217:
        /*0058*/ 	.byte	0x04, 0x1e
        /*005a*/ 	.short	(.L_219 - .L_218)
.L_218:
        /*005c*/ 	.word	0x00000000


	//----- nvinfo : EIATTR_CBANK_PARAM_SIZE
	.align		4
.L_219:
        /*0060*/ 	.byte	0x03, 0x19
        /*0062*/ 	.short	0x0020


	//----- nvinfo : EIATTR_PARAM_CBANK
	.align		4
        /*0064*/ 	.byte	0x04, 0x0a
        /*0066*/ 	.short	(.L_221 - .L_220)
	.align		4
.L_220:
        /*0068*/ 	.word	index@(.nv.constant0._ZN3cub18CUB_300001_SM_10006detail8for_each13static_kernelINS2_12policy_hub_t12policy_500_tElN6thrust24THRUST_300001_SM_1000_NS8cuda_cub10__tabulate7functorINS7_6detail15normal_iteratorINS7_10device_ptrIdEEEENS7_6system6detail7generic6detail22compute_sequence_valueIdvEElEEEEvT0_T1_)
        /*006c*/ 	.short	0x0380
        /*006e*/ 	.short	0x0020


	//----- nvinfo : EIATTR_SW_WAR
	.align		4
.L_221:
        /*0070*/ 	.byte	0x04, 0x36
        /*0072*/ 	.short	(.L_223 - .L_222)
.L_222:
        /*0074*/ 	.word	0x00000008
.L_223:


//--------------------- .nv.info._ZN3cub18CUB_300001_SM_10006detail8for_each13static_kernelINS2_12policy_hub_t12policy_500_tEmN6thrust24THRUST_300001_SM_1000_NS8cuda_cub20__uninitialized_fill7functorINS7_10device_ptrIdEEdEEEEvT0_T1_ --------------------------
	.section	.nv.info._ZN3cub18CUB_300001_SM_10006detail8for_each13static_kernelINS2_12policy_hub_t12policy_500_tEmN6thrust24THRUST_300001_SM_1000_NS8cuda_cub20__uninitialized_fill7functorINS7_10device_ptrIdEEdEEEEvT0_T1_,"",@"SHT_CUDA_INFO"
	.sectionflags	@""
	.align	4


	//----- nvinfo : EIATTR_CUDA_API_VERSION
	.align		4
        /*0000*/ 	.byte	0x04, 0x37
        /*0002*/ 	.short	(.L_225 - .L_224)
.L_224:
        /*0004*/ 	.word	0x00000082


	//----- nvinfo : EIATTR_KPARAM_INFO
	.align		4
.L_225:
        /*0008*/ 	.byte	0x04, 0x17
        /*000a*/ 	.short	(.L_227 - .L_226)
.L_226:
        /*000c*/ 	.word	0x00000000
        /*0010*/ 	.short	0x0001
        /*0012*/ 	.short	0x0008
        /*0014*/ 	.byte	0x00, 0xf0, 0x41, 0x00


	//----- nvinfo : EIATTR_KPARAM_INFO
	.align		4
.L_227:
        /*0018*/ 	.byte	0x04, 0x17
        /*001a*/ 	.short	(.L_229 - .L_228)
.L_228:
        /*001c*/ 	.word	0x00000000
        /*0020*/ 	.short	0x0000
        /*0022*/ 	.short	0x0000
        /*0024*/ 	.byte	0x00, 0xf0, 0x21, 0x00


	//----- nvinfo : EIATTR_SPARSE_MMA_MASK
	.align		4
.L_229:
        /*0028*/ 	.byte	0x03, 0x50
        /*002a*/ 	.short	0x0000


	//----- nvinfo : EIATTR_MAXREG_COUNT
	.align		4
        /*002c*/ 	.byte	0x03, 0x1b
        /*002e*/ 	.short	0x00ff


	//----- nvinfo : EIATTR_MERCURY_ISA_VERSION
	.align		4
        /*0030*/ 	.byte	0x03, 0x5f
        /*0032*/ 	.short	0x0101


	//----- nvinfo : EIATTR_VRC_CTA_INIT_COUNT
	.align		4
        /*0034*/ 	.byte	0x02, 0x4a
	.zero		1
	.zero		1


	//----- nvinfo : EIATTR_EXIT_INSTR_OFFSETS
	.align		4
        /*0038*/ 	.byte	0x04, 0x1c
        /*003a*/ 	.short	(.L_231 - .L_230)


	//   ....[0]....
.L_230:
        /*003c*/ 	.word	0x00000130


	//   ....[1]....
        /*0040*/ 	.word	0x00000230


	//   ....[2]....
        /*0044*/ 	.word	0x00000260


	//----- nvinfo : EIATTR_MAX_THREADS
	.align		4
.L_231:
        /*0048*/ 	.byte	0x04, 0x05
        /*004a*/ 	.short	(.L_233 - .L_232)
.L_232:
        /*004c*/ 	.word	0x00000100
        /*0050*/ 	.word	0x00000001
        /*0054*/ 	.word	0x00000001


	//----- nvinfo : EIATTR_CBANK_PARAM_SIZE
	.align		4
.L_233:
        /*0058*/ 	.byte	0x03, 0x19
        /*005a*/ 	.short	0x0018


	//----- nvinfo : EIATTR_PARAM_CBANK
	.align		4
        /*005c*/ 	.byte	0x04, 0x0a
        /*005e*/ 	.short	(.L_235 - .L_234)
	.align		4
.L_234:
        /*0060*/ 	.word	index@(.nv.constant0._ZN3cub18CUB_300001_SM_10006detail8for_each13static_kernelINS2_12policy_hub_t12policy_500_tEmN6thrust24THRUST_300001_SM_1000_NS8cuda_cub20__uninitialized_fill7functorINS7_10device_ptrIdEEdEEEEvT0_T1_)
        /*0064*/ 	.short	0x0380
        /*0066*/ 	.short	0x0018


	//----- nvinfo : EIATTR_SW_WAR
	.align		4
.L_235:
        /*0068*/ 	.byte	0x04, 0x36
        /*006a*/ 	.short	(.L_237 - .L_236)
.L_236:
        /*006c*/ 	.word	0x00000008
.L_237:


//--------------------- .nv.info._ZN3cub18CUB_300001_SM_10006detail11EmptyKernelIvEEvv --------------------------
	.section	.nv.info._ZN3cub18CUB_300001_SM_10006detail11EmptyKernelIvEEvv,"",@"SHT_CUDA_INFO"
	.sectionflags	@""
	.align	4


	//----- nvinfo : EIATTR_CUDA_API_VERSION
	.align		4
        /*0000*/ 	.byte	0x04, 0x37
        /*0002*/ 	.short	(.L_239 - .L_238)
.L_238:
        /*0004*/ 	.word	0x00000082


	//----- nvinfo : EIATTR_SPARSE_MMA_MASK
	.align		4
.L_239:
        /*0008*/ 	.byte	0x03, 0x50
        /*000a*/ 	.short	0x0000


	//----- nvinfo : EIATTR_MAXREG_COUNT
	.align		4
        /*000c*/ 	.byte	0x03, 0x1b
        /*000e*/ 	.short	0x00ff


	//----- nvinfo : EIATTR_MERCURY_ISA_VERSION
	.align		4
        /*0010*/ 	.byte	0x03, 0x5f
        /*0012*/ 	.short	0x0101


	//----- nvinfo : EIATTR_VRC_CTA_INIT_COUNT
	.align		4
        /*0014*/ 	.byte	0x02, 0x4a
	.zero		1
	.zero		1


	//----- nvinfo : EIATTR_EXIT_INSTR_OFFSETS
	.align		4
        /*0018*/ 	.byte	0x04, 0x1c
        /*001a*/ 	.short	(.L_241 - .L_240)


	//   ....[0]....
.L_240:
        /*001c*/ 	.word	0x00000010


	//----- nvinfo : EIATTR_SW_WAR
	.align		4
.L_241:
        /*0020*/ 	.byte	0x04, 0x36
        /*0022*/ 	.short	(.L_243 - .L_242)
.L_242:
        /*0024*/ 	.word	0x00000008
.L_243:


//--------------------- .nv.info._Z6callerPdS_d   --------------------------
	.section	.nv.info._Z6callerPdS_d,"",@"SHT_CUDA_INFO"
	.sectionflags	@""
	.align	4


	//----- nvinfo : EIATTR_CUDA_API_VERSION
	.align		4
        /*0000*/ 	.byte	0x04, 0x37
        /*0002*/ 	.short	(.L_245 - .L_244)
.L_244:
        /*0004*/ 	.word	0x00000082


	//----- nvinfo : EIATTR_KPARAM_INFO
	.align		4
.L_245:
        /*0008*/ 	.byte	0x04, 0x17
        /*000a*/ 	.short	(.L_247 - .L_246)
.L_246:
        /*000c*/ 	.word	0x00000000
        /*0010*/ 	.short	0x0002
        /*0012*/ 	.short	0x0010
        /*0014*/ 	.byte	0x00, 0xf0, 0x21, 0x00


	//----- nvinfo : EIATTR_KPARAM_INFO
	.align		4
.L_247:
        /*0018*/ 	.byte	0x04, 0x17
        /*001a*/ 	.short	(.L_249 - .L_248)
.L_248:
        /*001c*/ 	.word	0x00000000
        /*0020*/ 	.short	0x0001
        /*0022*/ 	.short	0x0008
        /*0024*/ 	.byte	0x00, 0xf5, 0x21, 0x00


	//----- nvinfo : EIATTR_KPARAM_INFO
	.align		4
.L_249:
        /*0028*/ 	.byte	0x04, 0x17
        /*002a*/ 	.short	(.L_251 - .L_250)
.L_250:
        /*002c*/ 	.word	0x00000000
        /*0030*/ 	.short	0x0000
        /*0032*/ 	.short	0x0000
        /*0034*/ 	.byte	0x00, 0xf5, 0x21, 0x00


	//----- nvinfo : EIATTR_SPARSE_MMA_MASK
	.align		4
.L_251:
        /*0038*/ 	.byte	0x03, 0x50
        /*003a*/ 	.short	0x0000


	//----- nvinfo : EIATTR_MAXREG_COUNT
	.align		4
        /*003c*/ 	.byte	0x03, 0x1b
        /*003e*/ 	.short	0x00ff


	//----- nvinfo : EIATTR_MERCURY_ISA_VERSION
	.align		4
        /*0040*/ 	.byte	0x03, 0x5f
        /*0042*/ 	.short	0x0101


	//----- nvinfo : EIATTR_VRC_CTA_INIT_COUNT
	.align		4
        /*0044*/ 	.byte	0x02, 0x4a
	.zero		1
	.zero		1


	//----- nvinfo : EIATTR_EXIT_INSTR_OFFSETS
	.align		4
        /*0048*/ 	.byte	0x04, 0x1c
        /*004a*/ 	.short	(.L_253 - .L_252)


	//   ....[0]....
.L_252:
        /*004c*/ 	.word	0x00001500


	//----- nvinfo : EIATTR_CRS_STACK_SIZE
	.align		4
.L_253:
        /*0050*/ 	.byte	0x04, 0x1e
        /*0052*/ 	.short	(.L_255 - .L_254)
.L_254:
        /*0054*/ 	.word	0x00000000


	//----- nvinfo : EIATTR_CBANK_PARAM_SIZE
	.align		4
.L_255:
        /*0058*/ 	.byte	0x03, 0x19
        /*005a*/ 	.short	0x0018


	//----- nvinfo : EIATTR_PARAM_CBANK
	.align		4
        /*005c*/ 	.byte	0x04, 0x0a
        /*005e*/ 	.short	(.L_257 - .L_256)
	.align		4
.L_256:
        /*0060*/ 	.word	index@(.nv.constant0._Z6callerPdS_d)
        /*0064*/ 	.short	0x0380
        /*0066*/ 	.short	0x0018


	//----- nvinfo : EIATTR_SW_WAR
	.align		4
.L_257:
        /*0068*/ 	.byte	0x04, 0x36
        /*006a*/ 	.short	(.L_259 - .L_258)
.L_258:
        /*006c*/ 	.word	0x00000008
.L_259:


//--------------------- .nv.callgraph             --------------------------
	.section	.nv.callgraph,"",@"SHT_CUDA_CALLGRAPH"
	.align	4
	.sectionentsize	8
	.align		4
        /*0000*/ 	.word	0x00000000
	.align		4
        /*0004*/ 	.word	0xffffffff
	.align		4
        /*0008*/ 	.word	0x00000000
	.align		4
        /*000c*/ 	.word	0xfffffffe
	.align		4
        /*0010*/ 	.word	0x00000000
	.align		4
        /*0014*/ 	.word	0xfffffffd
	.align		4
        /*0018*/ 	.word	0x00000000
	.align		4
        /*001c*/ 	.word	0xfffffffc


//--------------------- .nv.constant4             --------------------------
	.section	.nv.constant4,"a",@progbits
	.align	8
	.align		8
.nv.constant4:
        /*0000*/ 	.dword	_ZN33_INTERNAL_8bda2049_4_k_cu__Z3fund4cuda3std3__45__cpo5beginE
	.align		8
        /*0008*/ 	.dword	_ZN33_INTERNAL_8bda2049_4_k_cu__Z3fund4cuda3std3__45__cpo3endE
	.align		8
        /*0010*/ 	.dword	_ZN33_INTERNAL_8bda2049_4_k_cu__Z3fund4cuda3std3__45__cpo6cbeginE
	.align		8
        /*0018*/ 	.dword	_ZN33_INTERNAL_8bda2049_4_k_cu__Z3fund4cuda3std3__45__cpo4cendE
	.align		8
        /*0020*/ 	.dword	_ZN33_INTERNAL_8bda2049_4_k_cu__Z3fund4cuda3std3__45__cpo6rbeginE
	.align		8
        /*0028*/ 	.dword	_ZN33_INTERNAL_8bda2049_4_k_cu__Z3fund4cuda3std3__45__cpo4rendE
	.align		8
        /*0030*/ 	.dword	_ZN33_INTERNAL_8bda2049_4_k_cu__Z3fund4cuda3std3__45__cpo7crbeginE
	.align		8
        /*0038*/ 	.dword	_ZN33_INTERNAL_8bda2049_4_k_cu__Z3fund4cuda3std3__45__cpo5crendE
	.align		8
        /*0040*/ 	.dword	_ZN33_INTERNAL_8bda2049_4_k_cu__Z3fund4cuda3std3__435_GLOBAL__N__8bda2049_4_k_cu__Z3fund6ignoreE
	.align		8
        /*0048*/ 	.dword	_ZN33_INTERNAL_8bda2049_4_k_cu__Z3fund4cuda3std3__419piecewise_constructE
	.align		8
        /*0050*/ 	.dword	_ZN33_INTERNAL_8bda2049_4_k_cu__Z3fund4cuda3std3__48in_placeE
	.align		8
        /*0058*/ 	.dword	_ZN33_INTERNAL_8bda2049_4_k_cu__Z3fund4cuda3std3__420unreachable_sentinelE
	.align		8
        /*0060*/ 	.dword	_ZN33_INTERNAL_8bda2049_4_k_cu__Z3fund4cuda3std3__47nulloptE
	.align		8
        /*0068*/ 	.dword	_ZN33_INTERNAL_8bda2049_4_k_cu__Z3fund4cuda3std3__48unexpectE
	.align		8
        /*0070*/ 	.dword	_ZN33_INTERNAL_8bda2049_4_k_cu__Z3fund4cuda3std6ranges3__45__cpo4swapE
	.align		8
        /*0078*/ 	.dword	_ZN33_INTERNAL_8bda2049_4_k_cu__Z3fund4cuda3std6ranges3__45__cpo9iter_moveE
	.align		8
        /*0080*/ 	.dword	_ZN33_INTERNAL_8bda2049_4_k_cu__Z3fund4cuda3std6ranges3__45__cpo5beginE
	.align		8
        /*0088*/ 	.dword	_ZN33_INTERNAL_8bda2049_4_k_cu__Z3fund4cuda3std6ranges3__45__cpo3endE
	.align		8
        /*0090*/ 	.dword	_ZN33_INTERNAL_8bda2049_4_k_cu__Z3fund4cuda3std6ranges3__45__cpo6cbeginE
	.align		8
        /*0098*/ 	.dword	_ZN33_INTERNAL_8bda2049_4_k_cu__Z3fund4cuda3std6ranges3__45__cpo4cendE
	.align		8
        /*00a0*/ 	.dword	_ZN33_INTERNAL_8bda2049_4_k_cu__Z3fund4cuda3std6ranges3__45__cpo7advanceE
	.align		8
        /*00a8*/ 	.dword	_ZN33_INTERNAL_8bda2049_4_k_cu__Z3fund4cuda3std6ranges3__45__cpo9iter_swapE
	.align		8
        /*00b0*/ 	.dword	_ZN33_INTERNAL_8bda2049_4_k_cu__Z3fund4cuda3std6ranges3__45__cpo4nextE
	.align		8
        /*00b8*/ 	.dword	_ZN33_INTERNAL_8bda2049_4_k_cu__Z3fund4cuda3std6ranges3__45__cpo4prevE
	.align		8
        /*00c0*/ 	.dword	_ZN33_INTERNAL_8bda2049_4_k_cu__Z3fund4cuda3std6ranges3__45__cpo4dataE
	.align		8
        /*00c8*/ 	.dword	_ZN33_INTERNAL_8bda2049_4_k_cu__Z3fund4cuda3std6ranges3__45__cpo5cdataE
	.align		8
        /*00d0*/ 	.dword	_ZN33_INTERNAL_8bda2049_4_k_cu__Z3fund4cuda3std6ranges3__45__cpo4sizeE
	.align		8
        /*00d8*/ 	.dword	_ZN33_INTERNAL_8bda2049_4_k_cu__Z3fund4cuda3std6ranges3__45__cpo5ssizeE
	.align		8
        /*00e0*/ 	.dword	_ZN33_INTERNAL_8bda2049_4_k_cu__Z3fund4cuda3std6ranges3__45__cpo8distanceE
	.align		8
        /*00e8*/ 	.dword	_ZN33_INTERNAL_8bda2049_4_k_cu__Z3fund6thrust24THRUST_300001_SM_1000_NS8cuda_cub3parE
	.align		8
        /*00f0*/ 	.dword	_ZN33_INTERNAL_8bda2049_4_k_cu__Z3fund6thrust24THRUST_300001_SM_1000_NS8cuda_cub10par_nosyncE
	.align		8
        /*00f8*/ 	.dword	_ZN33_INTERNAL_8bda2049_4_k_cu__Z3fund6thrust24THRUST_300001_SM_1000_NS6system6detail10sequential3seqE
	.align		8
        /*0100*/ 	.dword	_ZN33_INTERNAL_8bda2049_4_k_cu__Z3fund6thrust24THRUST_300001_SM_1000_NS6system3cpp3parE
	.align		8
        /*0108*/ 	.dword	_ZN33_INTERNAL_8bda2049_4_k_cu__Z3fund6thrust24THRUST_300001_SM_1000_NS12placeholders2_1E
	.align		8
        /*0110*/ 	.dword	_ZN33_INTERNAL_8bda2049_4_k_cu__Z3fund6thrust24THRUST_300001_SM_1000_NS12placeholders2_2E
	.align		8
        /*0118*/ 	.dword	_ZN33_INTERNAL_8bda2049_4_k_cu__Z3fund6thrust24THRUST_300001_SM_1000_NS12placeholders2_3E
	.align		8
        /*0120*/ 	.dword	_ZN33_INTERNAL_8bda2049_4_k_cu__Z3fund6thrust24THRUST_300001_SM_1000_NS12placeholders2_4E
	.align		8
        /*0128*/ 	.dword	_ZN33_INTERNAL_8bda2049_4_k_cu__Z3fund6thrust24THRUST_300001_SM_1000_NS12placeholders2_5E
	.align		8
        /*0130*/ 	.dword	_ZN33_INTERNAL_8bda2049_4_k_cu__Z3fund6thrust24THRUST_300001_SM_1000_NS12placeholders2_6E
	.align		8
        /*0138*/ 	.dword	_ZN33_INTERNAL_8bda2049_4_k_cu__Z3fund6thrust24THRUST_300001_SM_1000_NS12placeholders2_7E
	.align		8
        /*0140*/ 	.dword	_ZN33_INTERNAL_8bda2049_4_k_cu__Z3fund6thrust24THRUST_300001_SM_1000_NS12placeholders2_8E
	.align		8
        /*0148*/ 	.dword	_ZN33_INTERNAL_8bda2049_4_k_cu__Z3fund6thrust24THRUST_300001_SM_1000_NS12placeholders2_9E
	.align		8
        /*0150*/ 	.dword	_ZN33_INTERNAL_8bda2049_4_k_cu__Z3fund6thrust24THRUST_300001_SM_1000_NS12placeholders3_10E
	.align		8
        /*0158*/ 	.dword	_ZN33_INTERNAL_8bda2049_4_k_cu__Z3fund6thrust24THRUST_300001_SM_1000_NS3seqE
	.align		8
        /*0160*/ 	.dword	_ZN33_INTERNAL_8bda2049_4_k_cu__Z3fund6thrust24THRUST_300001_SM_1000_NS6deviceE
	.align		8
        /*0168*/ 	.dword	__cudart_i2opi_d


//--------------------- .text._ZN3cub18CUB_300001_SM_10006detail10radix_sort29DeviceRadixSortOnesweepKernelINS1_5radix10policy_hubIdNS0_8NullTypeEyE10Policy1000ELNS0_9SortOrderE0EdS6_yiiNS1_21identity_decomposer_tEEEvPT5_SC_PT3_PKSD_PT1_PKSH_PT2_PKSL_T4_iiT6_ --------------------------
	.section	.text._ZN3cub18CUB_300001_SM_10006detail10radix_sort29DeviceRadixSortOnesweepKernelINS1_5radix10policy_hubIdNS0_8NullTypeEyE10Policy1000ELNS0_9SortOrderE0EdS6_yiiNS1_21identity_decomposer_tEEEvPT5_SC_PT3_PKSD_PT1_PKSH_PT2_PKSL_T4_iiT6_,"ax",@progbits
	.align	128
        .global         _ZN3cub18CUB_300001_SM_10006detail10radix_sort29DeviceRadixSortOnesweepKernelINS1_5radix10policy_hubIdNS0_8NullTypeEyE10Policy1000ELNS0_9SortOrderE0EdS6_yiiNS1_21identity_decomposer_tEEEvPT5_SC_PT3_PKSD_PT1_PKSH_PT2_PKSL_T4_iiT6_
        .type           _ZN3cub18CUB_300001_SM_10006detail10radix_sort29DeviceRadixSortOnesweepKernelINS1_5radix10policy_hubIdNS0_8NullTypeEyE10Policy1000ELNS0_9SortOrderE0EdS6_yiiNS1_21identity_decomposer_tEEEvPT5_SC_PT3_PKSD_PT1_PKSH_PT2_PKSL_T4_iiT6_,@function
        .size           _ZN3cub18CUB_300001_SM_10006detail10radix_sort29DeviceRadixSortOnesweepKernelINS1_5radix10policy_hubIdNS0_8NullTypeEyE10Policy1000ELNS0_9SortOrderE0EdS6_yiiNS1_21identity_decomposer_tEEEvPT5_SC_PT3_PKSD_PT1_PKSH_PT2_PKSL_T4_iiT6_,(.L_x_259 - _ZN3cub18CUB_300001_SM_10006detail10radix_sort29DeviceRadixSortOnesweepKernelINS1_5radix10policy_hubIdNS0_8NullTypeEyE10Policy1000ELNS0_9SortOrderE0EdS6_yiiNS1_21identity_decomposer_tEEEvPT5_SC_PT3_PKSD_PT1_PKSH_PT2_PKSL_T4_iiT6_)
        .other          _ZN3cub18CUB_300001_SM_10006detail10radix_sort29DeviceRadixSortOnesweepKernelINS1_5radix10policy_hubIdNS0_8NullTypeEyE10Policy1000ELNS0_9SortOrderE0EdS6_yiiNS1_21identity_decomposer_tEEEvPT5_SC_PT3_PKSD_PT1_PKSH_PT2_PKSL_T4_iiT6_,@"STO_CUDA_ENTRY STV_DEFAULT"
_ZN3cub18CUB_300001_SM_10006detail10radix_sort29DeviceRadixSortOnesweepKernelINS1_5radix10policy_hubIdNS0_8NullTypeEyE10Policy1000ELNS0_9SortOrderE0EdS6_yiiNS1_21identity_decomposer_tEEEvPT5_SC_PT3_PKSD_PT1_PKSH_PT2_PKSL_T4_iiT6_:
.text._ZN3cub18CUB_300001_SM_10006detail10radix_sort29DeviceRadixSortOnesweepKernelINS1_5radix10policy_hubIdNS0_8NullTypeEyE10Policy1000ELNS0_9SortOrderE0EdS6_yiiNS1_21identity_decomposer_tEEEvPT5_SC_PT3_PKSD_PT1_PKSH_PT2_PKSL_T4_iiT6_:
[----:B------:R-:W-:Y:S01]  /*0000*/  LDC R1, c[0x0][0x37c] ;  /* 0x0000df00ff017b82 */ /* 0x000fe20000000800 */
[----:B------:R-:W0:Y:S01]  /*0010*/  S2R R53, SR_TID.X ;  /* 0x0000000000357919 */ /* 0x000e220000002100 */
[----:B------:R-:W-:Y:S01]  /*0020*/  MOV R72, 0x400 ;  /* 0x0000040000487802 */ /* 0x000fe20000000f00 */
[----:B------:R-:W1:Y:S01]  /*0030*/  LDCU.64 UR6, c[0x0][0x358] ;  /* 0x00006b00ff0677ac */ /* 0x000e620008000a00 */
[----:B------:R-:W-:Y:S01]  /*0040*/  BSSY.RECONVERGENT B0, `(.L_x_0) ;  /* 0x000000c000007945 */ /* 0x000fe20003800200 */
[----:B------:R-:W2:Y:S01]  /*0050*/  S2R R3, SR_CgaCtaId ;  /* 0x0000000000037919 */ /* 0x000ea20000008800 */
[----:B0-----:R-:W-:Y:S02]  /*0060*/  ISETP.NE.AND P0, PT, R53, RZ, PT ;  /* 0x000000ff3500720c */ /* 0x001fe40003f05270 */
[----:B--2---:R-:W-:-:S11]  /*0070*/  LEA R72, R3, R72, 0x18 ;  /* 0x0000004803487211 */ /* 0x004fd600078ec0ff */
[----:B-1----:R-:W-:Y:S05]  /*0080*/  @P0 BRA `(.L_x_1) ;  /* 0x00000000001c0947 */ /* 0x002fea0003800000 */
[----:B------:R-:W0:Y:S01]  /*0090*/  LDC.64 R2, c[0x0][0x388] ;  /* 0x0000e200ff027b82 */ /* 0x000e220000000a00 */
[----:B------:R-:W-:-:S05]  /*00a0*/  IMAD.MOV.U32 R5, RZ, RZ, 0x1 ;  /* 0x00000001ff057424 */ /* 0x000fca00078e00ff */
[----:B0-----:R-:W2:Y:S02]  /*00b0*/  ATOMG.E.ADD.STRONG.GPU PT, R2, desc[UR6][R2.64], R5 ;  /* 0x80000005020279a8 */ /* 0x001ea400081ef106 */
[----:B------:R-:W0:Y:S01]  /*00c0*/  S2UR UR5, SR_CgaCtaId ;  /* 0x00000000000579c3 */ /* 0x000e220000008800 */
[----:B------:R-:W-:Y:S02]  /*00d0*/  UMOV UR4, 0x400 ;  /* 0x0000040000047882 */ /* 0x000fe40000000000 */
[----:B0-----:R-:W-:-:S09]  /*00e0*/  ULEA UR4, UR5, UR4, 0x18 ;  /* 0x0000000405047291 */ /* 0x001fd2000f8ec0ff */
[----:B--2---:R0:W-:Y:S03]  /*00f0*/  STS [UR4+0xb400], R2 ;  /* 0x00b40002ff007988 */ /* 0x0041e60008000804 */
.L_x_1:
[----:B------:R-:W-:Y:S05]  /*0100*/  BSYNC.RECONVERGENT B0 ;  /* 0x0000000000007941 */ /* 0x000fea0003800200 */
.L_x_0:
[----:B------:R-:W-:Y:S01]  /*0110*/  BAR.SYNC.DEFER_BLOCKING 0x0 ;  /* 0x0000000000007b1d */ /* 0x000fe20000010000 */
[----:B0-----:R-:W-:-:S05]  /*0120*/  SHF.R.U32.HI R2, RZ, 0x5, R53 ;  /* 0x00000005ff027819 */ /* 0x001fca0000011635 */
[----:B------:R-:W0:Y:S01]  /*0130*/  LDCU UR4, c[0x0][0x3c0] ;  /* 0x00007800ff0477ac */ /* 0x000e220008000800 */
[----:B------:R-:W1:Y:S01]  /*0140*/  S2R R54, SR_LANEID ;  /* 0x0000000000367919 */ /* 0x000e620000000000 */
[----:B------:R-:W2:Y:S02]  /*0150*/  LDS R71, [R72+0xb400] ;  /* 0x00b4000048477984 */ /* 0x000ea40000000800 */
[----:B--2---:R-:W-:-:S04]  /*0160*/  IMAD R3, R71, 0x1680, RZ ;  /* 0x0000168047037824 */ /* 0x004fc800078e02ff */
[----:B------:R-:W-:Y:S01]  /*0170*/  VIADD R0, R3, 0x1680 ;  /* 0x0000168003007836 */ /* 0x000fe20000000000 */
[----:B------:R-:W-:-:S04]  /*0180*/  SHF.R.S32.HI R6, RZ, 0x1f, R3 ;  /* 0x0000001fff067819 */ /* 0x000fc80000011403 */
[----:B0-----:R-:W-:-:S13]  /*0190*/  ISETP.GT.AND P0, PT, R0, UR4, PT ;  /* 0x0000000400007c0c */ /* 0x001fda000bf04270 */
[----:B-1----:R-:W-:Y:S05]  /*01a0*/  @P0 BRA `(.L_x_2) ;  /* 0x0000000000600947 */ /* 0x002fea0003800000 */
[----:B------:R-:W0:Y:S01]  /*01b0*/  LDCU.64 UR4, c[0x0][0x3a8] ;  /* 0x00007500ff0477ac */ /* 0x000e220008000a00 */
[C---:B------:R-:W-:Y:S02]  /*01c0*/  LOP3.LUT R4, R53.reuse, 0x1f, RZ, 0xc0, !PT ;  /* 0x0000001f35047812 */ /* 0x040fe400078ec0ff */
[----:B------:R-:W-:-:S05]  /*01d0*/  LOP3.LUT R5, R53, 0x3e0, RZ, 0xc0, !PT ;  /* 0x000003e035057812 */ /* 0x000fca00078ec0ff */
[----:B------:R-:W-:-:S05]  /*01e0*/  IMAD R4, R5, 0xf, R4 ;  /* 0x0000000f05047824 */ /* 0x000fca00078e0204 */
[----:B------:R-:W-:-:S05]  /*01f0*/  IADD3 R4, P0, PT, R3, R4, RZ ;  /* 0x0000000403047210 */ /* 0x000fca0007f1e0ff */
[----:B------:R-:W-:Y:S01]  /*0200*/  IMAD.X R3, RZ, RZ, R6, P0 ;  /* 0x000000ffff037224 */ /* 0x000fe200000e0606 */
[----:B0-----:R-:W-:-:S04]  /*0210*/  LEA R32, P0, R4, UR4, 0x3 ;  /* 0x0000000404207c11 */ /* 0x001fc8000f8018ff */
[----:B------:R-:W-:-:S05]  /*0220*/  LEA.HI.X R33, R4, UR5, R3, 0x3, P0 ;  /* 0x0000000504217c11 */ /* 0x000fca00080f1c03 */
[----:B------:R0:W5:Y:S04]  /*0230*/  LDG.E.64 R34, desc[UR6][R32.64] ;  /* 0x0000000620227981 */ /* 0x000168000c1e1b00 */
        /* <DEDUP_REMOVED lines=13> */
[----:B------:R0:W5:Y:S01]  /*0310*/  LDG.E.64 R6, desc[UR6][R32.64+0xe00] ;  /* 0x000e000620067981 */ /* 0x000162000c1e1b00 */
[----:B------:R-:W-:Y:S05]  /*0320*/  BRA `(.L_x_3) ;  /* 0x00000004004c7947 */ /* 0x000fea0003800000 */
.L_x_2:
[C---:B------:R-:W-:Y:S01]  /*0330*/  LOP3.LUT R4, R53.reuse, 0x1f, RZ, 0xc0, !PT ;  /* 0x0000001f35047812 */ /* 0x040fe200078ec0ff */
[----:B------:R-:W0:Y:S01]  /*0340*/  LDCU.64 UR8, c[0x0][0x3a8] ;  /* 0x00007500ff0877ac */ /* 0x000e220008000a00 */
[----:B------:R-:W-:Y:S01]  /*0350*/  LOP3.LUT R5, R53, 0x3e0, RZ, 0xc0, !PT ;  /* 0x000003e035057812 */ /* 0x000fe200078ec0ff */
[----:B------:R-:W-:Y:S02]  /*0360*/  IMAD.MOV.U32 R34, RZ, RZ, -0x1 ;  /* 0xffffffffff227424 */ /* 0x000fe400078e00ff */
[----:B------:R-:W-:Y:S02]  /*0370*/  IMAD.MOV.U32 R35, RZ, RZ, 0x7fffffff ;  /* 0x7fffffffff237424 */ /* 0x000fe400078e00ff */
[----:B------:R-:W-:Y:S01]  /*0380*/  IMAD R8, R5, 0xf, R4 ;  /* 0x0000000f05087824 */ /* 0x000fe200078e0204 */
[----:B------:R-:W-:Y:S01]  /*0390*/  IADD3 R4, PT, PT, -R3, UR4, RZ ;  /* 0x0000000403047c10 */ /* 0x000fe2000fffe1ff */
[----:B------:R-:W-:Y:S02]  /*03a0*/  IMAD.MOV.U32 R28, RZ, RZ, -0x1 ;  /* 0xffffffffff1c7424 */ /* 0x000fe400078e00ff */
[C---:B------:R-:W-:Y:S01]  /*03b0*/  VIADD R9, R8.reuse, 0x60 ;  /* 0x0000006008097836 */ /* 0x040fe20000000000 */
[C---:B------:R-:W-:Y:S01]  /*03c0*/  ISETP.GE.AND P3, PT, R8.reuse, R4, PT ;  /* 0x000000040800720c */ /* 0x040fe20003f66270 */
[----:B------:R-:W-:-:S02]  /*03d0*/  VIADD R7, R8, 0x40 ;  /* 0x0000004008077836 */ /* 0x000fc40000000000 */
[C---:B------:R-:W-:Y:S01]  /*03e0*/  VIADD R5, R8.reuse, 0x20 ;  /* 0x0000002008057836 */ /* 0x040fe20000000000 */
[----:B------:R-:W-:Y:S01]  /*03f0*/  ISETP.GE.AND P6, PT, R9, R4, PT ;  /* 0x000000040900720c */ /* 0x000fe20003fc6270 */
[----:B------:R-:W-:Y:S01]  /*0400*/  IMAD.MOV.U32 R29, RZ, RZ, 0x7fffffff ;  /* 0x7fffffffff1d7424 */ /* 0x000fe200078e00ff */
[----:B------:R-:W-:Y:S01]  /*0410*/  IADD3 R9, P0, PT, R3, R8, RZ ;  /* 0x0000000803097210 */ /* 0x000fe20007f1e0ff */
[C---:B------:R-:W-:Y:S01]  /*0420*/  VIADD R3, R8.reuse, 0x80 ;  /* 0x0000008008037836 */ /* 0x040fe20000000000 */
[-C--:B------:R-:W-:Y:S01]  /*0430*/  ISETP.GE.AND P5, PT, R7, R4.reuse, PT ;  /* 0x000000040700720c */ /* 0x080fe20003fa6270 */
[----:B------:R-:W-:Y:S01]  /*0440*/  IMAD.MOV.U32 R30, RZ, RZ, -0x1 ;  /* 0xffffffffff1e7424 */ /* 0x000fe200078e00ff */
[----:B0-----:R-:W-:Y:S01]  /*0450*/  LEA R32, P2, R9, UR8, 0x3 ;  /* 0x0000000809207c11 */ /* 0x001fe2000f8418ff */
[----:B------:R-:W-:Y:S01]  /*0460*/  IMAD.X R6, RZ, RZ, R6, P0 ;  /* 0x000000ffff067224 */ /* 0x000fe200000e0606 */
[-C--:B------:R-:W-:Y:S01]  /*0470*/  ISETP.GE.AND P0, PT, R3, R4.reuse, PT ;  /* 0x000000040300720c */ /* 0x080fe20003f06270 */
[C---:B------:R-:W-:Y:S01]  /*0480*/  VIADD R3, R8.reuse, 0xe0 ;  /* 0x000000e008037836 */ /* 0x040fe20000000000 */
[----:B------:R-:W-:Y:S01]  /*0490*/  ISETP.GE.AND P4, PT, R5, R4, PT ;  /* 0x000000040500720c */ /* 0x000fe20003f86270 */
[----:B------:R-:W-:Y:S01]  /*04a0*/  VIADD R5, R8, 0xa0 ;  /* 0x000000a008057836 */ /* 0x000fe20000000000 */
[----:B------:R-:W-:Y:S01]  /*04b0*/  LEA.HI.X R33, R9, UR9, R6, 0x3, P2 ;  /* 0x0000000909217c11 */ /* 0x000fe200090f1c06 */
[----:B------:R-:W-:-:S02]  /*04c0*/  IMAD.MOV.U32 R31, RZ, RZ, 0x7fffffff ;  /* 0x7fffffffff1f7424 */ /* 0x000fc400078e00ff */
[C---:B------:R-:W-:Y:S01]  /*04d0*/  VIADD R7, R8.reuse, 0xc0 ;  /* 0x000000c008077836 */ /* 0x040fe20000000000 */
[-C--:B------:R-:W-:Y:S01]  /*04e0*/  ISETP.GE.AND P1, PT, R5, R4.reuse, PT ;  /* 0x000000040500720c */ /* 0x080fe20003f26270 */
[----:B------:R1:W5:Y:S01]  /*04f0*/  @!P3 LDG.E.64 R34, desc[UR6][R32.64] ;  /* 0x000000062022b981 */ /* 0x000362000c1e1b00 */
[-C--:B------:R-:W-:Y:S01]  /*0500*/  ISETP.GE.AND P3, PT, R3, R4.reuse, PT ;  /* 0x000000040300720c */ /* 0x080fe20003f66270 */
[C---:B------:R-:W-:Y:S01]  /*0510*/  VIADD R3, R8.reuse, 0x120 ;  /* 0x0000012008037836 */ /* 0x040fe20000000000 */
[-C--:B------:R-:W-:Y:S01]  /*0520*/  ISETP.GE.AND P2, PT, R7, R4.reuse, PT ;  /* 0x000000040700720c */ /* 0x080fe20003f46270 */
[----:B------:R-:W-:Y:S01]  /*0530*/  IMAD.MOV.U32 R22, RZ, RZ, -0x1 ;  /* 0xffffffffff167424 */ /* 0x000fe200078e00ff */
[----:B------:R1:W5:Y:S01]  /*0540*/  @!P5 LDG.E.64 R30, desc[UR6][R32.64+0x200] ;  /* 0x00020006201ed981 */ /* 0x000362000c1e1b00 */
[----:B------:R-:W-:Y:S01]  /*0550*/  IMAD.MOV.U32 R23, RZ, RZ, 0x7fffffff ;  /* 0x7fffffffff177424 */ /* 0x000fe200078e00ff */
[----:B------:R-:W-:Y:S01]  /*0560*/  ISETP.GE.AND P5, PT, R3, R4, PT ;  /* 0x000000040300720c */ /* 0x000fe20003fa6270 */
[C---:B------:R-:W-:Y:S01]  /*0570*/  VIADD R5, R8.reuse, 0x100 ;  /* 0x0000010008057836 */ /* 0x040fe20000000000 */
[----:B------:R1:W5:Y:S01]  /*0580*/  @!P4 LDG.E.64 R28, desc[UR6][R32.64+0x100] ;  /* 0x00010006201cc981 */ /* 0x000362000c1e1b00 */
[----:B------:R-:W-:-:S02]  /*0590*/  VIADD R3, R8, 0x160 ;  /* 0x0000016008037836 */ /* 0x000fc40000000000 */
[----:B------:R-:W-:Y:S01]  /*05a0*/  IMAD.MOV.U32 R26, RZ, RZ, -0x1 ;  /* 0xffffffffff1a7424 */ /* 0x000fe200078e00ff */
[----:B------:R1:W5:Y:S01]  /*05b0*/  @!P0 LDG.E.64 R22, desc[UR6][R32.64+0x400] ;  /* 0x0004000620168981 */ /* 0x000362000c1e1b00 */
[----:B------:R-:W-:Y:S01]  /*05c0*/  IMAD.MOV.U32 R27, RZ, RZ, 0x7fffffff ;  /* 0x7fffffffff1b7424 */ /* 0x000fe200078e00ff */
[-C--:B------:R-:W-:Y:S01]  /*05d0*/  ISETP.GE.AND P4, PT, R5, R4.reuse, PT ;  /* 0x000000040500720c */ /* 0x080fe20003f86270 */
[----:B------:R-:W-:Y:S01]  /*05e0*/  IMAD.MOV.U32 R24, RZ, RZ, -0x1 ;  /* 0xffffffffff187424 */ /* 0x000fe200078e00ff */
[----:B------:R-:W-:Y:S01]  /*05f0*/  ISETP.GE.AND P0, PT, R3, R4, PT ;  /* 0x000000040300720c */ /* 0x000fe20003f06270 */
[----:B------:R-:W-:Y:S02]  /*0600*/  IMAD.MOV.U32 R25, RZ, RZ, 0x7fffffff ;  /* 0x7fffffffff197424 */ /* 0x000fe400078e00ff */
        /* <DEDUP_REMOVED lines=12> */
[----:B------:R-:W-:-:S03]  /*06d0*/  VIADD R3, R8, 0x1c0 ;  /* 0x000001c008037836 */ /* 0x000fc60000000000 */
[----:B------:R1:W5:Y:S01]  /*06e0*/  @!P3 LDG.E.64 R14, desc[UR6][R32.64+0x700] ;  /* 0x00070006200eb981 */ /* 0x000362000c1e1b00 */
[-C--:B------:R-:W-:Y:S02]  /*06f0*/  ISETP.GE.AND P2, PT, R5, R4.reuse, PT ;  /* 0x000000040500720c */ /* 0x080fe40003f46270 */
[----:B------:R-:W-:Y:S01]  /*0700*/  ISETP.GE.AND P3, PT, R3, R4, PT ;  /* 0x000000040300720c */ /* 0x000fe20003f66270 */
[----:B------:R-:W-:Y:S02]  /*0710*/  IMAD.MOV.U32 R18, RZ, RZ, -0x1 ;  /* 0xffffffffff127424 */ /* 0x000fe400078e00ff */
[----:B------:R-:W-:Y:S02]  /*0720*/  IMAD.MOV.U32 R19, RZ, RZ, 0x7fffffff ;  /* 0x7fffffffff137424 */ /* 0x000fe400078e00ff */
[----:B------:R-:W-:Y:S02]  /*0730*/  IMAD.MOV.U32 R16, RZ, RZ, -0x1 ;  /* 0xffffffffff107424 */ /* 0x000fe400078e00ff */
[----:B------:R-:W-:-:S02]  /*0740*/  IMAD.MOV.U32 R17, RZ, RZ, 0x7fffffff ;  /* 0x7fffffffff117424 */ /* 0x000fc400078e00ff */
[----:B------:R-:W-:Y:S01]  /*0750*/  IMAD.MOV.U32 R12, RZ, RZ, -0x1 ;  /* 0xffffffffff0c7424 */ /* 0x000fe200078e00ff */
[----:B------:R1:W5:Y:S01]  /*0760*/  @!P4 LDG.E.64 R18, desc[UR6][R32.64+0x800] ;  /* 0x000800062012c981 */ /* 0x000362000c1e1b00 */
[----:B------:R-:W-:Y:S02]  /*0770*/  IMAD.MOV.U32 R13, RZ, RZ, 0x7fffffff ;  /* 0x7fffffffff0d7424 */ /* 0x000fe400078e00ff */
[----:B------:R-:W-:Y:S01]  /*0780*/  IMAD.MOV.U32 R10, RZ, RZ, -0x1 ;  /* 0xffffffffff0a7424 */ /* 0x000fe200078e00ff */
[----:B------:R1:W5:Y:S01]  /*0790*/  @!P5 LDG.E.64 R16, desc[UR6][R32.64+0x900] ;  /* 0x000900062010d981 */ /* 0x000362000c1e1b00 */
[----:B------:R-:W-:Y:S02]  /*07a0*/  IMAD.MOV.U32 R11, RZ, RZ, 0x7fffffff ;  /* 0x7fffffffff0b7424 */ /* 0x000fe400078e00ff */
[----:B------:R-:W-:Y:S01]  /*07b0*/  IMAD.MOV.U32 R8, RZ, RZ, -0x1 ;  /* 0xffffffffff087424 */ /* 0x000fe200078e00ff */
[----:B------:R1:W5:Y:S01]  /*07c0*/  @!P6 LDG.E.64 R12, desc[UR6][R32.64+0xa00] ;  /* 0x000a0006200ce981 */ /* 0x000362000c1e1b00 */
[----:B------:R-:W-:-:S02]  /*07d0*/  IMAD.MOV.U32 R9, RZ, RZ, 0x7fffffff ;  /* 0x7fffffffff097424 */ /* 0x000fc400078e00ff */
[----:B------:R-:W-:Y:S01]  /*07e0*/  IMAD.MOV.U32 R4, RZ, RZ, -0x1 ;  /* 0xffffffffff047424 */ /* 0x000fe200078e00ff */
[----:B------:R1:W5:Y:S01]  /*07f0*/  @!P0 LDG.E.64 R10, desc[UR6][R32.64+0xb00] ;  /* 0x000b0006200a8981 */ /* 0x000362000c1e1b00 */
[----:B------:R-:W-:Y:S02]  /*0800*/  IMAD.MOV.U32 R5, RZ, RZ, 0x7fffffff ;  /* 0x7fffffffff057424 */ /* 0x000fe400078e00ff */
[----:B------:R-:W-:Y:S01]  /*0810*/  IMAD.MOV.U32 R6, RZ, RZ, -0x1 ;  /* 0xffffffffff067424 */ /* 0x000fe200078e00ff */
[----:B------:R1:W5:Y:S01]  /*0820*/  @!P1 LDG.E.64 R8, desc[UR6][R32.64+0xc00] ;  /* 0x000c000620089981 */ /* 0x000362000c1e1b00 */
[----:B------:R-:W-:-:S03]  /*0830*/  IMAD.MOV.U32 R7, RZ, RZ, 0x7fffffff ;  /* 0x7fffffffff077424 */ /* 0x000fc600078e00ff */
[----:B------:R1:W5:Y:S04]  /*0840*/  @!P2 LDG.E.64 R4, desc[UR6][R32.64+0xd00] ;  /* 0x000d00062004a981 */ /* 0x000368000c1e1b00 */
[----:B------:R1:W5:Y:S02]  /*0850*/  @!P3 LDG.E.64 R6, desc[UR6][R32.64+0xe00] ;  /* 0x000e00062006b981 */ /* 0x000364000c1e1b00 */
.L_x_3:
[----:B-----5:R-:W-:Y:S01]  /*0860*/  ISETP.GT.U32.AND P0, PT, R34, -0x1, PT ;  /* 0xffffffff2200780c */ /* 0x020fe20003f04070 */
[----:B------:R-:W-:Y:S01]  /*0870*/  IMAD.MOV.U32 R70, RZ, RZ, -0x1 ;  /* 0xffffffffff467424 */ /* 0x000fe200078e00ff */
[----:B------:R-:W-:Y:S01]  /*0880*/  ISETP.GT.U32.AND P1, PT, R28, -0x1, PT ;  /* 0xffffffff1c00780c */ /* 0x000fe20003f24070 */
[----:B------:R-:W-:Y:S01]  /*0890*/  BSSY.RECONVERGENT B0, `(.L_x_4) ;  /* 0x000007d000007945 */ /* 0x000fe20003800200 */
[----:B------:R-:W-:Y:S02]  /*08a0*/  ISETP.GT.AND.EX P0, PT, R35, -0x1, PT, P0 ;  /* 0xffffffff2300780c */ /* 0x000fe40003f04300 */
[----:B------:R-:W-:Y:S02]  /*08b0*/  ISETP.GT.U32.AND P2, PT, R30, -0x1, PT ;  /* 0xffffffff1e00780c */ /* 0x000fe40003f44070 */
[----:B------:R-:W-:Y:S02]  /*08c0*/  SEL R51, RZ, 0xffffffff, P0 ;  /* 0xffffffffff337807 */ /* 0x000fe40000000000 */
[----:B------:R-:W-:-:S02]  /*08d0*/  SEL R3, R70, 0x80000000, !P0 ;  /* 0x8000000046037807 */ /* 0x000fc40004000000 */
[----:B------:R-:W-:Y:S02]  /*08e0*/  ISETP.GT.AND.EX P0, PT, R29, -0x1, PT, P1 ;  /* 0xffffffff1d00780c */ /* 0x000fe40003f04310 */
[----:B------:R-:W-:Y:S02]  /*08f0*/  ISETP.GT.AND.EX P1, PT, R31, -0x1, PT, P2 ;  /* 0xffffffff1f00780c */ /* 0x000fe40003f24320 */
[----:B------:R-:W-:Y:S02]  /*0900*/  ISETP.GT.U32.AND P2, PT, R26, -0x1, PT ;  /* 0xffffffff1a00780c */ /* 0x000fe40003f44070 */
[----:B------:R-:W-:Y:S02]  /*0910*/  LOP3.LUT R50, R51, R34, RZ, 0x3c, !PT ;  /* 0x0000002233327212 */ /* 0x000fe400078e3cff */
[----:B------:R-:W-:Y:S02]  /*0920*/  LOP3.LUT R51, R3, R35, RZ, 0x3c, !PT ;  /* 0x0000002303337212 */ /* 0x000fe400078e3cff */
[----:B------:R-:W-:-:S02]  /*0930*/  SEL R47, RZ, 0xffffffff, P1 ;  /* 0xffffffffff2f7807 */ /* 0x000fc40000800000 */
[----:B------:R-:W-:Y:S02]  /*0940*/  SEL R49, RZ, 0xffffffff, P0 ;  /* 0xffffffffff317807 */ /* 0x000fe40000000000 */
[C---:B01----:R-:W-:Y:S02]  /*0950*/  SEL R33, R70.reuse, 0x80000000, !P0 ;  /* 0x8000000046217807 */ /* 0x043fe40004000000 */
[----:B------:R-:W-:Y:S02]  /*0960*/  SEL R3, R70, 0x80000000, !P1 ;  /* 0x8000000046037807 */ /* 0x000fe40004800000 */
[----:B------:R-:W-:Y:S02]  /*0970*/  ISETP.GT.AND.EX P0, PT, R27, -0x1, PT, P2 ;  /* 0xffffffff1b00780c */ /* 0x000fe40003f04320 */
[----:B------:R-:W-:Y:S02]  /*0980*/  ISETP.GT.U32.AND P1, PT, R22, -0x1, PT ;  /* 0xffffffff1600780c */ /* 0x000fe40003f24070 */
[----:B------:R-:W-:-:S02]  /*0990*/  LOP3.LUT R46, R47, R30, RZ, 0x3c, !PT ;  /* 0x0000001e2f2e7212 */ /* 0x000fc400078e3cff */
[----:B------:R-:W-:Y:S02]  /*09a0*/  ISETP.GT.U32.AND P2, PT, R24, -0x1, PT ;  /* 0xffffffff1800780c */ /* 0x000fe40003f44070 */
[----:B------:R-:W-:Y:S02]  /*09b0*/  LOP3.LUT R47, R3, R31, RZ, 0x3c, !PT ;  /* 0x0000001f032f7212 */ /* 0x000fe400078e3cff */
[----:B------:R-:W-:Y:S02]  /*09c0*/  SEL R45, RZ, 0xffffffff, P0 ;  /* 0xffffffffff2d7807 */ /* 0x000fe40000000000 */
[----:B------:R-:W-:Y:S02]  /*09d0*/  SEL R3, R70, 0x80000000, !P0 ;  /* 0x8000000046037807 */ /* 0x000fe40004000000 */
[----:B------:R-:W-:Y:S02]  /*09e0*/  ISETP.GT.AND.EX P0, PT, R23, -0x1, PT, P1 ;  /* 0xffffffff1700780c */ /* 0x000fe40003f04310 */
[----:B------:R-:W-:-:S02]  /*09f0*/  ISETP.GT.AND.EX P1, PT, R25, -0x1, PT, P2 ;  /* 0xffffffff1900780c */ /* 0x000fc40003f24320 */
[----:B------:R-:W-:Y:S02]  /*0a00*/  ISETP.GT.U32.AND P2, PT, R20, -0x1, PT ;  /* 0xffffffff1400780c */ /* 0x000fe40003f44070 */
[----:B------:R-:W-:Y:S02]  /*0a10*/  LOP3.LUT R44, R45, R26, RZ, 0x3c, !PT ;  /* 0x0000001a2d2c7212 */ /* 0x000fe400078e3cff */
[----:B------:R-:W-:Y:S02]  /*0a20*/  LOP3.LUT R45, R3, R27, RZ, 0x3c, !PT ;  /* 0x0000001b032d7212 */ /* 0x000fe400078e3cff */
[----:B------:R-:W-:Y:S02]  /*0a30*/  SEL R41, RZ, 0xffffffff, P1 ;  /* 0xffffffffff297807 */ /* 0x000fe40000800000 */
[----:B------:R-:W-:Y:S02]  /*0a40*/  SEL R43, RZ, 0xffffffff, P0 ;  /* 0xffffffffff2b7807 */ /* 0x000fe40000000000 */
[----:B------:R-:W-:-:S02]  /*0a50*/  SEL R27, R70, 0x80000000, !P0 ;  /* 0x80000000461b7807 */ /* 0x000fc40004000000 */
[----:B------:R-:W-:Y:S02]  /*0a60*/  SEL R3, R70, 0x80000000, !P1 ;  /* 0x8000000046037807 */ /* 0x000fe40004800000 */
[----:B------:R-:W-:Y:S02]  /*0a70*/  ISETP.GT.AND.EX P0, PT, R21, -0x1, PT, P2 ;  /* 0xffffffff1500780c */ /* 0x000fe40003f04320 */
[----:B------:R-:W-:Y:S02]  /*0a80*/  ISETP.GT.U32.AND P1, PT, R14, -0x1, PT ;  /* 0xffffffff0e00780c */ /* 0x000fe40003f24070 */
[----:B------:R-:W-:Y:S02]  /*0a90*/  LOP3.LUT R40, R41, R24, RZ, 0x3c, !PT ;  /* 0x0000001829287212 */ /* 0x000fe400078e3cff */
[----:B------:R-:W-:Y:S02]  /*0aa0*/  ISETP.GT.U32.AND P2, PT, R18, -0x1, PT ;  /* 0xffffffff1200780c */ /* 0x000fe40003f44070 */
[----:B------:R-:W-:-:S02]  /*0ab0*/  LOP3.LUT R41, R3, R25, RZ, 0x3c, !PT ;  /* 0x0000001903297212 */ /* 0x000fc400078e3cff */
[----:B------:R-:W-:Y:S02]  /*0ac0*/  SEL R39, RZ, 0xffffffff, P0 ;  /* 0xffffffffff277807 */ /* 0x000fe40000000000 */
[----:B------:R-:W-:Y:S02]  /*0ad0*/  SEL R3, R70, 0x80000000, !P0 ;  /* 0x8000000046037807 */ /* 0x000fe40004000000 */
[----:B------:R-:W-:Y:S02]  /*0ae0*/  ISETP.GT.AND.EX P0, PT, R15, -0x1, PT, P1 ;  /* 0xffffffff0f00780c */ /* 0x000fe40003f04310 */
[----:B------:R-:W-:Y:S02]  /*0af0*/  ISETP.GT.AND.EX P1, PT, R19, -0x1, PT, P2 ;  /* 0xffffffff1300780c */ /* 0x000fe40003f24320 */
[----:B------:R-:W-:Y:S02]  /*0b00*/  ISETP.GT.U32.AND P2, PT, R16, -0x1, PT ;  /* 0xffffffff1000780c */ /* 0x000fe40003f44070 */
[----:B------:R-:W-:-:S02]  /*0b10*/  LOP3.LUT R38, R39, R20, RZ, 0x3c, !PT ;  /* 0x0000001427267212 */ /* 0x000fc400078e3cff */
[----:B------:R-:W-:Y:S02]  /*0b20*/  LOP3.LUT R39, R3, R21, RZ, 0x3c, !PT ;  /* 0x0000001503277212 */ /* 0x000fe400078e3cff */
[----:B------:R-:W-:Y:S02]  /*0b30*/  SEL R35, RZ, 0xffffffff, P1 ;  /* 0xffffffffff237807 */ /* 0x000fe40000800000 */
[----:B------:R-:W-:Y:S02]  /*0b40*/  SEL R37, RZ, 0xffffffff, P0 ;  /* 0xffffffffff257807 */ /* 0x000fe40000000000 */
[C---:B------:R-:W-:Y:S02]  /*0b50*/  SEL R21, R70.reuse, 0x80000000, !P0 ;  /* 0x8000000046157807 */ /* 0x040fe40004000000 */
[----:B------:R-:W-:Y:S02]  /*0b60*/  SEL R3, R70, 0x80000000, !P1 ;  /* 0x8000000046037807 */ /* 0x000fe40004800000 */
[----:B------:R-:W-:-:S02]  /*0b70*/  ISETP.GT.AND.EX P0, PT, R17, -0x1, PT, P2 ;  /* 0xffffffff1100780c */ /* 0x000fc40003f04320 */
[----:B------:R-:W-:Y:S02]  /*0b80*/  ISETP.GT.U32.AND P1, PT, R12, -0x1, PT ;  /* 0xffffffff0c00780c */ /* 0x000fe40003f24070 */
[----:B------:R-:W-:Y:S02]  /*0b90*/  LOP3.LUT R48, R49, R28, RZ, 0x3c, !PT ;  /* 0x0000001c31307212 */ /* 0x000fe400078e3cff */
[----:B------:R-:W-:Y:S02]  /*0ba0*/  LOP3.LUT R34, R35, R18, RZ, 0x3c, !PT ;  /* 0x0000001223227212 */ /* 0x000fe400078e3cff */
[----:B------:R-:W-:Y:S02]  /*0bb0*/  ISETP.GT.U32.AND P2, PT, R10, -0x1, PT ;  /* 0xffffffff0a00780c */ /* 0x000fe40003f44070 */
[----:B------:R-:W-:Y:S02]  /*0bc0*/  LOP3.LUT R49, R33, R29, RZ, 0x3c, !PT ;  /* 0x0000001d21317212 */ /* 0x000fe400078e3cff */
[----:B------:R-:W-:-:S02]  /*0bd0*/  LOP3.LUT R35, R3, R19, RZ, 0x3c, !PT ;  /* 0x0000001303237212 */ /* 0x000fc400078e3cff */
[----:B------:R-:W-:Y:S02]  /*0be0*/  SEL R33, RZ, 0xffffffff, P0 ;  /* 0xffffffffff217807 */ /* 0x000fe40000000000 */
[----:B------:R-:W-:Y:S02]  /*0bf0*/  SEL R3, R70, 0x80000000, !P0 ;  /* 0x8000000046037807 */ /* 0x000fe40004000000 */
[----:B------:R-:W-:Y:S02]  /*0c00*/  ISETP.GT.AND.EX P0, PT, R13, -0x1, PT, P1 ;  /* 0xffffffff0d00780c */ /* 0x000fe40003f04310 */
[----:B------:R-:W-:Y:S02]  /*0c10*/  ISETP.GT.AND.EX P1, PT, R11, -0x1, PT, P2 ;  /* 0xffffffff0b00780c */ /* 0x000fe40003f24320 */
[----:B------:R-:W-:Y:S02]  /*0c20*/  LOP3.LUT R32, R33, R16, RZ, 0x3c, !PT ;  /* 0x0000001021207212 */ /* 0x000fe400078e3cff */
[----:B------:R-:W-:-:S02]  /*0c30*/  LOP3.LUT R33, R3, R17, RZ, 0x3c, !PT ;  /* 0x0000001103217212 */ /* 0x000fc400078e3cff */
[----:B------:R-:W-:Y:S02]  /*0c40*/  SEL R29, RZ, 0xffffffff, P1 ;  /* 0xffffffffff1d7807 */ /* 0x000fe40000800000 */
[C---:B------:R-:W-:Y:S02]  /*0c50*/  SEL R3, R70.reuse, 0x80000000, !P1 ;  /* 0x8000000046037807 */ /* 0x040fe40004800000 */
[----:B------:R-:W-:Y:S02]  /*0c60*/  LOP3.LUT R36, R37, R14, RZ, 0x3c, !PT ;  /* 0x0000000e25247212 */ /* 0x000fe400078e3cff */
[----:B------:R-:W-:Y:S02]  /*0c70*/  LOP3.LUT R37, R21, R15, RZ, 0x3c, !PT ;  /* 0x0000000f15257212 */ /* 0x000fe400078e3cff */
[----:B------:R-:W-:Y:S02]  /*0c80*/  SEL R31, RZ, 0xffffffff, P0 ;  /* 0xffffffffff1f7807 */ /* 0x000fe40000000000 */
[----:B------:R-:W-:-:S02]  /*0c90*/  SEL R15, R70, 0x80000000, !P0 ;  /* 0x80000000460f7807 */ /* 0x000fc40004000000 */
[----:B------:R-:W-:Y:S02]  /*0ca0*/  LOP3.LUT R28, R29, R10, RZ, 0x3c, !PT ;  /* 0x0000000a1d1c7212 */ /* 0x000fe400078e3cff */
[----:B------:R-:W-:Y:S02]  /*0cb0*/  LOP3.LUT R29, R3, R11, RZ, 0x3c, !PT ;  /* 0x0000000b031d7212 */ /* 0x000fe400078e3cff */
[----:B------:R-:W-:Y:S02]  /*0cc0*/  VIMNMX R3, PT, PT, R54, 0xe0, !PT ;  /* 0x000000e036037848 */ /* 0x000fe40007fe0100 */
[----:B------:R-:W-:Y:S02]  /*0cd0*/  LOP3.LUT R30, R31, R12, RZ, 0x3c, !PT ;  /* 0x0000000c1f1e7212 */ /* 0x000fe400078e3cff */
[----:B------:R-:W-:Y:S02]  /*0ce0*/  LOP3.LUT R31, R15, R13, RZ, 0x3c, !PT ;  /* 0x0000000d0f1f7212 */ /* 0x000fe400078e3cff */
[----:B------:R-:W-:Y:S01]  /*0cf0*/  ISETP.GT.U32.AND P0, PT, R8, -0x1, PT ;  /* 0xffffffff0800780c */ /* 0x000fe20003f04070 */
[----:B------:R-:W0:Y:S01]  /*0d00*/  LDC R13, c[0x0][0x3c8] ;  /* 0x0000f200ff0d7b82 */ /* 0x000e220000000800 */
[----:B------:R-:W-:-:S02]  /*0d10*/  IADD3 R3, PT, PT, R3, 0x1f, -R54 ;  /* 0x0000001f03037810 */ /* 0x000fc40007ffe836 */
[----:B------:R-:W-:Y:S02]  /*0d20*/  ISETP.GT.AND.EX P0, PT, R9, -0x1, PT, P0 ;  /* 0xffffffff0900780c */ /* 0x000fe40003f04300 */
[----:B------:R-:W-:Y:S02]  /*0d30*/  ISETP.GT.U32.AND P2, PT, R6, -0x1, PT ;  /* 0xffffffff0600780c */ /* 0x000fe40003f44070 */
[----:B------:R-:W-:Y:S02]  /*0d40*/  ISETP.GE.U32.AND P3, PT, R3, 0x1e0, PT ;  /* 0x000001e00300780c */ /* 0x000fe40003f66070 */
[----:B------:R-:W-:Y:S02]  /*0d50*/  LOP3.LUT R42, R43, R22, RZ, 0x3c, !PT ;  /* 0x000000162b2a7212 */ /* 0x000fe400078e3cff */
[----:B------:R-:W-:Y:S02]  /*0d60*/  LOP3.LUT R43, R27, R23, RZ, 0x3c, !PT ;  /* 0x000000171b2b7212 */ /* 0x000fe400078e3cff */
[----:B------:R-:W-:-:S02]  /*0d70*/  ISETP.GT.U32.AND P1, PT, R4, -0x1, PT ;  /* 0xffffffff0400780c */ /* 0x000fc40003f24070 */
[----:B------:R-:W-:Y:S02]  /*0d80*/  SEL R27, RZ, 0xffffffff, P0 ;  /* 0xffffffffff1b7807 */ /* 0x000fe40000000000 */
[----:B------:R-:W-:Y:S02]  /*0d90*/  SEL R11, R70, 0x80000000, !P0 ;  /* 0x80000000460b7807 */ /* 0x000fe40004000000 */
[----:B------:R-:W-:Y:S02]  /*0da0*/  ISETP.GT.AND.EX P0, PT, R7, -0x1, PT, P2 ;  /* 0xffffffff0700780c */ /* 0x000fe40003f04320 */
[----:B------:R-:W-:Y:S02]  /*0db0*/  ISETP.GT.AND.EX P1, PT, R5, -0x1, PT, P1 ;  /* 0xffffffff0500780c */ /* 0x000fe40003f24310 */
[----:B------:R-:W-:Y:S02]  /*0dc0*/  LEA.HI R10, R3, 0x1, RZ, 0x1b ;  /* 0x00000001030a7811 */ /* 0x000fe400078fd8ff */
[----:B------:R-:W-:-:S02]  /*0dd0*/  SEL R23, RZ, 0xffffffff, P0 ;  /* 0xffffffffff177807 */ /* 0x000fc40000000000 */
[----:B------:R-:W-:Y:S02]  /*0de0*/  LOP3.LUT R26, R27, R8, RZ, 0x3c, !PT ;  /* 0x000000081b1a7212 */ /* 0x000fe400078e3cff */
[----:B------:R-:W-:Y:S02]  /*0df0*/  SEL R3, R70, 0x80000000, !P0 ;  /* 0x8000000046037807 */ /* 0x000fe40004000000 */
[----:B------:R-:W-:Y:S02]  /*0e00*/  LOP3.LUT R27, R11, R9, RZ, 0x3c, !PT ;  /* 0x000000090b1b7212 */ /* 0x000fe400078e3cff */
[----:B------:R-:W-:Y:S02]  /*0e10*/  SEL R25, RZ, 0xffffffff, P1 ;  /* 0xffffffffff197807 */ /* 0x000fe40000800000 */
[----:B------:R-:W-:Y:S02]  /*0e20*/  LOP3.LUT R8, R10, 0xf, RZ, 0xc0, !PT ;  /* 0x0000000f0a087812 */ /* 0x000fe400078ec0ff */
[----:B------:R-:W-:-:S02]  /*0e30*/  SEL R9, R70, 0x80000000, !P1 ;  /* 0x8000000046097807 */ /* 0x000fc40004800000 */
[----:B------:R-:W-:Y:S02]  /*0e40*/  LOP3.LUT R22, R23, R6, RZ, 0x3c, !PT ;  /* 0x0000000617167212 */ /* 0x000fe400078e3cff */
[----:B------:R-:W-:Y:S01]  /*0e50*/  LOP3.LUT R23, R3, R7, RZ, 0x3c, !PT ;  /* 0x0000000703177212 */ /* 0x000fe200078e3cff */
[----:B------:R-:W-:Y:S01]  /*0e60*/  IMAD.SHL.U32 R3, R2, 0x400, RZ ;  /* 0x0000040002037824 */ /* 0x000fe200078e00ff */
[----:B------:R-:W-:Y:S01]  /*0e70*/  LOP3.LUT R24, R25, R4, RZ, 0x3c, !PT ;  /* 0x0000000419187212 */ /* 0x000fe200078e3cff */
[----:B------:R-:W-:Y:S01]  /*0e80*/  IMAD.MOV.U32 R2, RZ, RZ, R54 ;  /* 0x000000ffff027224 */ /* 0x000fe200078e0036 */
[----:B------:R-:W-:Y:S02]  /*0e90*/  ISETP.NE.AND P1, PT, R8, RZ, PT ;  /* 0x000000ff0800720c */ /* 0x000fe40003f25270 */
[----:B------:R-:W-:Y:S01]  /*0ea0*/  LOP3.LUT R25, R9, R5, RZ, 0x3c, !PT ;  /* 0x0000000509197212 */ /* 0x000fe200078e3cff */
[----:B0-----:R-:W-:Y:S10]  /*0eb0*/  @!P3 BRA `(.L_x_5) ;  /* 0x000000000068b947 */ /* 0x001ff40003800000 */
[----:B------:R-:W-:Y:S01]  /*0ec0*/  IMAD R5, R54, 0x4, R3 ;  /* 0x0000000436057824 */ /* 0x000fe200078e0203 */
[----:B------:R-:W-:Y:S01]  /*0ed0*/  LOP3.LUT R4, R10, 0xffffff0, RZ, 0xc0, !PT ;  /* 0x0ffffff00a047812 */ /* 0x000fe200078ec0ff */
[----:B------:R-:W-:-:S03]  /*0ee0*/  IMAD.MOV.U32 R2, RZ, RZ, R54 ;  /* 0x000000ffff027224 */ /* 0x000fc600078e0036 */
[----:B------:R-:W-:Y:S01]  /*0ef0*/  IADD3 R5, PT, PT, R5, 0x400, R72 ;  /* 0x0000040005057810 */ /* 0x000fe20007ffe048 */
[----:B------:R-:W-:-:S07]  /*0f00*/  IMAD.MOV R4, RZ, RZ, -R4 ;  /* 0x000000ffff047224 */ /* 0x000fce00078e0a04 */
.L_x_6:
[----:B------:R-:W-:Y:S01]  /*0f10*/  VIADD R4, R4, 0x10 ;  /* 0x0000001004047836 */ /* 0x000fe20000000000 */
[----:B------:R-:W-:Y:S01]  /*0f20*/  STS [R5+-0x400], RZ ;  /* 0xfffc00ff05007388 */ /* 0x000fe20000000800 */
[----:B------:R-:W-:-:S03]  /*0f30*/  VIADD R2, R2, 0x200 ;  /* 0x0000020002027836 */ /* 0x000fc60000000000 */
[----:B------:R-:W-:Y:S01]  /*0f40*/  ISETP.NE.AND P0, PT, R4, RZ, PT ;  /* 0x000000ff0400720c */ /* 0x000fe20003f05270 */
[----:B------:R-:W-:Y:S04]  /*0f50*/  STS [R5+-0x380], RZ ;  /* 0xfffc80ff05007388 */ /* 0x000fe80000000800 */
[----:B------:R-:W-:Y:S04]  /*0f60*/  STS [R5+-0x300], RZ ;  /* 0xfffd00ff05007388 */ /* 0x000fe80000000800 */
[----:B------:R-:W-:Y:S04]  /*0f70*/  STS [R5+-0x280], RZ ;  /* 0xfffd80ff05007388 */ /* 0x000fe80000000800 */
[----:B------:R-:W-:Y:S04]  /*0f80*/  STS [R5+-0x200], RZ ;  /* 0xfffe00ff05007388 */ /* 0x000fe80000000800 */
[----:B------:R-:W-:Y:S04]  /*0f90*/  STS [R5+-0x180], RZ ;  /* 0xfffe80ff05007388 */ /* 0x000fe80000000800 */
[----:B------:R-:W-:Y:S04]  /*0fa0*/  STS [R5+-0x100], RZ ;  /* 0xffff00ff05007388 */ /* 0x000fe80000000800 */
[----:B------:R-:W-:Y:S04]  /*0fb0*/  STS [R5+-0x80], RZ ;  /* 0xffff80ff05007388 */ /* 0x000fe80000000800 */
[----:B------:R-:W-:Y:S04]  /*0fc0*/  STS [R5], RZ ;  /* 0x000000ff05007388 */ /* 0x000fe80000000800 */
[----:B------:R-:W-:Y:S04]  /*0fd0*/  STS [R5+0x80], RZ ;  /* 0x000080ff05007388 */ /* 0x000fe80000000800 */
[----:B------:R-:W-:Y:S04]  /*0fe0*/  STS [R5+0x100], RZ ;  /* 0x000100ff05007388 */ /* 0x000fe80000000800 */
[----:B------:R-:W-:Y:S04]  /*0ff0*/  STS [R5+0x180], RZ ;  /* 0x000180ff05007388 */ /* 0x000fe80000000800 */
[----:B------:R-:W-:Y:S04]  /*1000*/  STS [R5+0x200], RZ ;  /* 0x000200ff05007388 */ /* 0x000fe80000000800 */
[----:B------:R-:W-:Y:S04]  /*1010*/  STS [R5+0x280], RZ ;  /* 0x000280ff05007388 */ /* 0x000fe80000000800 */
[----:B------:R-:W-:Y:S04]  /*1020*/  STS [R5+0x300], RZ ;  /* 0x000300ff05007388 */ /* 0x000fe80000000800 */
[----:B------:R0:W-:Y:S02]  /*1030*/  STS [R5+0x380], RZ ;  /* 0x000380ff05007388 */ /* 0x0001e40000000800 */
[----:B0-----:R-:W-:Y:S01]  /*1040*/  VIADD R5, R5, 0x800 ;  /* 0x0000080005057836 */ /* 0x001fe20000000000 */
[----:B------:R-:W-:Y:S06]  /*1050*/  @P0 BRA `(.L_x_6) ;  /* 0xfffffffc00ac0947 */ /* 0x000fec000383ffff */
.L_x_5:
[----:B------:R-:W-:Y:S05]  /*1060*/  BSYNC.RECONVERGENT B0 ;  /* 0x0000000000007941 */ /* 0x000fea0003800200 */
.L_x_4:
[----:B------:R-:W-:Y:S01]  /*1070*/  BSSY.RECONVERGENT B0, `(.L_x_7) ;  /* 0x0000027000007945 */ /* 0x000fe20003800200 */
[----:B------:R-:W-:Y:S01]  /*1080*/  SHF.L.U32 R70, R70, R13, RZ ;  /* 0x0000000d46467219 */ /* 0x000fe200000006ff */
[----:B------:R-:W-:Y:S02]  /*1090*/  IMAD.IADD R69, R72, 0x1, R3 ;  /* 0x0000000148457824 */ /* 0x000fe400078e0203 */
[----:B------:R-:W-:Y:S05]  /*10a0*/  @!P1 BRA `(.L_x_8) ;  /* 0x00000000008c9947 */ /* 0x000fea0003800000 */
[----:B------:R-:W-:Y:S01]  /*10b0*/  ISETP.GE.U32.AND P0, PT, R8, 0x8, PT ;  /* 0x000000080800780c */ /* 0x000fe20003f06070 */
[----:B------:R-:W-:Y:S01]  /*10c0*/  BSSY.RECONVERGENT B1, `(.L_x_9) ;  /* 0x000000e000017945 */ /* 0x000fe20003800200 */
[----:B------:R-:W-:-:S04]  /*10d0*/  LOP3.LUT R5, R10, 0x7, RZ, 0xc0, !PT ;  /* 0x000000070a057812 */ /* 0x000fc800078ec0ff */
[----:B------:R-:W-:-:S07]  /*10e0*/  ISETP.NE.AND P1, PT, R5, RZ, PT ;  /* 0x000000ff0500720c */ /* 0x000fce0003f25270 */
[----:B------:R-:W-:Y:S06]  /*10f0*/  @!P0 BRA `(.L_x_10) ;  /* 0x0000000000288947 */ /* 0x000fec0003800000 */
[C---:B------:R-:W-:Y:S02]  /*1100*/  IMAD R4, R2.reuse, 0x4, R69 ;  /* 0x0000000402047824 */ /* 0x040fe400078e0245 */
[----:B------:R-:W-:-:S03]  /*1110*/  VIADD R2, R2, 0x100 ;  /* 0x0000010002027836 */ /* 0x000fc60000000000 */
[----:B------:R0:W-:Y:S04]  /*1120*/  STS [R4], RZ ;  /* 0x000000ff04007388 */ /* 0x0001e80000000800 */
[----:B------:R0:W-:Y:S04]  /*1130*/  STS [R4+0x80], RZ ;  /* 0x000080ff04007388 */ /* 0x0001e80000000800 */
[----:B------:R0:W-:Y:S04]  /*1140*/  STS [R4+0x100], RZ ;  /* 0x000100ff04007388 */ /* 0x0001e80000000800 */
[----:B------:R0:W-:Y:S04]  /*1150*/  STS [R4+0x180], RZ ;  /* 0x000180ff04007388 */ /* 0x0001e80000000800 */
[----:B------:R0:W-:Y:S04]  /*1160*/  STS [R4+0x200], RZ ;  /* 0x000200ff04007388 */ /* 0x0001e80000000800 */
[----:B------:R0:W-:Y:S04]  /*1170*/  STS [R4+0x280], RZ ;  /* 0x000280ff04007388 */ /* 0x0001e80000000800 */
[----:B------:R0:W-:Y:S04]  /*1180*/  STS [R4+0x300], RZ ;  /* 0x000300ff04007388 */ /* 0x0001e80000000800 */
[----:B------:R0:W-:Y:S02]  /*1190*/  STS [R4+0x380], RZ ;  /* 0x000380ff04007388 */ /* 0x0001e40000000800 */
.L_x_10:
[----:B------:R-:W-:Y:S05]  /*11a0*/  BSYNC.RECONVERGENT B1 ;  /* 0x0000000000017941 */ /* 0x000fea0003800200 */
.L_x_9:
[----:B------:R-:W-:Y:S05]  /*11b0*/  @!P1 BRA `(.L_x_8) ;  /* 0x0000000000489947 */ /* 0x000fea0003800000 */
[----:B------:R-:W-:Y:S02]  /*11c0*/  ISETP.GE.U32.AND P0, PT, R5, 0x4, PT ;  /* 0x000000040500780c */ /* 0x000fe40003f06070 */
[----:B------:R-:W-:-:S04]  /*11d0*/  LOP3.LUT R10, R10, 0x3, RZ, 0xc0, !PT ;  /* 0x000000030a0a7812 */ /* 0x000fc800078ec0ff */
[----:B------:R-:W-:-:S07]  /*11e0*/  ISETP.NE.AND P1, PT, R10, RZ, PT ;  /* 0x000000ff0a00720c */ /* 0x000fce0003f25270 */
[C---:B0-----:R-:W-:Y:S02]  /*11f0*/  @P0 IMAD R4, R2.reuse, 0x4, R69 ;  /* 0x0000000402040824 */ /* 0x041fe400078e0245 */
[----:B------:R-:W-:-:S03]  /*1200*/  @P0 VIADD R2, R2, 0x80 ;  /* 0x0000008002020836 */ /* 0x000fc60000000000 */
[----:B------:R1:W-:Y:S04]  /*1210*/  @P0 STS [R4], RZ ;  /* 0x000000ff04000388 */ /* 0x0003e80000000800 */
[----:B------:R1:W-:Y:S04]  /*1220*/  @P0 STS [R4+0x80], RZ ;  /* 0x000080ff04000388 */ /* 0x0003e80000000800 */
[----:B------:R1:W-:Y:S04]  /*1230*/  @P0 STS [R4+0x100], RZ ;  /* 0x000100ff04000388 */ /* 0x0003e80000000800 */
[----:B------:R1:W-:Y:S01]  /*1240*/  @P0 STS [R4+0x180], RZ ;  /* 0x000180ff04000388 */ /* 0x0003e20000000800 */
[----:B------:R-:W-:Y:S05]  /*1250*/  @!P1 BRA `(.L_x_8) ;  /* 0x0000000000209947 */ /* 0x000fea0003800000 */
[----:B------:R-:W-:Y:S02]  /*1260*/  IMAD R3, R2, 0x4, R3 ;  /* 0x0000000402037824 */ /* 0x000fe400078e0203 */
[----:B------:R-:W-:Y:S02]  /*1270*/  IMAD.MOV R10, RZ, RZ, -R10 ;  /* 0x000000ffff0a7224 */ /* 0x000fe400078e0a0a */
[----:B------:R-:W-:-:S07]  /*1280*/  IMAD.IADD R3, R72, 0x1, R3 ;  /* 0x0000000148037824 */ /* 0x000fce00078e0203 */
.L_x_11:
[----:B------:R-:W-:Y:S01]  /*1290*/  VIADD R10, R10, 0x1 ;  /* 0x000000010a0a7836 */ /* 0x000fe20000000000 */
[----:B------:R0:W-:Y:S04]  /*12a0*/  STS [R3], RZ ;  /* 0x000000ff03007388 */ /* 0x0001e80000000800 */
[----:B------:R-:W-:Y:S01]  /*12b0*/  ISETP.NE.AND P0, PT, R10, RZ, PT ;  /* 0x000000ff0a00720c */ /* 0x000fe20003f05270 */
[----:B0-----:R-:W-:-:S12]  /*12c0*/  VIADD R3, R3, 0x80 ;  /* 0x0000008003037836 */ /* 0x001fd80000000000 */
[----:B------:R-:W-:Y:S05]  /*12d0*/  @P0 BRA `(.L_x_11) ;  /* 0xfffffffc00ec0947 */ /* 0x000fea000383ffff */
.L_x_8:
[----:B------:R-:W-:Y:S05]  /*12e0*/  BSYNC.RECONVERGENT B0 ;  /* 0x0000000000007941 */ /* 0x000fea0003800200 */
.L_x_7:
[----:B------:R-:W2:Y:S01]  /*12f0*/  LDCU UR4, c[0x0][0x3c4] ;  /* 0x00007880ff0477ac */ /* 0x000ea20008000800 */
[----:B------:R-:W-:Y:S01]  /*1300*/  ISETP.NE.U32.AND P2, PT, R46, -0x1, PT ;  /* 0xffffffff2e00780c */ /* 0x000fe20003f45070 */
[----:B------:R-:W3:Y:S01]  /*1310*/  LDC.64 R54, c[0x0][0x380] ;  /* 0x0000e000ff367b82 */ /* 0x000ee20000000a00 */
[----:B------:R-:W-:Y:S01]  /*1320*/  ISETP.NE.U32.AND P1, PT, R48, -0x1, PT ;  /* 0xffffffff3000780c */ /* 0x000fe20003f25070 */
[----:B------:R-:W-:Y:S01]  /*1330*/  BSSY.RECONVERGENT B0, `(.L_x_12) ;  /* 0x00000a1000007945 */ /* 0x000fe20003800200 */
[----:B------:R-:W-:Y:S01]  /*1340*/  ISETP.NE.U32.AND P0, PT, R50, -0x1, PT ;  /* 0xffffffff3200780c */ /* 0x000fe20003f05070 */
[----:B------:R-:W-:Y:S01]  /*1350*/  IMAD.MOV.U32 R16, RZ, RZ, RZ ;  /* 0x000000ffff107224 */ /* 0x000fe200078e00ff */
[----:B------:R-:W-:Y:S02]  /*1360*/  ISETP.NE.AND.EX P2, PT, R47, 0x7fffffff, PT, P2 ;  /* 0x7fffffff2f00780c */ /* 0x000fe40003f45320 */
[----:B------:R-:W-:Y:S02]  /*1370*/  ISETP.NE.AND.EX P1, PT, R49, 0x7fffffff, PT, P1 ;  /* 0x7fffffff3100780c */ /* 0x000fe40003f25310 */
[----:B------:R-:W-:-:S02]  /*1380*/  ISETP.NE.AND.EX P0, PT, R51, 0x7fffffff, PT, P0 ;  /* 0x7fffffff3300780c */ /* 0x000fc40003f05300 */
[----:B------:R-:W-:Y:S02]  /*1390*/  SEL R13, R46, RZ, P2 ;  /* 0x000000ff2e0d7207 */ /* 0x000fe40001000000 */
[----:B------:R-:W-:Y:S02]  /*13a0*/  SEL R2, R47, 0x80000000, P2 ;  /* 0x800000002f027807 */ /* 0x000fe40001000000 */
[----:B------:R-:W-:Y:S02]  /*13b0*/  ISETP.NE.U32.AND P3, PT, R38, -0x1, PT ;  /* 0xffffffff2600780c */ /* 0x000fe40003f65070 */
[----:B------:R-:W-:Y:S02]  /*13c0*/  SEL R67, R48, RZ, P1 ;  /* 0x000000ff30437207 */ /* 0x000fe40000800000 */
[----:B01----:R-:W-:Y:S02]  /*13d0*/  SEL R4, R49, 0x80000000, P1 ;  /* 0x8000000031047807 */ /* 0x003fe40000800000 */
[----:B------:R-:W-:-:S02]  /*13e0*/  ISETP.NE.U32.AND P2, PT, R40, -0x1, PT ;  /* 0xffffffff2800780c */ /* 0x000fc40003f45070 */
[----:B------:R-:W-:Y:S02]  /*13f0*/  SEL R15, R50, RZ, P0 ;  /* 0x000000ff320f7207 */ /* 0x000fe40000000000 */
[----:B------:R-:W-:Y:S02]  /*1400*/  SEL R6, R51, 0x80000000, P0 ;  /* 0x8000000033067807 */ /* 0x000fe40000000000 */
[----:B------:R-:W-:Y:S02]  /*1410*/  ISETP.NE.U32.AND P1, PT, R42, -0x1, PT ;  /* 0xffffffff2a00780c */ /* 0x000fe40003f25070 */
[----:B------:R-:W-:Y:S02]  /*1420*/  ISETP.NE.U32.AND P0, PT, R44, -0x1, PT ;  /* 0xffffffff2c00780c */ /* 0x000fe40003f05070 */
[----:B------:R-:W-:Y:S02]  /*1430*/  ISETP.NE.AND.EX P3, PT, R39, 0x7fffffff, PT, P3 ;  /* 0x7fffffff2700780c */ /* 0x000fe40003f65330 */
[----:B------:R-:W-:-:S02]  /*1440*/  ISETP.NE.AND.EX P2, PT, R41, 0x7fffffff, PT, P2 ;  /* 0x7fffffff2900780c */ /* 0x000fc40003f45320 */
[----:B------:R-:W-:Y:S02]  /*1450*/  ISETP.NE.AND.EX P1, PT, R43, 0x7fffffff, PT, P1 ;  /* 0x7fffffff2b00780c */ /* 0x000fe40003f25310 */
[----:B--2---:R-:W-:Y:S02]  /*1460*/  SHF.R.U64 R13, R13, UR4, R2 ;  /* 0x000000040d0d7c19 */ /* 0x004fe40008001202 */
[----:B------:R-:W-:Y:S02]  /*1470*/  ISETP.NE.AND.EX P0, PT, R45, 0x7fffffff, PT, P0 ;  /* 0x7fffffff2d00780c */ /* 0x000fe40003f05300 */
[----:B------:R-:W-:Y:S02]  /*1480*/  SHF.R.U64 R67, R67, UR4, R4 ;  /* 0x0000000443437c19 */ /* 0x000fe40008001204 */
[----:B------:R-:W-:Y:S02]  /*1490*/  SEL R9, R38, RZ, P3 ;  /* 0x000000ff26097207 */ /* 0x000fe40001800000 */
[----:B------:R-:W-:-:S02]  /*14a0*/  SEL R2, R39, 0x80000000, P3 ;  /* 0x8000000027027807 */ /* 0x000fc40001800000 */
[----:B------:R-:W-:Y:S02]  /*14b0*/  SHF.R.U64 R15, R15, UR4, R6 ;  /* 0x000000040f0f7c19 */ /* 0x000fe40008001206 */
[----:B------:R-:W-:Y:S02]  /*14c0*/  SEL R63, R40, RZ, P2 ;  /* 0x000000ff283f7207 */ /* 0x000fe40001000000 */
[----:B------:R-:W-:Y:S02]  /*14d0*/  SEL R4, R41, 0x80000000, P2 ;  /* 0x8000000029047807 */ /* 0x000fe40001000000 */
[----:B------:R-:W-:Y:S02]  /*14e0*/  ISETP.NE.U32.AND P3, PT, R30, -0x1, PT ;  /* 0xffffffff1e00780c */ /* 0x000fe40003f65070 */
[----:B------:R-:W-:Y:S02]  /*14f0*/  SEL R17, R42, RZ, P1 ;  /* 0x000000ff2a117207 */ /* 0x000fe40000800000 */
[----:B------:R-:W-:-:S02]  /*1500*/  SEL R6, R43, 0x80000000, P1 ;  /* 0x800000002b067807 */ /* 0x000fc40000800000 */
[----:B------:R-:W-:Y:S02]  /*1510*/  ISETP.NE.U32.AND P2, PT, R32, -0x1, PT ;  /* 0xffffffff2000780c */ /* 0x000fe40003f45070 */
[----:B------:R-:W-:Y:S02]  /*1520*/  SEL R65, R44, RZ, P0 ;  /* 0x000000ff2c417207 */ /* 0x000fe40000000000 */
[----:B------:R-:W-:Y:S02]  /*1530*/  SEL R8, R45, 0x80000000, P0 ;  /* 0x800000002d087807 */ /* 0x000fe40000000000 */
[----:B------:R-:W-:Y:S02]  /*1540*/  ISETP.NE.U32.AND P1, PT, R34, -0x1, PT ;  /* 0xffffffff2200780c */ /* 0x000fe40003f25070 */
[----:B------:R-:W-:Y:S02]  /*1550*/  ISETP.NE.U32.AND P0, PT, R36, -0x1, PT ;  /* 0xffffffff2400780c */ /* 0x000fe40003f05070 */
[----:B------:R-:W-:-:S02]  /*1560*/  ISETP.NE.AND.EX P3, PT, R31, 0x7fffffff, PT, P3 ;  /* 0x7fffffff1f00780c */ /* 0x000fc40003f65330 */
[----:B------:R-:W-:Y:S02]  /*1570*/  ISETP.NE.AND.EX P2, PT, R33, 0x7fffffff, PT, P2 ;  /* 0x7fffffff2100780c */ /* 0x000fe40003f45320 */
[----:B------:R-:W-:Y:S02]  /*1580*/  ISETP.NE.AND.EX P1, PT, R35, 0x7fffffff, PT, P1 ;  /* 0x7fffffff2300780c */ /* 0x000fe40003f25310 */
[----:B------:R-:W-:Y:S02]  /*1590*/  SHF.R.U64 R9, R9, UR4, R2 ;  /* 0x0000000409097c19 */ /* 0x000fe40008001202 */
[----:B------:R-:W-:Y:S02]  /*15a0*/  ISETP.NE.AND.EX P0, PT, R37, 0x7fffffff, PT, P0 ;  /* 0x7fffffff2500780c */ /* 0x000fe40003f05300 */
[----:B------:R-:W-:Y:S02]  /*15b0*/  SHF.R.U64 R63, R63, UR4, R4 ;  /* 0x000000043f3f7c19 */ /* 0x000fe40008001204 */
[----:B------:R-:W-:-:S02]  /*15c0*/  SEL R7, R30, RZ, P3 ;  /* 0x000000ff1e077207 */ /* 0x000fc40001800000 */
[----:B------:R-:W-:Y:S02]  /*15d0*/  SEL R2, R31, 0x80000000, P3 ;  /* 0x800000001f027807 */ /* 0x000fe40001800000 */
[----:B------:R-:W-:Y:S02]  /*15e0*/  SHF.R.U64 R17, R17, UR4, R6 ;  /* 0x0000000411117c19 */ /* 0x000fe40008001206 */
[----:B------:R-:W-:Y:S02]  /*15f0*/  SEL R59, R32, RZ, P2 ;  /* 0x000000ff203b7207 */ /* 0x000fe40001000000 */
[----:B------:R-:W-:Y:S02]  /*1600*/  SEL R4, R33, 0x80000000, P2 ;  /* 0x8000000021047807 */ /* 0x000fe40001000000 */
[----:B------:R-:W-:Y:S02]  /*1610*/  ISETP.NE.U32.AND P3, PT, R22, -0x1, PT ;  /* 0xffffffff1600780c */ /* 0x000fe40003f65070 */
[----:B------:R-:W-:-:S02]  /*1620*/  SHF.R.U64 R65, R65, UR4, R8 ;  /* 0x0000000441417c19 */ /* 0x000fc40008001208 */
[----:B------:R-:W-:Y:S02]  /*1630*/  SEL R11, R34, RZ, P1 ;  /* 0x000000ff220b7207 */ /* 0x000fe40000800000 */
[----:B------:R-:W-:Y:S02]  /*1640*/  SEL R6, R35, 0x80000000, P1 ;  /* 0x8000000023067807 */ /* 0x000fe40000800000 */
[----:B------:R-:W-:Y:S02]  /*1650*/  ISETP.NE.U32.AND P2, PT, R24, -0x1, PT ;  /* 0xffffffff1800780c */ /* 0x000fe40003f45070 */
[----:B------:R-:W-:Y:S02]  /*1660*/  SEL R61, R36, RZ, P0 ;  /* 0x000000ff243d7207 */ /* 0x000fe40000000000 */
[----:B------:R-:W-:Y:S02]  /*1670*/  SEL R8, R37, 0x80000000, P0 ;  /* 0x8000000025087807 */ /* 0x000fe40000000000 */
[----:B------:R-:W-:-:S02]  /*1680*/  ISETP.NE.U32.AND P1, PT, R26, -0x1, PT ;  /* 0xffffffff1a00780c */ /* 0x000fc40003f25070 */
[----:B------:R-:W-:Y:S02]  /*1690*/  ISETP.NE.U32.AND P0, PT, R28, -0x1, PT ;  /* 0xffffffff1c00780c */ /* 0x000fe40003f05070 */
[----:B------:R-:W-:Y:S02]  /*16a0*/  ISETP.NE.AND.EX P3, PT, R23, 0x7fffffff, PT, P3 ;  /* 0x7fffffff1700780c */ /* 0x000fe40003f65330 */
[----:B------:R-:W-:Y:S02]  /*16b0*/  ISETP.NE.AND.EX P2, PT, R25, 0x7fffffff, PT, P2 ;  /* 0x7fffffff1900780c */ /* 0x000fe40003f45320 */
[----:B------:R-:W-:Y:S02]  /*16c0*/  ISETP.NE.AND.EX P1, PT, R27, 0x7fffffff, PT, P1 ;  /* 0x7fffffff1b00780c */ /* 0x000fe40003f25310 */
[----:B------:R-:W-:Y:S02]  /*16d0*/  SHF.R.U64 R7, R7, UR4, R2 ;  /* 0x0000000407077c19 */ /* 0x000fe40008001202 */
[----:B------:R-:W-:-:S02]  /*16e0*/  ISETP.NE.AND.EX P0, PT, R29, 0x7fffffff, PT, P0 ;  /* 0x7fffffff1d00780c */ /* 0x000fc40003f05300 */
[----:B------:R-:W-:Y:S02]  /*16f0*/  SHF.R.U64 R59, R59, UR4, R4 ;  /* 0x000000043b3b7c19 */ /* 0x000fe40008001204 */
[----:B------:R-:W-:Y:S02]  /*1700*/  SEL R3, R22, RZ, P3 ;  /* 0x000000ff16037207 */ /* 0x000fe40001800000 */
[----:B------:R-:W-:Y:S02]  /*1710*/  SEL R2, R23, 0x80000000, P3 ;  /* 0x8000000017027807 */ /* 0x000fe40001800000 */
[----:B------:R-:W-:Y:S02]  /*1720*/  LOP3.LUT R68, R15, R70, RZ, 0x30, !PT ;  /* 0x000000460f447212 */ /* 0x000fe400078e30ff */
[----:B------:R-:W-:Y:S02]  /*1730*/  SHF.R.U64 R11, R11, UR4, R6 ;  /* 0x000000040b0b7c19 */ /* 0x000fe40008001206 */
[----:B------:R-:W-:-:S02]  /*1740*/  SEL R19, R24, RZ, P2 ;  /* 0x000000ff18137207 */ /* 0x000fc40001000000 */
[----:B------:R-:W-:Y:S02]  /*1750*/  SEL R4, R25, 0x80000000, P2 ;  /* 0x8000000019047807 */ /* 0x000fe40001000000 */
[-C--:B------:R-:W-:Y:S02]  /*1760*/  LOP3.LUT R67, R67, R70.reuse, RZ, 0x30, !PT ;  /* 0x0000004643437212 */ /* 0x080fe400078e30ff */
[----:B------:R-:W-:Y:S02]  /*1770*/  SHF.R.U64 R61, R61, UR4, R8 ;  /* 0x000000043d3d7c19 */ /* 0x000fe40008001208 */
[----:B------:R-:W-:Y:S02]  /*1780*/  SEL R5, R26, RZ, P1 ;  /* 0x000000ff1a057207 */ /* 0x000fe40000800000 */
[----:B------:R-:W-:Y:S02]  /*1790*/  SEL R6, R27, 0x80000000, P1 ;  /* 0x800000001b067807 */ /* 0x000fe40000800000 */
[----:B------:R-:W-:-:S02]  /*17a0*/  LOP3.LUT R66, R13, R70, RZ, 0x30, !PT ;  /* 0x000000460d427212 */ /* 0x000fc400078e30ff */
[----:B------:R-:W-:Y:S02]  /*17b0*/  SEL R21, R28, RZ, P0 ;  /* 0x000000ff1c157207 */ /* 0x000fe40000000000 */
[----:B------:R-:W-:Y:S02]  /*17c0*/  SEL R8, R29, 0x80000000, P0 ;  /* 0x800000001d087807 */ /* 0x000fe40000000000 */
[-C--:B------:R-:W-:Y:S02]  /*17d0*/  LOP3.LUT R65, R65, R70.reuse, RZ, 0x30, !PT ;  /* 0x0000004641417212 */ /* 0x080fe400078e30ff */
[----:B------:R-:W-:Y:S01]  /*17e0*/  SHF.R.U64 R3, R3, UR4, R2 ;  /* 0x0000000403037c19 */ /* 0x000fe20008001202 */
[--C-:B------:R-:W-:Y:S01]  /*17f0*/  IMAD R2, R68, 0x4, R69.reuse ;  /* 0x0000000444027824 */ /* 0x100fe200078e0245 */
[-C--:B------:R-:W-:Y:S01]  /*1800*/  LOP3.LUT R64, R17, R70.reuse, RZ, 0x30, !PT ;  /* 0x0000004611407212 */ /* 0x080fe200078e30ff */
[----:B------:R-:W-:Y:S01]  /*1810*/  NOP ;  /* 0x0000000000007918 */ /* 0x000fe20000000000 */
[----:B------:R-:W-:Y:S01]  /*1820*/  SHF.R.U64 R19, R19, UR4, R4 ;  /* 0x0000000413137c19 */ /* 0x000fe20008001204 */
[--C-:B------:R-:W-:Y:S01]  /*1830*/  IMAD R4, R67, 0x4, R69.reuse ;  /* 0x0000000443047824 */ /* 0x100fe200078e0245 */
[-C--:B------:R-:W-:Y:S01]  /*1840*/  LOP3.LUT R63, R63, R70.reuse, RZ, 0x30, !PT ;  /* 0x000000463f3f7212 */ /* 0x080fe200078e30ff */
[--C-:B------:R-:W-:Y:S01]  /*1850*/  IMAD R10, R64, 0x4, R69.reuse ;  /* 0x00000004400a7824 */ /* 0x100fe200078e0245 */
[----:B------:R-:W-:Y:S01]  /*1860*/  SHF.R.U64 R5, R5, UR4, R6 ;  /* 0x0000000405057c19 */ /* 0x000fe20008001206 */
[--C-:B------:R-:W-:Y:S01]  /*1870*/  IMAD R6, R66, 0x4, R69.reuse ;  /* 0x0000000442067824 */ /* 0x100fe200078e0245 */
[-C--:B------:R-:W-:Y:S01]  /*1880*/  LOP3.LUT R62, R9, R70.reuse, RZ, 0x30, !PT ;  /* 0x00000046093e7212 */ /* 0x080fe200078e30ff */
[----:B------:R0:W-:Y:S01]  /*1890*/  ATOMS.POPC.INC.32 RZ, [R2+URZ] ;  /* 0x0000000002ff7f8c */ /* 0x0001e2000d8000ff */
[----:B------:R-:W-:Y:S01]  /*18a0*/  SHF.R.U64 R21, R21, UR4, R8 ;  /* 0x0000000415157c19 */ /* 0x000fe20008001208 */
[--C-:B------:R-:W-:Y:S01]  /*18b0*/  IMAD R8, R65, 0x4, R69.reuse ;  /* 0x0000000441087824 */ /* 0x100fe200078e0245 */
[-C--:B------:R-:W-:Y:S01]  /*18c0*/  LOP3.LUT R61, R61, R70.reuse, RZ, 0x30, !PT ;  /* 0x000000463d3d7212 */ /* 0x080fe200078e30ff */
[--C-:B------:R-:W-:Y:S01]  /*18d0*/  IMAD R9, R63, 0x4, R69.reuse ;  /* 0x000000043f097824 */ /* 0x100fe200078e0245 */
[-C--:B------:R-:W-:Y:S01]  /*18e0*/  LOP3.LUT R60, R11, R70.reuse, RZ, 0x30, !PT ;  /* 0x000000460b3c7212 */ /* 0x080fe200078e30ff */
[----:B------:R1:W-:Y:S01]  /*18f0*/  ATOMS.POPC.INC.32 RZ, [R4+URZ] ;  /* 0x0000000004ff7f8c */ /* 0x0003e2000d8000ff */
[-C--:B------:R-:W-:Y:S01]  /*1900*/  LOP3.LUT R59, R59, R70.reuse, RZ, 0x30, !PT ;  /* 0x000000463b3b7212 */ /* 0x080fe200078e30ff */
[--C-:B0-----:R-:W-:Y:S01]  /*1910*/  IMAD R2, R62, 0x4, R69.reuse ;  /* 0x000000043e027824 */ /* 0x101fe200078e0245 */
[-C--:B------:R-:W-:Y:S01]  /*1920*/  LOP3.LUT R58, R7, R70.reuse, RZ, 0x30, !PT ;  /* 0x00000046073a7212 */ /* 0x080fe200078e30ff */
[----:B------:R0:W-:Y:S01]  /*1930*/  ATOMS.POPC.INC.32 RZ, [R6+URZ] ;  /* 0x0000000006ff7f8c */ /* 0x0001e2000d8000ff */
[-C--:B------:R-:W-:Y:S01]  /*1940*/  LOP3.LUT R21, R21, R70.reuse, RZ, 0x30, !PT ;  /* 0x0000004615157212 */ /* 0x080fe200078e30ff */
[----:B------:R-:W-:Y:S01]  /*1950*/  IMAD R17, R53, 0x4, R72 ;  /* 0x0000000435117824 */ /* 0x000fe200078e0248 */
[----:B------:R-:W-:Y:S01]  /*1960*/  LOP3.LUT R20, R5, R70, RZ, 0x30, !PT ;  /* 0x0000004605147212 */ /* 0x000fe200078e30ff */
[----:B------:R2:W-:Y:S01]  /*1970*/  ATOMS.POPC.INC.32 RZ, [R8+URZ] ;  /* 0x0000000008ff7f8c */ /* 0x0005e2000d8000ff */
[----:B-1----:R-:W-:Y:S01]  /*1980*/  IMAD R4, R61, 0x4, R69 ;  /* 0x000000043d047824 */ /* 0x002fe200078e0245 */
[----:B------:R-:W-:-:S02]  /*1990*/  ISETP.GT.U32.AND P4, PT, R53, 0xff, PT ;  /* 0x000000ff3500780c */ /* 0x000fc40003f84070 */
[----:B------:R-:W-:Y:S01]  /*19a0*/  ATOMS.POPC.INC.32 RZ, [R10+URZ] ;  /* 0x000000000aff7f8c */ /* 0x000fe2000d8000ff */
[--C-:B0-----:R-:W-:Y:S01]  /*19b0*/  IMAD R6, R60, 0x4, R69.reuse ;  /* 0x000000043c067824 */ /* 0x101fe200078e0245 */
[-C--:B------:R-:W-:Y:S02]  /*19c0*/  LOP3.LUT R19, R19, R70.reuse, RZ, 0x30, !PT ;  /* 0x0000004613137212 */ /* 0x080fe400078e30ff */
[----:B------:R-:W-:Y:S01]  /*19d0*/  ATOMS.POPC.INC.32 RZ, [R9+URZ] ;  /* 0x0000000009ff7f8c */ /* 0x000fe2000d8000ff */
[--C-:B--2---:R-:W-:Y:S01]  /*19e0*/  IMAD R8, R59, 0x4, R69.reuse ;  /* 0x000000043b087824 */ /* 0x104fe200078e0245 */
[----:B------:R-:W-:Y:S01]  /*19f0*/  LOP3.LUT R18, R3, R70, RZ, 0x30, !PT ;  /* 0x0000004603127212 */ /* 0x000fe200078e30ff */
[--C-:B------:R-:W-:Y:S01]  /*1a00*/  IMAD R3, R21, 0x4, R69.reuse ;  /* 0x0000000415037824 */ /* 0x100fe200078e0245 */
[----:B------:R0:W-:Y:S01]  /*1a10*/  ATOMS.POPC.INC.32 RZ, [R2+URZ] ;  /* 0x0000000002ff7f8c */ /* 0x0001e2000d8000ff */
[----:B------:R-:W-:Y:S01]  /*1a20*/  IMAD R5, R19, 0x4, R69 ;  /* 0x0000000413057824 */ /* 0x000fe200078e0245 */
[----:B------:R-:W-:-:S02]  /*1a30*/  P2R R74, PR, RZ, 0x10 ;  /* 0x00000010ff4a7803 */ /* 0x000fc40000000000 */
[----:B------:R1:W-:Y:S01]  /*1a40*/  ATOMS.POPC.INC.32 RZ, [R4+URZ] ;  /* 0x0000000004ff7f8c */ /* 0x0003e2000d8000ff */
[----:B0-----:R-:W-:-:S03]  /*1a50*/  IMAD R2, R58, 0x4, R69 ;  /* 0x000000043a027824 */ /* 0x001fc600078e0245 */
[----:B------:R0:W-:Y:S01]  /*1a60*/  ATOMS.POPC.INC.32 RZ, [R6+URZ] ;  /* 0x0000000006ff7f8c */ /* 0x0001e2000d8000ff */
[----:B-1----:R-:W-:-:S03]  /*1a70*/  IMAD R4, R20, 0x4, R69 ;  /* 0x0000000414047824 */ /* 0x002fc600078e0245 */
[----:B------:R1:W-:Y:S01]  /*1a80*/  ATOMS.POPC.INC.32 RZ, [R8+URZ] ;  /* 0x0000000008ff7f8c */ /* 0x0003e2000d8000ff */
[----:B0-----:R-:W-:-:S03]  /*1a90*/  IMAD R6, R18, 0x4, R69 ;  /* 0x0000000412067824 */ /* 0x001fc600078e0245 */
[----:B------:R1:W-:Y:S04]  /*1aa0*/  ATOMS.POPC.INC.32 RZ, [R2+URZ] ;  /* 0x0000000002ff7f8c */ /* 0x0003e8000d8000ff */
[----:B------:R1:W-:Y:S04]  /*1ab0*/  ATOMS.POPC.INC.32 RZ, [R3+URZ] ;  /* 0x0000000003ff7f8c */ /* 0x0003e8000d8000ff */
[----:B------:R1:W-:Y:S04]  /*1ac0*/  ATOMS.POPC.INC.32 RZ, [R4+URZ] ;  /* 0x0000000004ff7f8c */ /* 0x0003e8000d8000ff */
[----:B------:R1:W-:Y:S04]  /*1ad0*/  ATOMS.POPC.INC.32 RZ, [R5+URZ] ;  /* 0x0000000005ff7f8c */ /* 0x0003e8000d8000ff */
[----:B------:R1:W-:Y:S01]  /*1ae0*/  ATOMS.POPC.INC.32 RZ, [R6+URZ] ;  /* 0x0000000006ff7f8c */ /* 0x0003e2000d8000ff */
[----:B------:R-:W-:Y:S06]  /*1af0*/  BAR.SYNC.DEFER_BLOCKING 0x0 ;  /* 0x0000000000007b1d */ /* 0x000fec0000010000 */
[----:B---3--:R-:W-:Y:S05]  /*1b00*/  @P4 BRA `(.L_x_13) ;  /* 0x00000000008c4947 */ /* 0x008fea0003800000 */
[----:B-1----:R-:W-:Y:S04]  /*1b10*/  LDS R4, [R17] ;  /* 0x0000000011047984 */ /* 0x002fe80000000800 */
[----:B------:R-:W0:Y:S04]  /*1b20*/  LDS R3, [R17+0x400] ;  /* 0x0004000011037984 */ /* 0x000e280000000800 */
[----:B------:R-:W1:Y:S04]  /*1b30*/  LDS R5, [R17+0x800] ;  /* 0x0008000011057984 */ /* 0x000e680000000800 */
[----:B------:R-:W2:Y:S04]  /*1b40*/  LDS R7, [R17+0xc00] ;  /* 0x000c000011077984 */ /* 0x000ea80000000800 */
[----:B------:R-:W3:Y:S04]  /*1b50*/  LDS R9, [R17+0x1000] ;  /* 0x0010000011097984 */ /* 0x000ee80000000800 */
[----:B------:R-:W4:Y:S04]  /*1b60*/  LDS R11, [R17+0x1400] ;  /* 0x00140000110b7984 */ /* 0x000f280000000800 */
[----:B------:R-:W5:Y:S04]  /*1b70*/  LDS R13, [R17+0x1800] ;  /* 0x00180000110d7984 */ /* 0x000f680000000800 */
[----:B------:R-:W5:Y:S04]  /*1b80*/  LDS R15, [R17+0x1c00] ;  /* 0x001c0000110f7984 */ /* 0x000f680000000800 */
[----:B------:R-:W5:Y:S04]  /*1b90*/  LDS R57, [R17+0x2000] ;  /* 0x0020000011397984 */ /* 0x000f680000000800 */
[----:B------:R-:W5:Y:S04]  /*1ba0*/  LDS R16, [R17+0x2400] ;  /* 0x0024000011107984 */ /* 0x000f680000000800 */
[----:B------:R-:W5:Y:S01]  /*1bb0*/  LDS R2, [R17+0x2800] ;  /* 0x0028000011027984 */ /* 0x000f620000000800 */
[----:B0-----:R-:W-:-:S03]  /*1bc0*/  IMAD.IADD R6, R4, 0x1, R3 ;  /* 0x0000000104067824 */ /* 0x001fc600078e0203 */
[----:B------:R-:W-:Y:S01]  /*1bd0*/  STS [R17+0x400], R4 ;  /* 0x0004000411007388 */ /* 0x000fe20000000800 */
[----:B-1----:R-:W-:-:S03]  /*1be0*/  IMAD.IADD R8, R6, 0x1, R5 ;  /* 0x0000000106087824 */ /* 0x002fc600078e0205 */
[----:B------:R-:W-:Y:S01]  /*1bf0*/  STS [R17+0x800], R6 ;  /* 0x0008000611007388 */ /* 0x000fe20000000800 */
[----:B--2---:R-:W-:-:S03]  /*1c00*/  IMAD.IADD R10, R8, 0x1, R7 ;  /* 0x00000001080a7824 */ /* 0x004fc600078e0207 */
[----:B------:R-:W0:Y:S01]  /*1c10*/  LDS R5, [R17+0x2c00] ;  /* 0x002c000011057984 */ /* 0x000e220000000800 */
[----:B---3--:R-:W-:-:S03]  /*1c20*/  IMAD.IADD R12, R10, 0x1, R9 ;  /* 0x000000010a0c7824 */ /* 0x008fc600078e0209 */
[----:B------:R2:W-:Y:S01]  /*1c30*/  STS [R17+0xc00], R8 ;  /* 0x000c000811007388 */ /* 0x0005e20000000800 */
[----:B----4-:R-:W-:-:S03]  /*1c40*/  IMAD.IADD R14, R12, 0x1, R11 ;  /* 0x000000010c0e7824 */ /* 0x010fc600078e020b */
[----:B------:R2:W-:Y:S01]  /*1c50*/  STS [R17+0x1000], R10 ;  /* 0x0010000a11007388 */ /* 0x0005e20000000800 */
[----:B-----5:R-:W-:-:S03]  /*1c60*/  IMAD.IADD R56, R14, 0x1, R13 ;  /* 0x000000010e387824 */ /* 0x020fc600078e020d */
[----:B------:R2:W-:Y:S01]  /*1c70*/  STS [R17+0x1400], R12 ;  /* 0x0014000c11007388 */ /* 0x0005e20000000800 */
[----:B------:R-:W-:-:S03]  /*1c80*/  IMAD.IADD R76, R56, 0x1, R15 ;  /* 0x00000001384c7824 */ /* 0x000fc600078e020f */
[----:B------:R2:W-:Y:S01]  /*1c90*/  STS [R17+0x1800], R14 ;  /* 0x0018000e11007388 */ /* 0x0005e20000000800 */
[----:B------:R-:W-:-:S03]  /*1ca0*/  IMAD.IADD R57, R76, 0x1, R57 ;  /* 0x000000014c397824 */ /* 0x000fc600078e0239 */
[----:B------:R2:W-:Y:S01]  /*1cb0*/  STS [R17+0x1c00], R56 ;  /* 0x001c003811007388 */ /* 0x0005e20000000800 */
[----:B------:R-:W-:-:S03]  /*1cc0*/  IMAD.IADD R3, R57, 0x1, R16 ;  /* 0x0000000139037824 */ /* 0x000fc600078e0210 */
[----:B------:R2:W-:Y:S01]  /*1cd0*/  STS [R17+0x2000], R76 ;  /* 0x0020004c11007388 */ /* 0x0005e20000000800 */
[----:B------:R-:W-:-:S03]  /*1ce0*/  IMAD.IADD R2, R3, 0x1, R2 ;  /* 0x0000000103027824 */ /* 0x000fc600078e0202 */
[----:B------:R2:W-:Y:S04]  /*1cf0*/  STS [R17+0x2400], R57 ;  /* 0x0024003911007388 */ /* 0x0005e80000000800 */
[----:B------:R2:W-:Y:S04]  /*1d00*/  STS [R17+0x2800], R3 ;  /* 0x0028000311007388 */ /* 0x0005e80000000800 */
[----:B------:R2:W-:Y:S04]  /*1d10*/  STS [R17], RZ ;  /* 0x000000ff11007388 */ /* 0x0005e80000000800 */
[----:B------:R2:W-:Y:S01]  /*1d20*/  STS [R17+0x2c00], R2 ;  /* 0x002c000211007388 */ /* 0x0005e20000000800 */
[----:B0-----:R-:W-:-:S07]  /*1d30*/  IMAD.IADD R16, R2, 0x1, R5 ;  /* 0x0000000102107824 */ /* 0x001fce00078e0205 */
.L_x_13:
[----:B------:R-:W-:Y:S05]  /*1d40*/  BSYNC.RECONVERGENT B0 ;  /* 0x0000000000007941 */ /* 0x000fea0003800200 */
.L_x_12:
[C---:B------:R-:W-:Y:S01]  /*1d50*/  ISETP.NE.AND P0, PT, R16.reuse, 0x1680, PT ;  /* 0x000016801000780c */ /* 0x040fe20003f05270 */
[----:B-12---:R-:W-:Y:S01]  /*1d60*/  IMAD R3, R71, 0x100, R53 ;  /* 0x0000010047037824 */ /* 0x006fe200078e0235 */
[----:B------:R-:W-:Y:S01]  /*1d70*/  @!P4 LOP3.LUT R5, R16, 0x40000000, RZ, 0xfc, !PT ;  /* 0x400000001005c812 */ /* 0x000fe200078efcff */
[----:B------:R-:W0:Y:S01]  /*1d80*/  LDC.64 R56, c[0x0][0x390] ;  /* 0x0000e400ff387b82 */ /* 0x000e220000000a00 */
[----:B------:R-:W-:Y:S01]  /*1d90*/  ISETP.LT.U32.AND P0, PT, R53, 0x100, !P0 ;  /* 0x000001003500780c */ /* 0x000fe20004701070 */
[----:B------:R-:W-:-:S05]  /*1da0*/  IMAD.WIDE R54, R3, 0x4, R54 ;  /* 0x0000000403367825 */ /* 0x000fca00078e0236 */
[----:B------:R1:W-:Y:S01]  /*1db0*/  @!P4 STG.E.STRONG.SYS desc[UR6][R54.64], R5 ;  /* 0x000000053600c986 */ /* 0x0003e2000c115906 */
[----:B------:R-:W2:Y:S01]  /*1dc0*/  LDC.64 R2, c[0x0][0x398] ;  /* 0x0000e600ff027b82 */ /* 0x000ea20000000a00 */
[----:B0-----:R-:W-:-:S07]  /*1dd0*/  IMAD.WIDE.U32 R56, R53, 0x8, R56 ;  /* 0x0000000835387825 */ /* 0x001fce00078e0038 */
[----:B------:R-:W-:Y:S06]  /*1de0*/  BAR.RED.OR.DEFER_BLOCKING 0x0, P0 ;  /* 0x0000000000007b1d */ /* 0x000fec0000014800 */
[----:B------:R-:W0:Y:S02]  /*1df0*/  B2R.RESULT RZ, P0 ;  /* 0x0000000000ff731c */ /* 0x000e240000004000 */
[----:B012---:R-:W-:Y:S05]  /*1e00*/  @!P0 BRA `(.L_x_14) ;  /* 0x0000000c00b48947 */ /* 0x007fea0003800000 */
[C---:B------:R-:W-:Y:S01]  /*1e10*/  ISETP.GT.U32.AND P0, PT, R53.reuse, R68, PT ;  /* 0x000000443500720c */ /* 0x040fe20003f04070 */
[----:B------:R-:W-:Y:S01]  /*1e20*/  BSSY B1, `(.L_x_15) ;  /* 0x000002d000017945 */ /* 0x000fe20003800000 */
[----:B------:R-:W-:Y:S02]  /*1e30*/  IMAD R72, R53, 0x8, R72 ;  /* 0x0000000835487824 */ /* 0x000fe400078e0248 */
[----:B------:R-:W-:Y:S01]  /*1e40*/  SEL R9, RZ, 0x1680, !P0 ;  /* 0x00001680ff097807 */ /* 0x000fe20004000000 */
[----:B------:R-:W-:Y:S08]  /*1e50*/  @P4 BRA `(.L_x_16) ;  /* 0x0000000000a44947 */ /* 0x000ff00003800000 */
[----:B------:R-:W-:-:S06]  /*1e60*/  IMAD.WIDE.U32 R2, R53, 0x8, R2 ;  /* 0x0000000835027825 */ /* 0x000fcc00078e0002 */
[----:B------:R-:W2:Y:S01]  /*1e70*/  LDG.E.64 R2, desc[UR6][R2.64] ;  /* 0x0000000602027981 */ /* 0x000ea2000c1e1b00 */
[----:B------:R-:W-:Y:S01]  /*1e80*/  IMAD.MOV.U32 R7, RZ, RZ, R16 ;  /* 0x000000ffff077224 */ /* 0x000fe200078e0010 */
[----:B--2---:R-:W-:-:S04]  /*1e90*/  IADD3 R4, P0, PT, -R9, R2, RZ ;  /* 0x0000000209047210 */ /* 0x004fc80007f1e1ff */
[----:B------:R-:W-:Y:S02]  /*1ea0*/  IADD3.X R5, PT, PT, R3, -0x1, RZ, P0, !PT ;  /* 0xffffffff03057810 */ /* 0x000fe400007fe4ff */
[----:B------:R-:W-:-:S03]  /*1eb0*/  ISETP.GE.AND P0, PT, R71, 0x1, PT ;  /* 0x000000014700780c */ /* 0x000fc60003f06270 */
[----:B------:R0:W-:Y:S10]  /*1ec0*/  STS.64 [R72+0xb400], R4 ;  /* 0x00b4000448007388 */ /* 0x0001f40000000a00 */
[----:B------:R-:W-:Y:S05]  /*1ed0*/  @!P0 BRA `(.L_x_17) ;  /* 0x00000000006c8947 */ /* 0x000fea0003800000 */
[----:B------:R-:W-:Y:S01]  /*1ee0*/  BSSY B0, `(.L_x_18) ;  /* 0x0000019000007945 */ /* 0x000fe20003800000 */
[----:B0-----:R-:W-:Y:S02]  /*1ef0*/  IMAD.MOV.U32 R4, RZ, RZ, -0x1 ;  /* 0xffffffffff047424 */ /* 0x001fe400078e00ff */
[----:B------:R-:W-:Y:S02]  /*1f00*/  IMAD.MOV.U32 R5, RZ, RZ, R71 ;  /* 0x000000ffff057224 */ /* 0x000fe400078e0047 */
[----:B------:R-:W-:-:S07]  /*1f10*/  IMAD.MOV.U32 R7, RZ, RZ, R16 ;  /* 0x000000ffff077224 */ /* 0x000fce00078e0010 */
.L_x_22:
[----:B------:R-:W0:Y:S01]  /*1f20*/  LDC.64 R2, c[0x0][0x380] ;  /* 0x0000e000ff027b82 */ /* 0x000e220000000a00 */
[----:B------:R-:W-:Y:S01]  /*1f30*/  VIADD R13, R5, 0xffffffff ;  /* 0xffffffff050d7836 */ /* 0x000fe20000000000 */
[----:B------:R-:W-:Y:S03]  /*1f40*/  BSSY B2, `(.L_x_19) ;  /* 0x0000008000027945 */ /* 0x000fe60003800000 */
[----:B------:R-:W-:-:S04]  /*1f50*/  IMAD R11, R13, 0x100, R53 ;  /* 0x000001000d0b7824 */ /* 0x000fc800078e0235 */
[----:B0-----:R-:W-:-:S07]  /*1f60*/  IMAD.WIDE R2, R11, 0x4, R2 ;  /* 0x000000040b027825 */ /* 0x001fce00078e0202 */
.L_x_20:
[----:B------:R-:W-:Y:S05]  /*1f70*/  YIELD ;  /* 0x0000000000007946 */ /* 0x000fea0003800000 */
[----:B------:R0:W-:Y:S06]  /*1f80*/  MEMBAR.SC.CTA ;  /* 0x0000000000007992 */ /* 0x0001ec0000000000 */
[----:B0-----:R-:W2:Y:S02]  /*1f90*/  LDG.E.STRONG.SYS R6, desc[UR6][R2.64] ;  /* 0x0000000602067981 */ /* 0x001ea4000c1f5900 */
[----:B--2---:R-:W-:-:S13]  /*1fa0*/  ISETP.NE.AND P0, PT, R6, RZ, PT ;  /* 0x000000ff0600720c */ /* 0x004fda0003f05270 */
[----:B------:R-:W-:Y:S05]  /*1fb0*/  @!P0 BRA `(.L_x_20) ;  /* 0xfffffffc00ec8947 */ /* 0x000fea000383ffff */
[----:B------:R-:W-:Y:S05]  /*1fc0*/  BSYNC B2 ;  /* 0x0000000000027941 */ /* 0x000fea0003800000 */
.L_x_19:
[----:B------:R-:W-:Y:S01]  /*1fd0*/  BSSY.RECONVERGENT B2, `(.L_x_21) ;  /* 0x0000006000027945 */ /* 0x000fe20003800200 */
[C---:B------:R-:W-:Y:S02]  /*1fe0*/  ISETP.GT.AND P0, PT, R6.reuse, -0x1, PT ;  /* 0xffffffff0600780c */ /* 0x040fe40003f04270 */
[----:B------:R-:W-:Y:S01]  /*1ff0*/  LOP3.LUT R6, R6, 0x3fffffff, RZ, 0xc0, !PT ;  /* 0x3fffffff06067812 */ /* 0x000fe200078ec0ff */
[----:B------:R-:W-:Y:S05]  /*2000*/  WARPSYNC.EXCLUSIVE R4 ;  /* 0x0000000004007348 */ /* 0x000fea0003a00000 */
[----:B------:R-:W-:-:S05]  /*2010*/  IMAD.IADD R7, R6, 0x1, R7 ;  /* 0x0000000106077824 */ /* 0x000fca00078e0207 */
[----:B------:R-:W-:-:S07]  /*2020*/  VOTE.ANY R4, PT, P0 ;  /* 0x0000000000047806 */ /* 0x000fce00000e0100 */
[----:B------:R-:W-:Y:S05]  /*2030*/  BSYNC.RECONVERGENT B2 ;  /* 0x0000000000027941 */ /* 0x000fea0003800200 */
.L_x_21:
[----:B------:R-:W-:Y:S01]  /*2040*/  ISETP.GT.U32.AND P1, PT, R5, 0x1, PT ;  /* 0x000000010500780c */ /* 0x000fe20003f24070 */
[----:B------:R-:W-:-:S12]  /*2050*/  IMAD.MOV.U32 R5, RZ, RZ, R13 ;  /* 0x000000ffff057224 */ /* 0x000fd800078e000d */
[----:B------:R-:W-:Y:S05]  /*2060*/  @P0 BRA P1, `(.L_x_22) ;  /* 0xfffffffc00ac0947 */ /* 0x000fea000083ffff */
[----:B------:R-:W-:Y:S05]  /*2070*/  BSYNC B0 ;  /* 0x0000000000007941 */ /* 0x000fea0003800000 */
.L_x_18:
[----:B------:R1:W2:Y:S02]  /*2080*/  LDS.64 R4, [R72+0xb400] ;  /* 0x00b4000048047984 */ /* 0x0002a40000000a00 */
.L_x_17:
[C---:B------:R-:W-:Y:S01]  /*2090*/  IMAD.IADD R3, R7.reuse, 0x1, -R16 ;  /* 0x0000000107037824 */ /* 0x040fe200078e0a10 */
[----:B------:R-:W-:-:S04]  /*20a0*/  LOP3.LUT R7, R7, 0x80000000, RZ, 0xfc, !PT ;  /* 0x8000000007077812 */ /* 0x000fc800078efcff */
[C---:B--2---:R-:W-:Y:S01]  /*20b0*/  IADD3 R2, P0, PT, R3.reuse, R4, RZ ;  /* 0x0000000403027210 */ /* 0x044fe20007f1e0ff */
[----:B------:R2:W-:Y:S03]  /*20c0*/  STG.E.STRONG.SYS desc[UR6][R54.64], R7 ;  /* 0x0000000736007986 */ /* 0x0005e6000c115906 */
[----:B------:R-:W-:-:S05]  /*20d0*/  LEA.HI.X.SX32 R3, R3, R5, 0x1, P0 ;  /* 0x0000000503037211 */ /* 0x000fca00000f0eff */
[----:B------:R2:W-:Y:S04]  /*20e0*/  STS.64 [R72+0xb400], R2 ;  /* 0x00b4000248007388 */ /* 0x0005e80000000a00 */
.L_x_16:
[----:B------:R-:W-:Y:S05]  /*20f0*/  BSYNC B1 ;  /* 0x0000000000017941 */ /* 0x000fea0003800000 */
.L_x_15:
[----:B------:R-:W3:Y:S01]  /*2100*/  LDC.64 R12, c[0x0][0x390] ;  /* 0x0000e400ff0c7b82 */ /* 0x000ee20000000a00 */
[----:B------:R-:W-:Y:S01]  /*2110*/  ISETP.GT.U32.AND P0, PT, R50, -0x1, PT ;  /* 0xffffffff3200780c */ /* 0x000fe20003f04070 */
[----:B------:R-:W-:Y:S01]  /*2120*/  IMAD.MOV.U32 R8, RZ, RZ, -0x1 ;  /* 0xffffffffff087424 */ /* 0x000fe200078e00ff */
[----:B------:R-:W-:Y:S01]  /*2130*/  ISETP.GT.U32.AND P1, PT, R48, -0x1, PT ;  /* 0xffffffff3000780c */ /* 0x000fe20003f24070 */
[----:B------:R-:W-:Y:S05]  /*2140*/  WARPSYNC.ALL ;  /* 0x0000000000007948 */ /* 0x000fea0003800000 */
[----:B------:R-:W4:Y:S01]  /*2150*/  LDC R15, c[0x0][0x3c0] ;  /* 0x0000f000ff0f7b82 */ /* 0x000f220000000800 */
[----:B------:R-:W-:Y:S01]  /*2160*/  ISETP.GT.AND.EX P0, PT, R51, -0x1, PT, P0 ;  /* 0xffffffff3300780c */ /* 0x000fe20003f04300 */
[----:B------:R-:W-:Y:S01]  /*2170*/  UMOV UR4, 0x400 ;  /* 0x0000040000047882 */ /* 0x000fe20000000000 */
[----:B------:R-:W-:-:S02]  /*2180*/  ISETP.GT.U32.AND P2, PT, R46, -0x1, PT ;  /* 0xffffffff2e00780c */ /* 0x000fc40003f44070 */
[----:B--2---:R-:W-:Y:S02]  /*2190*/  SEL R3, RZ, 0xffffffff, !P0 ;  /* 0xffffffffff037807 */ /* 0x004fe40004000000 */
[----:B0-----:R-:W-:Y:S01]  /*21a0*/  SEL R5, R8, 0x80000000, P0 ;  /* 0x8000000008057807 */ /* 0x001fe20000000000 */
[----:B------:R-:W0:Y:S01]  /*21b0*/  S2UR UR5, SR_CgaCtaId ;  /* 0x00000000000579c3 */ /* 0x000e220000008800 */
[----:B------:R-:W-:Y:S02]  /*21c0*/  ISETP.GT.AND.EX P0, PT, R49, -0x1, PT, P1 ;  /* 0xffffffff3100780c */ /* 0x000fe40003f04310 */
[----:B------:R-:W-:Y:S02]  /*21d0*/  ISETP.GT.AND.EX P1, PT, R47, -0x1, PT, P2 ;  /* 0xffffffff2f00780c */ /* 0x000fe40003f24320 */
[----:B------:R-:W-:Y:S02]  /*21e0*/  LOP3.LUT R2, R3, R50, RZ, 0x3c, !PT ;  /* 0x0000003203027212 */ /* 0x000fe400078e3cff */
[----:B------:R-:W-:-:S02]  /*21f0*/  LOP3.LUT R3, R5, R51, RZ, 0x3c, !PT ;  /* 0x0000003305037212 */ /* 0x000fc400078e3cff */
[----:B------:R-:W-:Y:S02]  /*2200*/  SEL R5, RZ, 0xffffffff, !P0 ;  /* 0xffffffffff057807 */ /* 0x000fe40004000000 */
[----:B------:R-:W-:Y:S02]  /*2210*/  SEL R11, R8, 0x80000000, P0 ;  /* 0x80000000080b7807 */ /* 0x000fe40000000000 */
[----:B------:R-:W-:Y:S02]  /*2220*/  ISETP.GT.U32.AND P0, PT, R44, -0x1, PT ;  /* 0xffffffff2c00780c */ /* 0x000fe40003f04070 */
[----:B------:R-:W-:Y:S02]  /*2230*/  SEL R7, RZ, 0xffffffff, !P1 ;  /* 0xffffffffff077807 */ /* 0x000fe40004800000 */
[----:B------:R-:W-:Y:S02]  /*2240*/  ISETP.GT.AND.EX P0, PT, R45, -0x1, PT, P0 ;  /* 0xffffffff2d00780c */ /* 0x000fe40003f04300 */
[----:B------:R-:W-:-:S02]  /*2250*/  LOP3.LUT R6, R7, R46, RZ, 0x3c, !PT ;  /* 0x0000002e07067212 */ /* 0x000fc400078e3cff */
[----:B------:R-:W-:Y:S02]  /*2260*/  SEL R7, R8, 0x80000000, P1 ;  /* 0x8000000008077807 */ /* 0x000fe40000800000 */
[----:B------:R-:W-:Y:S01]  /*2270*/  LOP3.LUT R4, R5, R48, RZ, 0x3c, !PT ;  /* 0x0000003005047212 */ /* 0x000fe200078e3cff */
[----:B0-----:R-:W-:Y:S01]  /*2280*/  ULEA UR4, UR5, UR4, 0x18 ;  /* 0x0000000405047291 */ /* 0x001fe2000f8ec0ff */
[----:B---3--:R-:W-:Y:S02]  /*2290*/  ISETP.EQ.U32.AND P3, PT, R12, RZ, PT ;  /* 0x000000ff0c00720c */ /* 0x008fe40003f62070 */
[----:B----4-:R-:W-:Y:S02]  /*22a0*/  ISETP.GE.AND P1, PT, R0, R15, PT ;  /* 0x0000000f0000720c */ /* 0x010fe40003f26270 */
[----:B------:R-:W-:Y:S02]  /*22b0*/  LOP3.LUT R5, R11, R49, RZ, 0x3c, !PT ;  /* 0x000000310b057212 */ /* 0x000fe400078e3cff */
[----:B------:R-:W-:-:S02]  /*22c0*/  SEL R11, RZ, 0xffffffff, !P0 ;  /* 0xffffffffff0b7807 */ /* 0x000fc40004000000 */
[----:B------:R-:W-:Y:S02]  /*22d0*/  ISETP.EQ.OR.EX P1, PT, R13, RZ, !P1, P3 ;  /* 0x000000ff0d00720c */ /* 0x000fe40004f22730 */
[----:B------:R-:W-:Y:S02]  /*22e0*/  LOP3.LUT R10, R11, R44, RZ, 0x3c, !PT ;  /* 0x0000002c0b0a7212 */ /* 0x000fe400078e3cff */
[----:B------:R-:W-:Y:S02]  /*22f0*/  SEL R11, R8, 0x80000000, P0 ;  /* 0x80000000080b7807 */ /* 0x000fe40000000000 */
[----:B------:R-:W-:Y:S02]  /*2300*/  ISETP.GT.U32.OR P0, PT, R53, 0xff, P1 ;  /* 0x000000ff3500780c */ /* 0x000fe40000f04470 */
[----:B------:R-:W-:Y:S02]  /*2310*/  ISETP.GT.U32.AND P2, PT, R42, -0x1, PT ;  /* 0xffffffff2a00780c */ /* 0x000fe40003f44070 */
[----:B------:R-:W-:-:S02]  /*2320*/  ISETP.GT.U32.AND P3, PT, R40, -0x1, PT ;  /* 0xffffffff2800780c */ /* 0x000fc40003f64070 */
[----:B------:R-:W-:Y:S02]  /*2330*/  ISETP.GT.AND.EX P2, PT, R43, -0x1, PT, P2 ;  /* 0xffffffff2b00780c */ /* 0x000fe40003f44320 */
[----:B------:R-:W-:Y:S02]  /*2340*/  ISETP.GT.AND.EX P1, PT, R41, -0x1, PT, P3 ;  /* 0xffffffff2900780c */ /* 0x000fe40003f24330 */
[----:B------:R-:W-:Y:S02]  /*2350*/  SEL R13, RZ, 0xffffffff, !P2 ;  /* 0xffffffffff0d7807 */ /* 0x000fe40005000000 */
[----:B------:R-:W-:Y:S01]  /*2360*/  SEL R17, R8, 0x80000000, P2 ;  /* 0x8000000008117807 */ /* 0x000fe20001000000 */
[----:B-1----:R-:W0:Y:S01]  /*2370*/  @!P0 LDS.64 R72, [R72+0xb400] ;  /* 0x00b4000048488984 */ /* 0x002e220000000a00 */
[----:B------:R-:W-:Y:S02]  /*2380*/  ISETP.GT.U32.AND P2, PT, R38, -0x1, PT ;  /* 0xffffffff2600780c */ /* 0x000fe40003f44070 */
[----:B------:R-:W-:-:S02]  /*2390*/  LOP3.LUT R12, R13, R42, RZ, 0x3c, !PT ;  /* 0x0000002a0d0c7212 */ /* 0x000fc400078e3cff */
[----:B------:R-:W-:Y:S02]  /*23a0*/  ISETP.GT.U32.AND P3, PT, R36, -0x1, PT ;  /* 0xffffffff2400780c */ /* 0x000fe40003f64070 */
[----:B------:R-:W-:Y:S02]  /*23b0*/  LOP3.LUT R13, R17, R43, RZ, 0x3c, !PT ;  /* 0x0000002b110d7212 */ /* 0x000fe400078e3cff */
[----:B------:R-:W-:Y:S02]  /*23c0*/  SEL R19, RZ, 0xffffffff, !P1 ;  /* 0xffffffffff137807 */ /* 0x000fe40004800000 */
[----:B------:R-:W-:Y:S02]  /*23d0*/  SEL R17, R8, 0x80000000, P1 ;  /* 0x8000000008117807 */ /* 0x000fe40000800000 */
[----:B------:R-:W-:Y:S02]  /*23e0*/  ISETP.GT.AND.EX P1, PT, R39, -0x1, PT, P2 ;  /* 0xffffffff2700780c */ /* 0x000fe40003f24320 */
[----:B------:R-:W-:-:S02]  /*23f0*/  ISETP.GT.AND.EX P2, PT, R37, -0x1, PT, P3 ;  /* 0xffffffff2500780c */ /* 0x000fc40003f44330 */
[----:B------:R-:W-:Y:S02]  /*2400*/  ISETP.GT.U32.AND P3, PT, R34, -0x1, PT ;  /* 0xffffffff2200780c */ /* 0x000fe40003f64070 */
[----:B------:R-:W-:Y:S02]  /*2410*/  LOP3.LUT R18, R19, R40, RZ, 0x3c, !PT ;  /* 0x0000002813127212 */ /* 0x000fe400078e3cff */
[----:B------:R-:W-:Y:S02]  /*2420*/  LOP3.LUT R19, R17, R41, RZ, 0x3c, !PT ;  /* 0x0000002911137212 */ /* 0x000fe400078e3cff */
[----:B------:R-:W-:Y:S02]  /*2430*/  SEL R21, RZ, 0xffffffff, !P1 ;  /* 0xffffffffff157807 */ /* 0x000fe40004800000 */
[----:B------:R-:W-:Y:S02]  /*2440*/  SEL R41, R8, 0x80000000, P1 ;  /* 0x8000000008297807 */ /* 0x000fe40000800000 */
[----:B------:R-:W-:-:S02]  /*2450*/  SEL R17, RZ, 0xffffffff, !P2 ;  /* 0xffffffffff117807 */ /* 0x000fc40005000000 */
[----:B------:R-:W-:Y:S02]  /*2460*/  ISETP.GT.AND.EX P1, PT, R35, -0x1, PT, P3 ;  /* 0xffffffff2300780c */ /* 0x000fe40003f24330 */
[----:B------:R-:W-:Y:S02]  /*2470*/  LOP3.LUT R20, R21, R38, RZ, 0x3c, !PT ;  /* 0x0000002615147212 */ /* 0x000fe400078e3cff */
[----:B------:R-:W-:Y:S02]  /*2480*/  LOP3.LUT R21, R41, R39, RZ, 0x3c, !PT ;  /* 0x0000002729157212 */ /* 0x000fe400078e3cff */
[----:B------:R-:W-:Y:S02]  /*2490*/  LOP3.LUT R36, R17, R36, RZ, 0x3c, !PT ;  /* 0x0000002411247212 */ /* 0x000fe400078e3cff */
[----:B------:R-:W-:Y:S02]  /*24a0*/  SEL R17, RZ, 0xffffffff, !P1 ;  /* 0xffffffffff117807 */ /* 0x000fe40004800000 */
[----:B------:R-:W-:-:S02]  /*24b0*/  SEL R39, R8, 0x80000000, P1 ;  /* 0x8000000008277807 */ /* 0x000fc40000800000 */
[----:B------:R-:W-:Y:S02]  /*24c0*/  ISETP.GT.U32.AND P1, PT, R32, -0x1, PT ;  /* 0xffffffff2000780c */ /* 0x000fe40003f24070 */
[----:B------:R-:W-:Y:S02]  /*24d0*/  SEL R41, R8, 0x80000000, P2 ;  /* 0x8000000008297807 */ /* 0x000fe40001000000 */
[----:B------:R-:W-:Y:S02]  /*24e0*/  ISETP.GT.AND.EX P1, PT, R33, -0x1, PT, P1 ;  /* 0xffffffff2100780c */ /* 0x000fe40003f24310 */
[----:B------:R-:W-:Y:S02]  /*24f0*/  ISETP.GT.U32.AND P2, PT, R30, -0x1, PT ;  /* 0xffffffff1e00780c */ /* 0x000fe40003f44070 */
[----:B------:R-:W-:Y:S02]  /*2500*/  LOP3.LUT R34, R17, R34, RZ, 0x3c, !PT ;  /* 0x0000002211227212 */ /* 0x000fe400078e3cff */
[----:B------:R-:W-:-:S02]  /*2510*/  LOP3.LUT R35, R39, R35, RZ, 0x3c, !PT ;  /* 0x0000002327237212 */ /* 0x000fc400078e3cff */
[----:B------:R-:W-:Y:S02]  /*2520*/  SEL R17, RZ, 0xffffffff, !P1 ;  /* 0xffffffffff117807 */ /* 0x000fe40004800000 */
[----:B------:R-:W-:Y:S02]  /*2530*/  SEL R39, R8, 0x80000000, P1 ;  /* 0x8000000008277807 */ /* 0x000fe40000800000 */
[----:B------:R-:W-:Y:S02]  /*2540*/  ISETP.GT.AND.EX P1, PT, R31, -0x1, PT, P2 ;  /* 0xffffffff1f00780c */ /* 0x000fe40003f24320 */
[----:B------:R-:W-:Y:S02]  /*2550*/  ISETP.GT.U32.AND P2, PT, R28, -0x1, PT ;  /* 0xffffffff1c00780c */ /* 0x000fe40003f44070 */
[----:B------:R-:W-:Y:S02]  /*2560*/  ISETP.GT.U32.AND P3, PT, R26, -0x1, PT ;  /* 0xffffffff1a00780c */ /* 0x000fe40003f64070 */
[----:B------:R-:W-:-:S02]  /*2570*/  LOP3.LUT R32, R17, R32, RZ, 0x3c, !PT ;  /* 0x0000002011207212 */ /* 0x000fc400078e3cff */
[----:B------:R-:W-:Y:S02]  /*2580*/  LOP3.LUT R33, R39, R33, RZ, 0x3c, !PT ;  /* 0x0000002127217212 */ /* 0x000fe400078e3cff */
[----:B------:R-:W-:Y:S02]  /*2590*/  SEL R17, RZ, 0xffffffff, !P1 ;  /* 0xffffffffff117807 */ /* 0x000fe40004800000 */
[----:B------:R-:W-:Y:S02]  /*25a0*/  SEL R39, R8, 0x80000000, P1 ;  /* 0x8000000008277807 */ /* 0x000fe40000800000 */
[----:B------:R-:W-:Y:S02]  /*25b0*/  ISETP.GT.AND.EX P1, PT, R29, -0x1, PT, P2 ;  /* 0xffffffff1d00780c */ /* 0x000fe40003f24320 */
[----:B------:R-:W-:Y:S02]  /*25c0*/  ISETP.GT.AND.EX P2, PT, R27, -0x1, PT, P3 ;  /* 0xffffffff1b00780c */ /* 0x000fe40003f44330 */
[----:B------:R-:W-:-:S02]  /*25d0*/  LOP3.LUT R37, R41, R37, RZ, 0x3c, !PT ;  /* 0x0000002529257212 */ /* 0x000fc400078e3cff */
[----:B------:R-:W-:Y:S02]  /*25e0*/  LOP3.LUT R30, R17, R30, RZ, 0x3c, !PT ;  /* 0x0000001e111e7212 */ /* 0x000fe400078e3cff */
[----:B------:R-:W-:Y:S02]  /*25f0*/  LOP3.LUT R31, R39, R31, RZ, 0x3c, !PT ;  /* 0x0000001f271f7212 */ /* 0x000fe400078e3cff */
[----:B------:R-:W-:Y:S02]  /*2600*/  SEL R17, RZ, 0xffffffff, !P1 ;  /* 0xffffffffff117807 */ /* 0x000fe40004800000 */
[----:B------:R-:W-:Y:S02]  /*2610*/  SEL R41, R8, 0x80000000, P1 ;  /* 0x8000000008297807 */ /* 0x000fe40000800000 */
[----:B------:R-:W-:Y:S02]  /*2620*/  SEL R39, RZ, 0xffffffff, !P2 ;  /* 0xffffffffff277807 */ /* 0x000fe40005000000 */
[----:B0-----:R-:W-:-:S02]  /*2630*/  @!P0 IADD3 R38, P1, P3, R72, R9, R16 ;  /* 0x0000000948268210 */ /* 0x001fc40007b3e010 */
[----:B------:R-:W-:Y:S02]  /*2640*/  @!P0 SHF.R.S32.HI R9, RZ, 0x1f, R16 ;  /* 0x0000001fff098819 */ /* 0x000fe40000011410 */
[----:B------:R-:W-:Y:S02]  /*2650*/  LOP3.LUT R26, R39, R26, RZ, 0x3c, !PT ;  /* 0x0000001a271a7212 */ /* 0x000fe400078e3cff */
[----:B------:R-:W-:Y:S02]  /*2660*/  @!P0 IADD3.X R39, PT, PT, R73, RZ, R9, P1, P3 ;  /* 0x000000ff49278210 */ /* 0x000fe40000fe6409 */
[----:B------:R-:W-:Y:S02]  /*2670*/  LOP3.LUT R16, R17, R28, RZ, 0x3c, !PT ;  /* 0x0000001c11107212 */ /* 0x000fe400078e3cff */
[----:B------:R-:W-:Y:S01]  /*2680*/  LEA R28, R68, UR4, 0x3 ;  /* 0x00000004441c7c11 */ /* 0x000fe2000f8e18ff */
[----:B------:R0:W-:Y:S01]  /*2690*/  @!P0 STG.E.64 desc[UR6][R56.64], R38 ;  /* 0x0000002638008986 */ /* 0x0001e2000c101b06 */
[----:B------:R-:W-:-:S02]  /*26a0*/  LOP3.LUT R17, R41, R29, RZ, 0x3c, !PT ;  /* 0x0000001d29117212 */ /* 0x000fc400078e3cff */
[----:B------:R-:W-:Y:S01]  /*26b0*/  SEL R9, R8, 0x80000000, P2 ;  /* 0x8000000008097807 */ /* 0x000fe20001000000 */
[----:B------:R-:W-:Y:S01]  /*26c0*/  BAR.SYNC.DEFER_BLOCKING 0x0 ;  /* 0x0000000000007b1d */ /* 0x000fe20000010000 */
[----:B------:R-:W-:Y:S02]  /*26d0*/  ISETP.GT.U32.AND P2, PT, R22, -0x1, PT ;  /* 0xffffffff1600780c */ /* 0x000fe40003f44070 */
[----:B------:R-:W-:Y:S02]  /*26e0*/  ISETP.GT.U32.AND P1, PT, R24, -0x1, PT ;  /* 0xffffffff1800780c */ /* 0x000fe40003f24070 */
[----:B------:R-:W-:Y:S02]  /*26f0*/  ISETP.GT.AND.EX P0, PT, R23, -0x1, PT, P2 ;  /* 0xffffffff1700780c */ /* 0x000fe40003f04320 */
[----:B------:R-:W-:Y:S02]  /*2700*/  ISETP.GT.AND.EX P1, PT, R25, -0x1, PT, P1 ;  /* 0xffffffff1900780c */ /* 0x000fe40003f24310 */
[----:B------:R-:W-:-:S02]  /*2710*/  SEL R41, RZ, 0xffffffff, !P0 ;  /* 0xffffffffff297807 */ /* 0x000fc40004000000 */
[----:B------:R-:W-:Y:S02]  /*2720*/  SEL R43, R8, 0x80000000, P0 ;  /* 0x80000000082b7807 */ /* 0x000fe40000000000 */
[----:B------:R-:W-:Y:S02]  /*2730*/  ISETP.GT.AND P0, PT, R0, R15, PT ;  /* 0x0000000f0000720c */ /* 0x000fe40003f04270 */
[----:B------:R-:W-:Y:S02]  /*2740*/  LOP3.LUT R27, R9, R27, RZ, 0x3c, !PT ;  /* 0x0000001b091b7212 */ /* 0x000fe400078e3cff */
[----:B------:R-:W-:Y:S02]  /*2750*/  LOP3.LUT R11, R11, R45, RZ, 0x3c, !PT ;  /* 0x0000002d0b0b7212 */ /* 0x000fe400078e3cff */
[----:B------:R-:W-:Y:S02]  /*2760*/  SEL R9, RZ, 0xffffffff, !P1 ;  /* 0xffffffffff097807 */ /* 0x000fe40004800000 */
[----:B------:R-:W-:-:S02]  /*2770*/  SEL R45, R8, 0x80000000, P1 ;  /* 0x80000000082d7807 */ /* 0x000fc40000800000 */
[----:B------:R-:W-:Y:S01]  /*2780*/  LOP3.LUT R8, R9, R24, RZ, 0x3c, !PT ;  /* 0x0000001809087212 */ /* 0x000fe200078e3cff */
[----:B------:R-:W1:Y:S01]  /*2790*/  LDS.64 R28, [R28+0xb400] ;  /* 0x00b400001c1c7984 */ /* 0x000e620000000a00 */
[----:B------:R-:W-:Y:S02]  /*27a0*/  LOP3.LUT R7, R7, R47, RZ, 0x3c, !PT ;  /* 0x0000002f07077212 */ /* 0x000fe400078e3cff */
[----:B------:R-:W-:Y:S02]  /*27b0*/  LOP3.LUT R9, R45, R25, RZ, 0x3c, !PT ;  /* 0x000000192d097212 */ /* 0x000fe400078e3cff */
[----:B------:R-:W-:Y:S02]  /*27c0*/  LOP3.LUT R22, R41, R22, RZ, 0x3c, !PT ;  /* 0x0000001629167212 */ /* 0x000fe400078e3cff */
[----:B------:R-:W-:Y:S01]  /*27d0*/  LOP3.LUT R23, R43, R23, RZ, 0x3c, !PT ;  /* 0x000000172b177212 */ /* 0x000fe200078e3cff */
[----:B0-----:R-:W-:Y:S06]  /*27e0*/  @P0 BRA `(.L_x_23) ;  /* 0x0000000000600947 */ /* 0x001fec0003800000 */
[----:B------:R-:W0:Y:S01]  /*27f0*/  LDCU.64 UR4, c[0x0][0x3a0] ;  /* 0x00007400ff0477ac */ /* 0x000e220008000a00 */
[C---:B------:R-:W-:Y:S02]  /*2800*/  LOP3.LUT R15, R53.reuse, 0x3e0, RZ, 0xc0, !PT ;  /* 0x000003e0350f7812 */ /* 0x040fe400078ec0ff */
[----:B------:R-:W-:-:S05]  /*2810*/  LOP3.LUT R52, R53, 0x1f, RZ, 0xc0, !PT ;  /* 0x0000001f35347812 */ /* 0x000fca00078ec0ff */
[----:B------:R-:W-:-:S05]  /*2820*/  IMAD R15, R15, 0xf, R52 ;  /* 0x0000000f0f0f7824 */ /* 0x000fca00078e0234 */
[----:B-1----:R-:W-:-:S05]  /*2830*/  IADD3 R0, P0, PT, R15, R28, RZ ;  /* 0x0000001c0f007210 */ /* 0x002fca0007f1e0ff */
[----:B------:R-:W-:Y:S01]  /*2840*/  IMAD.X R29, RZ, RZ, R29, P0 ;  /* 0x000000ffff1d7224 */ /* 0x000fe200000e061d */
[----:B0-----:R-:W-:-:S04]  /*2850*/  LEA R14, P0, R0, UR4, 0x3 ;  /* 0x00000004000e7c11 */ /* 0x001fc8000f8018ff */
[----:B------:R-:W-:-:S05]  /*2860*/  LEA.HI.X R15, R0, UR5, R29, 0x3, P0 ;  /* 0x00000005000f7c11 */ /* 0x000fca00080f1c1d */
[----:B------:R-:W-:Y:S04]  /*2870*/  STG.E.64 desc[UR6][R14.64], R2 ;  /* 0x000000020e007986 */ /* 0x000fe8000c101b06 */
        /* <DEDUP_REMOVED lines=13> */
[----:B------:R-:W-:Y:S01]  /*2950*/  STG.E.64 desc[UR6][R14.64+0xe00], R22 ;  /* 0x000e00160e007986 */ /* 0x000fe2000c101b06 */
[----:B------:R-:W-:Y:S05]  /*2960*/  EXIT ;  /* 0x000000000000794d */ /* 0x000fea0003800000 */
.L_x_23:
[----:B------:R-:W0:Y:S01]  /*2970*/  LDCU.64 UR4, c[0x0][0x3a0] ;  /* 0x00007400ff0477ac */ /* 0x000e220008000a00 */
[----:B------:R-:W-:Y:S01]  /*2980*/  LOP3.LUT R25, R53, 0x3e0, RZ, 0xc0, !PT ;  /* 0x000003e035197812 */ /* 0x000fe200078ec0ff */
[----:B------:R-:W-:Y:S01]  /*2990*/  IMAD R71, R71, -0x1680, R15 ;  /* 0xffffe98047477824 */ /* 0x000fe200078e020f */
[----:B------:R-:W-:-:S05]  /*29a0*/  LOP3.LUT R52, R53, 0x1f, RZ, 0xc0, !PT ;  /* 0x0000001f35347812 */ /* 0x000fca00078ec0ff */
[----:B------:R-:W-:-:S04]  /*29b0*/  IMAD R25, R25, 0xf, R52 ;  /* 0x0000000f19197824 */ /* 0x000fc800078e0234 */
[C---:B------:R-:W-:Y:S01]  /*29c0*/  VIADD R14, R25.reuse, 0x20 ;  /* 0x00000020190e7836 */ /* 0x040fe20000000000 */
[C---:B-1----:R-:W-:Y:S01]  /*29d0*/  IADD3 R0, P0, PT, R25.reuse, R28, RZ ;  /* 0x0000001c19007210 */ /* 0x042fe20007f1e0ff */
[C---:B------:R-:W-:Y:S01]  /*29e0*/  VIADD R24, R25.reuse, 0x40 ;  /* 0x0000004019187836 */ /* 0x040fe20000000000 */
[CC--:B------:R-:W-:Y:S01]  /*29f0*/  ISETP.GE.AND P3, PT, R25.reuse, R71.reuse, PT ;  /* 0x000000471900720c */ /* 0x0c0fe20003f66270 */
[C---:B------:R-:W-:Y:S01]  /*2a00*/  VIADD R28, R25.reuse, 0x60 ;  /* 0x00000060191c7836 */ /* 0x040fe20000000000 */
[-C--:B------:R-:W-:Y:S01]  /*2a10*/  ISETP.GE.AND P4, PT, R14, R71.reuse, PT ;  /* 0x000000470e00720c */ /* 0x080fe20003f86270 */
[----:B------:R-:W-:Y:S01]  /*2a20*/  IMAD.X R29, RZ, RZ, R29, P0 ;  /* 0x000000ffff1d7224 */ /* 0x000fe200000e061d */
[----:B0-----:R-:W-:Y:S01]  /*2a30*/  LEA R14, P0, R0, UR4, 0x3 ;  /* 0x00000004000e7c11 */ /* 0x001fe2000f8018ff */
[C---:B------:R-:W-:Y:S01]  /*2a40*/  VIADD R38, R25.reuse, 0xc0 ;  /* 0x000000c019267836 */ /* 0x040fe20000000000 */
[-C--:B------:R-:W-:Y:S01]  /*2a50*/  ISETP.GE.AND P5, PT, R24, R71.reuse, PT ;  /* 0x000000471800720c */ /* 0x080fe20003fa6270 */
[C---:B------:R-:W-:Y:S01]  /*2a60*/  VIADD R24, R25.reuse, 0x80 ;  /* 0x0000008019187836 */ /* 0x040fe20000000000 */
[----:B------:R-:W-:Y:S01]  /*2a70*/  LEA.HI.X R15, R0, UR5, R29, 0x3, P0 ;  /* 0x00000005000f7c11 */ /* 0x000fe200080f1c1d */
[C---:B------:R-:W-:Y:S01]  /*2a80*/  VIADD R0, R25.reuse, 0xe0 ;  /* 0x000000e019007836 */ /* 0x040fe20000000000 */
[-C--:B------:R-:W-:Y:S01]  /*2a90*/  ISETP.GE.AND P6, PT, R28, R71.reuse, PT ;  /* 0x000000471c00720c */ /* 0x080fe20003fc6270 */
[C---:B------:R-:W-:Y:S01]  /*2aa0*/  VIADD R28, R25.reuse, 0xa0 ;  /* 0x000000a0191c7836 */ /* 0x040fe20000000000 */
[-C--:B------:R-:W-:Y:S01]  /*2ab0*/  ISETP.GE.AND P0, PT, R24, R71.reuse, PT ;  /* 0x000000471800720c */ /* 0x080fe20003f06270 */
[----:B------:R0:W-:Y:S01]  /*2ac0*/  @!P3 STG.E.64 desc[UR6][R14.64], R2 ;  /* 0x000000020e00b986 */ /* 0x0001e2000c101b06 */
[-C--:B------:R-:W-:Y:S01]  /*2ad0*/  ISETP.GE.AND P3, PT, R0, R71.reuse, PT ;  /* 0x000000470000720c */ /* 0x080fe20003f66270 */
[C---:B------:R-:W-:Y:S01]  /*2ae0*/  VIADD R0, R25.reuse, 0x120 ;  /* 0x0000012019007836 */ /* 0x040fe20000000000 */
[-C--:B------:R-:W-:Y:S01]  /*2af0*/  ISETP.GE.AND P2, PT, R38, R71.reuse, PT ;  /* 0x000000472600720c */ /* 0x080fe20003f46270 */
[C---:B------:R-:W-:Y:S01]  /*2b00*/  VIADD R24, R25.reuse, 0x100 ;  /* 0x0000010019187836 */ /* 0x040fe20000000000 */
[-C--:B------:R-:W-:Y:S01]  /*2b10*/  ISETP.GE.AND P1, PT, R28, R71.reuse, PT ;  /* 0x000000471c00720c */ /* 0x080fe20003f26270 */
[----:B------:R1:W-:Y:S01]  /*2b20*/  @!P5 STG.E.64 desc[UR6][R14.64+0x200], R6 ;  /* 0x000200060e00d986 */ /* 0x0003e2000c101b06 */
[----:B------:R-:W-:Y:S01]  /*2b30*/  ISETP.GE.AND P5, PT, R0, R71, PT ;  /* 0x000000470000720c */ /* 0x000fe20003fa6270 */
[----:B------:R-:W-:-:S02]  /*2b40*/  VIADD R0, R25, 0x160 ;  /* 0x0000016019007836 */ /* 0x000fc40000000000 */
[----:B------:R1:W-:Y:S01]  /*2b50*/  @!P4 STG.E.64 desc[UR6][R14.64+0x100], R4 ;  /* 0x000100040e00c986 */ /* 0x0003e2000c101b06 */
[-C--:B------:R-:W-:Y:S01]  /*2b60*/  ISETP.GE.AND P4, PT, R24, R71.reuse, PT ;  /* 0x000000471800720c */ /* 0x080fe20003f86270 */
[C---:B------:R-:W-:Y:S02]  /*2b70*/  VIADD R24, R25.reuse, 0x140 ;  /* 0x0000014019187836 */ /* 0x040fe40000000000 */
[----:B------:R1:W-:Y:S01]  /*2b80*/  @!P0 STG.E.64 desc[UR6][R14.64+0x400], R12 ;  /* 0x0004000c0e008986 */ /* 0x0003e2000c101b06 */
[-C--:B------:R-:W-:Y:S01]  /*2b90*/  ISETP.GE.AND P0, PT, R0, R71.reuse, PT ;  /* 0x000000470000720c */ /* 0x080fe20003f06270 */
[C---:B------:R-:W-:Y:S02]  /*2ba0*/  VIADD R0, R25.reuse, 0x1a0 ;  /* 0x000001a019007836 */ /* 0x040fe40000000000 */
[----:B------:R1:W-:Y:S01]  /*2bb0*/  @!P2 STG.E.64 desc[UR6][R14.64+0x600], R20 ;  /* 0x000600140e00a986 */ /* 0x0003e2000c101b06 */
[C---:B0-----:R-:W-:Y:S02]  /*2bc0*/  VIADD R2, R25.reuse, 0x180 ;  /* 0x0000018019027836 */ /* 0x041fe40000000000 */
[-C--:B------:R-:W-:Y:S01]  /*2bd0*/  ISETP.GE.AND P2, PT, R0, R71.reuse, PT ;  /* 0x000000470000720c */ /* 0x080fe20003f46270 */
[----:B------:R-:W-:Y:S01]  /*2be0*/  VIADD R0, R25, 0x1c0 ;  /* 0x000001c019007836 */ /* 0x000fe20000000000 */
[----:B------:R1:W-:Y:S01]  /*2bf0*/  @!P6 STG.E.64 desc[UR6][R14.64+0x300], R10 ;  /* 0x0003000a0e00e986 */ /* 0x0003e2000c101b06 */
[----:B------:R-:W-:-:S03]  /*2c00*/  ISETP.GE.AND P6, PT, R24, R71, PT ;  /* 0x000000471800720c */ /* 0x000fc60003fc6270 */
[----:B------:R1:W-:Y:S01]  /*2c10*/  @!P1 STG.E.64 desc[UR6][R14.64+0x500], R18 ;  /* 0x000500120e009986 */ /* 0x0003e2000c101b06 */
[----:B------:R-:W-:-:S03]  /*2c20*/  ISETP.GE.AND P1, PT, R2, R71, PT ;  /* 0x000000470200720c */ /* 0x000fc60003f26270 */
[----:B------:R1:W-:Y:S01]  /*2c30*/  @!P3 STG.E.64 desc[UR6][R14.64+0x700], R36 ;  /* 0x000700240e00b986 */ /* 0x0003e2000c101b06 */
[----:B------:R-:W-:-:S03]  /*2c40*/  ISETP.GE.AND P3, PT, R0, R71, PT ;  /* 0x000000470000720c */ /* 0x000fc60003f66270 */
[----:B------:R1:W-:Y:S04]  /*2c50*/  @!P4 STG.E.64 desc[UR6][R14.64+0x800], R34 ;  /* 0x000800220e00c986 */ /* 0x0003e8000c101b06 */
[----:B------:R1:W-:Y:S04]  /*2c60*/  @!P5 STG.E.64 desc[UR6][R14.64+0x900], R32 ;  /* 0x000900200e00d986 */ /* 0x0003e8000c101b06 */
[----:B------:R1:W-:Y:S04]  /*2c70*/  @!P6 STG.E.64 desc[UR6][R14.64+0xa00], R30 ;  /* 0x000a001e0e00e986 */ /* 0x0003e8000c101b06 */
[----:B------:R1:W-:Y:S04]  /*2c80*/  @!P0 STG.E.64 desc[UR6][R14.64+0xb00], R16 ;  /* 0x000b00100e008986 */ /* 0x0003e8000c101b06 */
[----:B------:R1:W-:Y:S04]  /*2c90*/  @!P1 STG.E.64 desc[UR6][R14.64+0xc00], R26 ;  /* 0x000c001a0e009986 */ /* 0x0003e8000c101b06 */
[----:B------:R1:W-:Y:S01]  /*2ca0*/  @!P2 STG.E.64 desc[UR6][R14.64+0xd00], R8 ;  /* 0x000d00080e00a986 */ /* 0x0003e2000c101b06 */
[----:B------:R-:W-:Y:S05]  /*2cb0*/  @P3 EXIT ;  /* 0x000000000000394d */ /* 0x000fea0003800000 */
[----:B------:R-:W-:Y:S01]  /*2cc0*/  STG.E.64 desc[UR6][R14.64+0xe00], R22 ;  /* 0x000e00160e007986 */ /* 0x000fe2000c101b06 */
[----:B------:R-:W-:Y:S05]  /*2cd0*/  EXIT ;  /* 0x000000000000794d */ /* 0x000fea0003800000 */
.L_x_14:
[----:B------:R-:W-:Y:S01]  /*2ce0*/  IMAD.MOV.U32 R52, RZ, RZ, RZ ;  /* 0x000000ffff347224 */ /* 0x000fe200078e00ff */
[C---:B------:R-:W-:Y:S01]  /*2cf0*/  ISETP.GT.U32.AND P0, PT, R53.reuse, 0x1f, PT ;  /* 0x0000001f3500780c */ /* 0x040fe20003f04070 */
[----:B------:R-:W-:Y:S05]  /*2d00*/  WARPSYNC.ALL ;  /* 0x0000000000007948 */ /* 0x000fea0003800000 */
[----:B------:R-:W-:-:S04]  /*2d10*/  IMAD.HI.U32 R15, R53, 0x15555556, R52 ;  /* 0x15555556350f7827 */ /* 0x000fc800078e0034 */
[----:B------:R-:W-:-:S05]  /*2d20*/  IMAD R15, R15, 0x4, R72 ;  /* 0x000000040f0f7824 */ /* 0x000fca00078e0248 */
[----:B------:R0:W-:Y:S01]  /*2d30*/  STS [R15+0x3410], R16 ;  /* 0x003410100f007388 */ /* 0x0001e20000000800 */
[----:B------:R-:W-:Y:S06]  /*2d40*/  BAR.SYNC.DEFER_BLOCKING 0x0 ;  /* 0x0000000000007b1d */ /* 0x000fec0000010000 */
[----:B------:R-:W-:Y:S05]  /*2d50*/  @P0 BRA `(.L_x_24) ;  /* 0x0000000000dc0947 */ /* 0x000fea0003800000 */
[----:B------:R-:W-:Y:S01]  /*2d60*/  IMAD R14, R53, 0x34, R72 ;  /* 0x00000034350e7824 */ /* 0x000fe200078e0248 */
[----:B------:R-:W-:-:S04]  /*2d70*/  UMOV UR4, 0xffffffff ;  /* 0xffffffff00047882 */ /* 0x000fc80000000000 */
[----:B------:R-:W-:Y:S04]  /*2d80*/  LDS R13, [R14+0x3410] ;  /* 0x003410000e0d7984 */ /* 0x000fe80000000800 */
[----:B------:R-:W-:Y:S04]  /*2d90*/  LDS R12, [R14+0x3414] ;  /* 0x003414000e0c7984 */ /* 0x000fe80000000800 */
[----:B------:R-:W1:Y:S04]  /*2da0*/  LDS R11, [R14+0x3418] ;  /* 0x003418000e0b7984 */ /* 0x000e680000000800 */
[----:B------:R-:W-:Y:S04]  /*2db0*/  LDS R10, [R14+0x341c] ;  /* 0x00341c000e0a7984 */ /* 0x000fe80000000800 */
[----:B------:R-:W2:Y:S04]  /*2dc0*/  LDS R9, [R14+0x3420] ;  /* 0x003420000e097984 */ /* 0x000ea80000000800 */
[----:B------:R-:W-:Y:S04]  /*2dd0*/  LDS R8, [R14+0x3424] ;  /* 0x003424000e087984 */ /* 0x000fe80000000800 */
[----:B------:R-:W3:Y:S04]  /*2de0*/  LDS R7, [R14+0x3428] ;  /* 0x003428000e077984 */ /* 0x000ee80000000800 */
[----:B------:R-:W-:Y:S04]  /*2df0*/  LDS R6, [R14+0x342c] ;  /* 0x00342c000e067984 */ /* 0x000fe80000000800 */
[----:B------:R-:W4:Y:S04]  /*2e00*/  LDS R5, [R14+0x3430] ;  /* 0x003430000e057984 */ /* 0x000f280000000800 */
[----:B------:R-:W-:Y:S04]  /*2e10*/  LDS R4, [R14+0x3434] ;  /* 0x003434000e047984 */ /* 0x000fe80000000800 */
[----:B------:R-:W5:Y:S04]  /*2e20*/  LDS R3, [R14+0x3438] ;  /* 0x003438000e037984 */ /* 0x000f680000000800 */
[----:B------:R-:W0:Y:S01]  /*2e30*/  LDS R2, [R14+0x343c] ;  /* 0x00343c000e027984 */ /* 0x000e220000000800 */
[----:B-1----:R-:W-:-:S04]  /*2e40*/  IADD3 R0, PT, PT, R11, R12, R13 ;  /* 0x0000000c0b007210 */ /* 0x002fc80007ffe00d */
[----:B--2---:R-:W-:-:S04]  /*2e50*/  IADD3 R0, PT, PT, R9, R0, R10 ;  /* 0x0000000009007210 */ /* 0x004fc80007ffe00a */
[----:B---3--:R-:W-:-:S04]  /*2e60*/  IADD3 R0, PT, PT, R7, R0, R8 ;  /* 0x0000000007007210 */ /* 0x008fc80007ffe008 */
[----:B----4-:R-:W-:-:S04]  /*2e70*/  IADD3 R0, PT, PT, R5, R0, R6 ;  /* 0x0000000005007210 */ /* 0x010fc80007ffe006 */
[----:B-----5:R-:W-:-:S05]  /*2e80*/  IADD3 R73, PT, PT, R3, R0, R4 ;  /* 0x0000000003497210 */ /* 0x020fca0007ffe004 */
[----:B0-----:R-:W-:Y:S01]  /*2e90*/  IMAD.IADD R2, R2, 0x1, R73 ;  /* 0x0000000102027824 */ /* 0x001fe200078e0249 */
[----:B------:R-:W-:Y:S06]  /*2ea0*/  BRA.DIV UR4, `(.L_x_25) ;  /* 0x0000005e04487947 */ /* 0x000fec000b800000 */
[----:B------:R-:W0:Y:S02]  /*2eb0*/  SHFL.UP P0, R77, R2, 0x1, RZ ;  /* 0x04200000024d7989 */ /* 0x000e2400000000ff */
[----:B0-----:R-:W-:-:S05]  /*2ec0*/  @P0 IMAD.IADD R77, R2, 0x1, R77 ;  /* 0x00000001024d0824 */ /* 0x001fca00078e024d */
[----:B------:R-:W0:Y:S02]  /*2ed0*/  SHFL.UP P0, R73, R77, 0x2, RZ ;  /* 0x044000004d497989 */ /* 0x000e2400000000ff */
[----:B0-----:R-:W-:-:S05]  /*2ee0*/  @P0 IMAD.IADD R73, R77, 0x1, R73 ;  /* 0x000000014d490824 */ /* 0x001fca00078e0249 */
[----:B------:R-:W0:Y:S02]  /*2ef0*/  SHFL.UP P0, R77, R73, 0x4, RZ ;  /* 0x04800000494d7989 */ /* 0x000e2400000000ff */
[----:B0-----:R-:W-:-:S05]  /*2f00*/  @P0 IMAD.IADD R77, R73, 0x1, R77 ;  /* 0x00000001494d0824 */ /* 0x001fca00078e024d */
[----:B------:R-:W0:Y:S02]  /*2f10*/  SHFL.UP P0, R73, R77, 0x8, RZ ;  /* 0x050000004d497989 */ /* 0x000e2400000000ff */
[----:B0-----:R-:W-:-:S05]  /*2f20*/  @P0 IMAD.IADD R73, R77, 0x1, R73 ;  /* 0x000000014d490824 */ /* 0x001fca00078e0249 */
[----:B------:R0:W1:Y:S02]  /*2f30*/  SHFL.UP P0, R0, R73, 0x10, RZ ;  /* 0x0600000049007989 */ /* 0x00006400000000ff */
.L_x_102:
[----:B-1----:R-:W-:-:S04]  /*2f40*/  @P0 IMAD.IADD R0, R73, 0x1, R0 ;  /* 0x0000000149000824 */ /* 0x002fc800078e0200 */
[----:B------:R-:W-:-:S04]  /*2f50*/  IMAD.IADD R2, R0, 0x1, -R2 ;  /* 0x0000000100027824 */ /* 0x000fc800078e0a02 */
[----:B------:R-:W-:Y:S01]  /*2f60*/  IMAD.IADD R13, R13, 0x1, R2 ;  /* 0x000000010d0d7824 */ /* 0x000fe200078e0202 */
[----:B------:R1:W-:Y:S03]  /*2f70*/  STS [R14+0x3410], R2 ;  /* 0x003410020e007388 */ /* 0x0003e60000000800 */
        /* <DEDUP_REMOVED lines=19> */
[----:B------:R1:W-:Y:S04]  /*30b0*/  STS [R14+0x3438], R4 ;  /* 0x003438040e007388 */ /* 0x0003e80000000800 */
[----:B------:R1:W-:Y:S02]  /*30c0*/  STS [R14+0x343c], R3 ;  /* 0x00343c030e007388 */ /* 0x0003e40000000800 */
.L_x_24:
[----:B------:R-:W-:Y:S05]  /*30d0*/  WARPSYNC.ALL ;  /* 0x0000000000007948 */ /* 0x000fea0003800000 */
[----:B------:R-:W-:Y:S01]  /*30e0*/  BAR.SYNC.DEFER_BLOCKING 0x0 ;  /* 0x0000000000007b1d */ /* 0x000fe20000010000 */
[----:B------:R-:W-:-:S05]  /*30f0*/  ISETP.NE.AND P0, PT, R74, RZ, PT ;  /* 0x000000ff4a00720c */ /* 0x000fca0003f05270 */
[----:B------:R-:W-:Y:S01]  /*3100*/  BSSY.RECONVERGENT B0, `(.L_x_26) ;  /* 0x0000027000007945 */ /* 0x000fe20003800200 */
[----:B0-----:R-:W0:Y:S07]  /*3110*/  LDS R15, [R15+0x3410] ;  /* 0x003410000f0f7984 */ /* 0x001e2e0000000800 */
[----:B------:R-:W-:Y:S05]  /*3120*/  @P0 BRA `(.L_x_27) ;  /* 0x0000000000900947 */ /* 0x000fea0003800000 */
[----:B-1----:R-:W0:Y:S04]  /*3130*/  LDS R12, [R17] ;  /* 0x00000000110c7984 */ /* 0x002e280000000800 */
        /* <DEDUP_REMOVED lines=8> */
[----:B------:R-:W5:Y:S04]  /*31c0*/  LDS R6, [R17+0x2400] ;  /* 0x0024000011067984 */ /* 0x000f680000000800 */
[----:B------:R-:W5:Y:S01]  /*31d0*/  LDS R4, [R17+0x2800] ;  /* 0x0028000011047984 */ /* 0x000f620000000800 */
[----:B0-----:R-:W-:-:S03]  /*31e0*/  IMAD.IADD R12, R15, 0x1, R12 ;  /* 0x000000010f0c7824 */ /* 0x001fc600078e020c */
[----:B------:R-:W0:Y:S01]  /*31f0*/  LDS R2, [R17+0x2c00] ;  /* 0x002c000011027984 */ /* 0x000e220000000800 */
[C---:B-1----:R-:W-:Y:S02]  /*3200*/  IMAD.IADD R14, R15.reuse, 0x1, R14 ;  /* 0x000000010f0e7824 */ /* 0x042fe400078e020e */
[C---:B--2---:R-:W-:Y:S01]  /*3210*/  IMAD.IADD R76, R15.reuse, 0x1, R76 ;  /* 0x000000010f4c7824 */ /* 0x044fe200078e024c */
[----:B------:R2:W-:Y:S01]  /*3220*/  STS [R17], R12 ;  /* 0x0000000c11007388 */ /* 0x0005e20000000800 */
        /* <DEDUP_REMOVED lines=16> */
[----:B0-----:R-:W-:-:S03]  /*3330*/  IMAD.IADD R2, R15, 0x1, R2 ;  /* 0x000000010f027824 */ /* 0x001fc600078e0202 */
[----:B------:R2:W-:Y:S04]  /*3340*/  STS [R17+0x2400], R6 ;  /* 0x0024000611007388 */ /* 0x0005e80000000800 */
[----:B------:R2:W-:Y:S04]  /*3350*/  STS [R17+0x2800], R4 ;  /* 0x0028000411007388 */ /* 0x0005e80000000800 */
[----:B------:R2:W-:Y:S02]  /*3360*/  STS [R17+0x2c00], R2 ;  /* 0x002c000211007388 */ /* 0x0005e40000000800 */
.L_x_27:
[----:B------:R-:W-:Y:S05]  /*3370*/  BSYNC.RECONVERGENT B0 ;  /* 0x0000000000007941 */ /* 0x000fea0003800200 */
.L_x_26:
[----:B------:R-:W-:Y:S01]  /*3380*/  BAR.SYNC.DEFER_BLOCKING 0x0 ;  /* 0x0000000000007b1d */ /* 0x000fe20000010000 */
[----:B------:R-:W-:Y:S01]  /*3390*/  R2P PR, R68, 0x7f ;  /* 0x0000007f44007804 */ /* 0x000fe20000000000 */
[----:B-12---:R-:W-:-:S04]  /*33a0*/  IMAD.MOV.U32 R4, RZ, RZ, RZ ;  /* 0x000000ffff047224 */ /* 0x006fc800078e00ff */
[----:B------:R-:W-:Y:S01]  /*33b0*/  BSSY.RECONVERGENT B0, `(.L_x_28) ;  /* 0x0000022000007945 */ /* 0x000fe20003800200 */
[----:B------:R-:W1:Y:S01]  /*33c0*/  S2R R2, SR_LEMASK ;  /* 0x0000000000027919 */ /* 0x000e620000003a00 */
[----:B------:R-:W2:Y:S06]  /*33d0*/  S2R R76, SR_LANEID ;  /* 0x00000000004c7919 */ /* 0x000eac0000000000 */
[----:B------:R-:W-:Y:S02]  /*33e0*/  VOTE.ANY R0, PT, P0 ;  /* 0x0000000000007806 */ /* 0x000fe400000e0100 */
[----:B------:R-:W-:-:S02]  /*33f0*/  VOTE.ANY R3, PT, P1 ;  /* 0x0000000000037806 */ /* 0x000fc400008e0100 */
[----:B------:R-:W-:Y:S02]  /*3400*/  @!P0 LOP3.LUT R0, RZ, R0, RZ, 0x33, !PT ;  /* 0x00000000ff008212 */ /* 0x000fe400078e33ff */
[----:B------:R-:W-:Y:S02]  /*3410*/  VOTE.ANY R5, PT, P2 ;  /* 0x0000000000057806 */ /* 0x000fe400010e0100 */
[----:B------:R-:W-:Y:S02]  /*3420*/  @!P1 LOP3.LUT R3, RZ, R3, RZ, 0x33, !PT ;  /* 0x00000003ff039212 */ /* 0x000fe400078e33ff */
[----:B------:R-:W-:Y:S02]  /*3430*/  VOTE.ANY R7, PT, P3 ;  /* 0x0000000000077806 */ /* 0x000fe400018e0100 */
[----:B------:R-:W-:Y:S02]  /*3440*/  @!P2 LOP3.LUT R5, RZ, R5, RZ, 0x33, !PT ;  /* 0x00000005ff05a212 */ /* 0x000fe400078e33ff */
[----:B------:R-:W-:-:S02]  /*3450*/  LOP3.LUT R0, R3, R0, RZ, 0xc0, !PT ;  /* 0x0000000003007212 */ /* 0x000fc400078ec0ff */
[----:B------:R-:W-:Y:S02]  /*3460*/  @!P3 LOP3.LUT R7, RZ, R7, RZ, 0x33, !PT ;  /* 0x00000007ff07b212 */ /* 0x000fe400078e33ff */
[----:B------:R-:W-:Y:S02]  /*3470*/  LOP3.LUT R0, R5, R0, RZ, 0xc0, !PT ;  /* 0x0000000005007212 */ /* 0x000fe400078ec0ff */
[----:B------:R-:W-:Y:S02]  /*3480*/  VOTE.ANY R3, PT, P4 ;  /* 0x0000000000037806 */ /* 0x000fe400020e0100 */
[----:B------:R-:W-:Y:S02]  /*3490*/  LOP3.LUT P0, RZ, R68, 0x80, RZ, 0xc0, !PT ;  /* 0x0000008044ff7812 */ /* 0x000fe4000780c0ff */
[----:B------:R-:W-:Y:S02]  /*34a0*/  LOP3.LUT R0, R7, R0, RZ, 0xc0, !PT ;  /* 0x0000000007007212 */ /* 0x000fe400078ec0ff */
[----:B------:R-:W-:-:S02]  /*34b0*/  VOTE.ANY R5, PT, P5 ;  /* 0x0000000000057806 */ /* 0x000fc400028e0100 */
[----:B------:R-:W-:Y:S02]  /*34c0*/  @!P4 LOP3.LUT R3, RZ, R3, RZ, 0x33, !PT ;  /* 0x00000003ff03c212 */ /* 0x000fe400078e33ff */
[----:B------:R-:W-:Y:S02]  /*34d0*/  @!P5 LOP3.LUT R5, RZ, R5, RZ, 0x33, !PT ;  /* 0x00000005ff05d212 */ /* 0x000fe400078e33ff */
[----:B------:R-:W-:Y:S02]  /*34e0*/  LOP3.LUT R0, R3, R0, RZ, 0xc0, !PT ;  /* 0x0000000003007212 */ /* 0x000fe400078ec0ff */
[----:B------:R-:W-:Y:S02]  /*34f0*/  VOTE.ANY R3, PT, P6 ;  /* 0x0000000000037806 */ /* 0x000fe400030e0100 */
[----:B------:R-:W-:Y:S02]  /*3500*/  LOP3.LUT R0, R5, R0, RZ, 0xc0, !PT ;  /* 0x0000000005007212 */ /* 0x000fe400078ec0ff */
[----:B------:R-:W-:-:S02]  /*3510*/  VOTE.ANY R5, PT, P0 ;  /* 0x0000000000057806 */ /* 0x000fc400000e0100 */
[----:B------:R-:W-:Y:S02]  /*3520*/  @!P6 LOP3.LUT R3, RZ, R3, RZ, 0x33, !PT ;  /* 0x00000003ff03e212 */ /* 0x000fe400078e33ff */
[----:B------:R-:W-:Y:S02]  /*3530*/  @!P0 LOP3.LUT R5, RZ, R5, RZ, 0x33, !PT ;  /* 0x00000005ff058212 */ /* 0x000fe400078e33ff */
[----:B------:R-:W-:-:S04]  /*3540*/  LOP3.LUT R0, R3, R0, RZ, 0xc0, !PT ;  /* 0x0000000003007212 */ /* 0x000fc800078ec0ff */
[----:B------:R-:W-:-:S04]  /*3550*/  LOP3.LUT R3, R5, R0, RZ, 0xc0, !PT ;  /* 0x0000000005037212 */ /* 0x000fc800078ec0ff */
[----:B------:R-:W2:Y:S01]  /*3560*/  FLO.U32 R5, R3 ;  /* 0x0000000300057300 */ /* 0x000ea200000e0000 */
[----:B-1----:R-:W-:-:S07]  /*3570*/  LOP3.LUT R0, R2, R3, RZ, 0xc0, !PT ;  /* 0x0000000302007212 */ /* 0x002fce00078ec0ff */
[----:B------:R-:W1:Y:S01]  /*3580*/  POPC R0, R0 ;  /* 0x0000000000007309 */ /* 0x000e620000000000 */
[----:B--2---:R-:W-:-:S13]  /*3590*/  ISETP.NE.AND P0, PT, R76, R5, PT ;  /* 0x000000054c00720c */ /* 0x004fda0003f05270 */
[----:B-1----:R-:W-:Y:S05]  /*35a0*/  @P0 BRA `(.L_x_29) ;  /* 0x0000000000080947 */ /* 0x002fea0003800000 */
[----:B------:R-:W-:-:S05]  /*35b0*/  IMAD R3, R68, 0x4, R69 ;  /* 0x0000000444037824 */ /* 0x000fca00078e0245 */
[----:B------:R1:W2:Y:S02]  /*35c0*/  ATOMS.ADD R4, [R3], R0 ;  /* 0x000000000304738c */ /* 0x0002a40000000000 */
.L_x_29:
[----:B------:R-:W-:Y:S05]  /*35d0*/  BSYNC.RECONVERGENT B0 ;  /* 0x0000000000007941 */ /* 0x000fea0003800200 */
.L_x_28:
[----:B------:R-:W-:Y:S01]  /*35e0*/  R2P PR, R67, 0x7f ;  /* 0x0000007f43007804 */ /* 0x000fe20000000000 */
[----:B--2---:R2:W3:Y:S01]  /*35f0*/  SHFL.IDX PT, R5, R4, R5, 0x1f ;  /* 0x00001f0504057589 */ /* 0x0044e200000e0000 */
[----:B------:R-:W-:Y:S01]  /*3600*/  BSSY.RECONVERGENT B0, `(.L_x_30) ;  /* 0x0000021000007945 */ /* 0x000fe20003800200 */
[----:B------:R-:W-:-:S10]  /*3610*/  IMAD.MOV.U32 R7, RZ, RZ, RZ ;  /* 0x000000ffff077224 */ /* 0x000fd400078e00ff */
[----:B-1----:R-:W-:Y:S02]  /*3620*/  VOTE.ANY R3, PT, P0 ;  /* 0x0000000000037806 */ /* 0x002fe400000e0100 */
[----:B------:R-:W-:Y:S02]  /*3630*/  VOTE.ANY R6, PT, P1 ;  /* 0x0000000000067806 */ /* 0x000fe400008e0100 */
[----:B------:R-:W-:Y:S02]  /*3640*/  @!P0 LOP3.LUT R3, RZ, R3, RZ, 0x33, !PT ;  /* 0x00000003ff038212 */ /* 0x000fe400078e33ff */
[----:B------:R-:W-:Y:S02]  /*3650*/  VOTE.ANY R8, PT, P2 ;  /* 0x0000000000087806 */ /* 0x000fe400010e0100 */
[----:B------:R-:W-:Y:S02]  /*3660*/  @!P1 LOP3.LUT R6, RZ, R6, RZ, 0x33, !PT ;  /* 0x00000006ff069212 */ /* 0x000fe400078e33ff */
[----:B------:R-:W-:-:S02]  /*3670*/  @!P2 LOP3.LUT R8, RZ, R8, RZ, 0x33, !PT ;  /* 0x00000008ff08a212 */ /* 0x000fc400078e33ff */
[----:B------:R-:W-:Y:S02]  /*3680*/  LOP3.LUT R3, R6, R3, RZ, 0xc0, !PT ;  /* 0x0000000306037212 */ /* 0x000fe400078ec0ff */
[----:B------:R-:W-:Y:S02]  /*3690*/  VOTE.ANY R6, PT, P3 ;  /* 0x0000000000067806 */ /* 0x000fe400018e0100 */
[----:B------:R-:W-:Y:S02]  /*36a0*/  LOP3.LUT R3, R8, R3, RZ, 0xc0, !PT ;  /* 0x0000000308037212 */ /* 0x000fe400078ec0ff */
[----:B------:R-:W-:Y:S02]  /*36b0*/  LOP3.LUT P0, RZ, R67, 0x80, RZ, 0xc0, !PT ;  /* 0x0000008043ff7812 */ /* 0x000fe4000780c0ff */
[----:B------:R-:W-:Y:S02]  /*36c0*/  VOTE.ANY R8, PT, P4 ;  /* 0x0000000000087806 */ /* 0x000fe400020e0100 */
[----:B------:R-:W-:-:S02]  /*36d0*/  @!P3 LOP3.LUT R6, RZ, R6, RZ, 0x33, !PT ;  /* 0x00000006ff06b212 */ /* 0x000fc400078e33ff */
[----:B------:R-:W-:Y:S02]  /*36e0*/  @!P4 LOP3.LUT R8, RZ, R8, RZ, 0x33, !PT ;  /* 0x00000008ff08c212 */ /* 0x000fe400078e33ff */
[----:B------:R-:W-:Y:S02]  /*36f0*/  LOP3.LUT R3, R6, R3, RZ, 0xc0, !PT ;  /* 0x0000000306037212 */ /* 0x000fe400078ec0ff */
[----:B------:R-:W-:Y:S02]  /*3700*/  VOTE.ANY R6, PT, P5 ;  /* 0x0000000000067806 */ /* 0x000fe400028e0100 */
[----:B------:R-:W-:Y:S02]  /*3710*/  LOP3.LUT R3, R8, R3, RZ, 0xc0, !PT ;  /* 0x0000000308037212 */ /* 0x000fe400078ec0ff */
[----:B------:R-:W-:Y:S02]  /*3720*/  VOTE.ANY R8, PT, P6 ;  /* 0x0000000000087806 */ /* 0x000fe400030e0100 */
[----:B------:R-:W-:-:S02]  /*3730*/  @!P5 LOP3.LUT R6, RZ, R6, RZ, 0x33, !PT ;  /* 0x00000006ff06d212 */ /* 0x000fc400078e33ff */
[----:B------:R-:W-:Y:S02]  /*3740*/  VOTE.ANY R10, PT, P0 ;  /* 0x00000000000a7806 */ /* 0x000fe400000e0100 */
[----:B------:R-:W-:Y:S02]  /*3750*/  @!P6 LOP3.LUT R8, RZ, R8, RZ, 0x33, !PT ;  /* 0x00000008ff08e212 */ /* 0x000fe400078e33ff */
[----:B------:R-:W-:Y:S02]  /*3760*/  LOP3.LUT R3, R6, R3, RZ, 0xc0, !PT ;  /* 0x0000000306037212 */ /* 0x000fe400078ec0ff */
[----:B------:R-:W-:Y:S02]  /*3770*/  @!P0 LOP3.LUT R10, RZ, R10, RZ, 0x33, !PT ;  /* 0x0000000aff0a8212 */ /* 0x000fe400078e33ff */
[----:B------:R-:W-:-:S04]  /*3780*/  LOP3.LUT R3, R8, R3, RZ, 0xc0, !PT ;  /* 0x0000000308037212 */ /* 0x000fc800078ec0ff */
[----:B------:R-:W-:-:S04]  /*3790*/  LOP3.LUT R9, R10, R3, RZ, 0xc0, !PT ;  /* 0x000000030a097212 */ /* 0x000fc800078ec0ff */
[----:B------:R-:W1:Y:S01]  /*37a0*/  FLO.U32 R6, R9 ;  /* 0x0000000900067300 */ /* 0x000e6200000e0000 */
[----:B------:R-:W-:-:S07]  /*37b0*/  LOP3.LUT R3, R2, R9, RZ, 0xc0, !PT ;  /* 0x0000000902037212 */ /* 0x000fce00078ec0ff */
[----:B------:R-:W4:Y:S01]  /*37c0*/  POPC R3, R3 ;  /* 0x0000000300037309 */ /* 0x000f220000000000 */
[----:B-1----:R-:W-:-:S13]  /*37d0*/  ISETP.NE.AND P0, PT, R76, R6, PT ;  /* 0x000000064c00720c */ /* 0x002fda0003f05270 */
[----:B--234-:R-:W-:Y:S05]  /*37e0*/  @P0 BRA `(.L_x_31) ;  /* 0x0000000000080947 */ /* 0x01cfea0003800000 */
[----:B------:R-:W-:-:S05]  /*37f0*/  IMAD R4, R67, 0x4, R69 ;  /* 0x0000000443047824 */ /* 0x000fca00078e0245 */
[----:B------:R1:W2:Y:S02]  /*3800*/  ATOMS.ADD R7, [R4], R3 ;  /* 0x000000030407738c */ /* 0x0002a40000000000 */
.L_x_31:
[----:B------:R-:W-:Y:S05]  /*3810*/  BSYNC.RECONVERGENT B0 ;  /* 0x0000000000007941 */ /* 0x000fea0003800200 */
.L_x_30:
        /* <DEDUP_REMOVED lines=35> */
.L_x_33:
[----:B------:R-:W-:Y:S05]  /*3a50*/  BSYNC.RECONVERGENT B0 ;  /* 0x0000000000007941 */ /* 0x000fea0003800200 */
.L_x_32:
        /* <DEDUP_REMOVED lines=35> */
.L_x_35:
[----:B------:R-:W-:Y:S05]  /*3c90*/  BSYNC.RECONVERGENT B0 ;  /* 0x0000000000007941 */ /* 0x000fea0003800200 */
.L_x_34:
        /* <DEDUP_REMOVED lines=35> */
.L_x_37:
[----:B------:R-:W-:Y:S05]  /*3ed0*/  BSYNC.RECONVERGENT B0 ;  /* 0x0000000000007941 */ /* 0x000fea0003800200 */
.L_x_36:
        /* <DEDUP_REMOVED lines=35> */
.L_x_39:
[----:B------:R-:W-:Y:S05]  /*4110*/  BSYNC.RECONVERGENT B0 ;  /* 0x0000000000007941 */ /* 0x000fea0003800200 */
.L_x_38:
[----:B------:R-:W-:Y:S01]  /*4120*/  R2P PR, R62, 0x7f ;  /* 0x0000007f3e007804 */ /* 0x000fe20000000000 */
[----:B--2---:R2:W3:Y:S01]  /*4130*/  SHFL.IDX PT, R14, R17, R14, 0x1f ;  /* 0x00001f0e110e7589 */ /* 0x0044e200000e0000 */
[----:B------:R-:W-:Y:S01]  /*4140*/  BSSY.RECONVERGENT B0, `(.L_x_40) ;  /* 0x0000021000007945 */ /* 0x000fe20003800200 */
[----:B------:R-:W-:-:S10]  /*4150*/  IMAD.MOV.U32 R64, RZ, RZ, RZ ;  /* 0x000000ffff407224 */ /* 0x000fd400078e00ff */
[----:B-1----:R-:W-:Y:S02]  /*4160*/  VOTE.ANY R12, PT, P0 ;  /* 0x00000000000c7806 */ /* 0x002fe400000e0100 */
[----:B------:R-:W-:Y:S02]  /*4170*/  VOTE.ANY R63, PT, P1 ;  /* 0x00000000003f7806 */ /* 0x000fe400008e0100 */
[----:B------:R-:W-:Y:S02]  /*4180*/  @!P0 LOP3.LUT R12, RZ, R12, RZ, 0x33, !PT ;  /* 0x0000000cff0c8212 */ /* 0x000fe400078e33ff */
[----:B------:R-:W-:Y:S02]  /*4190*/  @!P1 LOP3.LUT R63, RZ, R63, RZ, 0x33, !PT ;  /* 0x0000003fff3f9212 */ /* 0x000fe400078e33ff */
[----:B------:R-:W-:Y:S02]  /*41a0*/  VOTE.ANY R65, PT, P2 ;  /* 0x0000000000417806 */ /* 0x000fe400010e0100 */
[----:B------:R-:W-:-:S02]  /*41b0*/  LOP3.LUT R12, R63, R12, RZ, 0xc0, !PT ;  /* 0x0000000c3f0c7212 */ /* 0x000fc400078ec0ff */
[----:B------:R-:W-:Y:S02]  /*41c0*/  VOTE.ANY R63, PT, P3 ;  /* 0x00000000003f7806 */ /* 0x000fe400018e0100 */
[----:B------:R-:W-:Y:S02]  /*41d0*/  @!P2 LOP3.LUT R65, RZ, R65, RZ, 0x33, !PT ;  /* 0x00000041ff41a212 */ /* 0x000fe400078e33ff */
[----:B------:R-:W-:Y:S02]  /*41e0*/  @!P3 LOP3.LUT R63, RZ, R63, RZ, 0x33, !PT ;  /* 0x0000003fff3fb212 */ /* 0x000fe400078e33ff */
[----:B------:R-:W-:Y:S02]  /*41f0*/  LOP3.LUT R12, R65, R12, RZ, 0xc0, !PT ;  /* 0x0000000c410c7212 */ /* 0x000fe400078ec0ff */
[----:B------:R-:W-:Y:S02]  /*4200*/  LOP3.LUT P0, RZ, R62, 0x80, RZ, 0xc0, !PT ;  /* 0x000000803eff7812 */ /* 0x000fe4000780c0ff */
[----:B------:R-:W-:-:S02]  /*4210*/  VOTE.ANY R65, PT, P4 ;  /* 0x0000000000417806 */ /* 0x000fc400020e0100 */
[----:B------:R-:W-:Y:S02]  /*4220*/  LOP3.LUT R12, R63, R12, RZ, 0xc0, !PT ;  /* 0x0000000c3f0c7212 */ /* 0x000fe400078ec0ff */
[----:B------:R-:W-:Y:S02]  /*4230*/  VOTE.ANY R63, PT, P5 ;  /* 0x00000000003f7806 */ /* 0x000fe400028e0100 */
[----:B------:R-:W-:Y:S02]  /*4240*/  @!P4 LOP3.LUT R65, RZ, R65, RZ, 0x33, !PT ;  /* 0x00000041ff41c212 */ /* 0x000fe400078e33ff */
[----:B------:R-:W-:Y:S02]  /*4250*/  @!P5 LOP3.LUT R63, RZ, R63, RZ, 0x33, !PT ;  /* 0x0000003fff3fd212 */ /* 0x000fe400078e33ff */
[----:B------:R-:W-:Y:S02]  /*4260*/  LOP3.LUT R12, R65, R12, RZ, 0xc0, !PT ;  /* 0x0000000c410c7212 */ /* 0x000fe400078ec0ff */
[----:B------:R-:W-:-:S02]  /*4270*/  VOTE.ANY R65, PT, P6 ;  /* 0x0000000000417806 */ /* 0x000fc400030e0100 */
[----:B------:R-:W-:Y:S02]  /*4280*/  LOP3.LUT R12, R63, R12, RZ, 0xc0, !PT ;  /* 0x0000000c3f0c7212 */ /* 0x000fe400078ec0ff */
[----:B------:R-:W-:Y:S02]  /*4290*/  VOTE.ANY R63, PT, P0 ;  /* 0x00000000003f7806 */ /* 0x000fe400000e0100 */
[----:B------:R-:W-:Y:S02]  /*42a0*/  @!P6 LOP3.LUT R65, RZ, R65, RZ, 0x33, !PT ;  /* 0x00000041ff41e212 */ /* 0x000fe400078e33ff */
        /* <DEDUP_REMOVED lines=10> */
.L_x_41:
[----:B------:R-:W-:Y:S05]  /*4350*/  BSYNC.RECONVERGENT B0 ;  /* 0x0000000000007941 */ /* 0x000fea0003800200 */
.L_x_40:
        /* <DEDUP_REMOVED lines=10> */
[----:B------:R-:W-:Y:S02]  /*4400*/  @!P2 LOP3.LUT R66, RZ, R66, RZ, 0x33, !PT ;  /* 0x00000042ff42a212 */ /* 0x000fe400078e33ff */
[----:B------:R-:W-:Y:S02]  /*4410*/  VOTE.ANY R62, PT, P3 ;  /* 0x00000000003e7806 */ /* 0x000fe400018e0100 */
[----:B------:R-:W-:Y:S02]  /*4420*/  LOP3.LUT R17, R66, R17, RZ, 0xc0, !PT ;  /* 0x0000001142117212 */ /* 0x000fe400078ec0ff */
[----:B------:R-:W-:Y:S02]  /*4430*/  @!P3 LOP3.LUT R62, RZ, R62, RZ, 0x33, !PT ;  /* 0x0000003eff3eb212 */ /* 0x000fe400078e33ff */
[----:B------:R-:W-:Y:S02]  /*4440*/  LOP3.LUT P0, RZ, R61, 0x80, RZ, 0xc0, !PT ;  /* 0x000000803dff7812 */ /* 0x000fe4000780c0ff */
[----:B------:R-:W-:-:S02]  /*4450*/  LOP3.LUT R17, R62, R17, RZ, 0xc0, !PT ;  /* 0x000000113e117212 */ /* 0x000fc400078ec0ff */
[----:B------:R-:W-:Y:S02]  /*4460*/  VOTE.ANY R62, PT, P4 ;  /* 0x00000000003e7806 */ /* 0x000fe400020e0100 */
[----:B------:R-:W-:Y:S02]  /*4470*/  VOTE.ANY R66, PT, P5 ;  /* 0x0000000000427806 */ /* 0x000fe400028e0100 */
[----:B------:R-:W-:Y:S02]  /*4480*/  @!P4 LOP3.LUT R62, RZ, R62, RZ, 0x33, !PT ;  /* 0x0000003eff3ec212 */ /* 0x000fe400078e33ff */
[----:B------:R-:W-:Y:S02]  /*4490*/  @!P5 LOP3.LUT R66, RZ, R66, RZ, 0x33, !PT ;  /* 0x00000042ff42d212 */ /* 0x000fe400078e33ff */
[----:B------:R-:W-:Y:S02]  /*44a0*/  LOP3.LUT R17, R62, R17, RZ, 0xc0, !PT ;  /* 0x000000113e117212 */ /* 0x000fe400078ec0ff */
[----:B------:R-:W-:-:S02]  /*44b0*/  VOTE.ANY R62, PT, P6 ;  /* 0x00000000003e7806 */ /* 0x000fc400030e0100 */
[----:B------:R-:W-:Y:S02]  /*44c0*/  LOP3.LUT R17, R66, R17, RZ, 0xc0, !PT ;  /* 0x0000001142117212 */ /* 0x000fe400078ec0ff */
[----:B------:R-:W-:Y:S02]  /*44d0*/  @!P6 LOP3.LUT R62, RZ, R62, RZ, 0x33, !PT ;  /* 0x0000003eff3ee212 */ /* 0x000fe400078e33ff */
[----:B------:R-:W-:Y:S02]  /*44e0*/  VOTE.ANY R66, PT, P0 ;  /* 0x0000000000427806 */ /* 0x000fe400000e0100 */
[----:B------:R-:W-:Y:S02]  /*44f0*/  LOP3.LUT R17, R62, R17, RZ, 0xc0, !PT ;  /* 0x000000113e117212 */ /* 0x000fe400078ec0ff */
[----:B------:R-:W-:-:S04]  /*4500*/  @!P0 LOP3.LUT R66, RZ, R66, RZ, 0x33, !PT ;  /* 0x00000042ff428212 */ /* 0x000fc800078e33ff */
        /* <DEDUP_REMOVED lines=8> */
.L_x_43:
[----:B------:R-:W-:Y:S05]  /*4590*/  BSYNC.RECONVERGENT B0 ;  /* 0x0000000000007941 */ /* 0x000fea0003800200 */
.L_x_42:
[----:B------:R-:W-:Y:S01]  /*45a0*/  R2P PR, R60, 0x7f ;  /* 0x0000007f3c007804 */ /* 0x000fe20000000000 */
[----:B--2---:R2:W3:Y:S01]  /*45b0*/  SHFL.IDX PT, R62, R65, R62, 0x1f ;  /* 0x00001f3e413e7589 */ /* 0x0044e200000e0000 */
[----:B------:R-:W-:Y:S01]  /*45c0*/  BSSY.RECONVERGENT B0, `(.L_x_44) ;  /* 0x0000021000007945 */ /* 0x000fe20003800200 */
[----:B------:R-:W-:-:S10]  /*45d0*/  IMAD.MOV.U32 R67, RZ, RZ, RZ ;  /* 0x000000ffff437224 */ /* 0x000fd400078e00ff */
[----:B------:R-:W-:Y:S02]  /*45e0*/  VOTE.ANY R61, PT, P0 ;  /* 0x00000000003d7806 */ /* 0x000fe400000e0100 */
[----:B-1----:R-:W-:Y:S02]  /*45f0*/  VOTE.ANY R64, PT, P1 ;  /* 0x0000000000407806 */ /* 0x002fe400008e0100 */
[----:B------:R-:W-:Y:S02]  /*4600*/  @!P0 LOP3.LUT R61, RZ, R61, RZ, 0x33, !PT ;  /* 0x0000003dff3d8212 */ /* 0x000fe400078e33ff */
[----:B------:R-:W-:Y:S02]  /*4610*/  @!P1 LOP3.LUT R64, RZ, R64, RZ, 0x33, !PT ;  /* 0x00000040ff409212 */ /* 0x000fe400078e33ff */
[----:B------:R-:W-:Y:S02]  /*4620*/  LOP3.LUT P0, RZ, R60, 0x80, RZ, 0xc0, !PT ;  /* 0x000000803cff7812 */ /* 0x000fe4000780c0ff */
[----:B------:R-:W-:-:S02]  /*4630*/  LOP3.LUT R61, R64, R61, RZ, 0xc0, !PT ;  /* 0x0000003d403d7212 */ /* 0x000fc400078ec0ff */
[----:B------:R-:W-:-:S04]  /*4640*/  VOTE.ANY R64, PT, P2 ;  /* 0x0000000000407806 */ /* 0x000fc800010e0100 */
[----:B------:R-:W-:-:S04]  /*4650*/  @!P2 LOP3.LUT R64, RZ, R64, RZ, 0x33, !PT ;  /* 0x00000040ff40a212 */ /* 0x000fc800078e33ff */
[----:B------:R-:W-:Y:S02]  /*4660*/  LOP3.LUT R61, R64, R61, RZ, 0xc0, !PT ;  /* 0x0000003d403d7212 */ /* 0x000fe400078ec0ff */
        /* <DEDUP_REMOVED lines=22> */
.L_x_45:
[----:B------:R-:W-:Y:S05]  /*47d0*/  BSYNC.RECONVERGENT B0 ;  /* 0x0000000000007941 */ /* 0x000fea0003800200 */
.L_x_44:
        /* <DEDUP_REMOVED lines=35> */
.L_x_47:
[----:B------:R-:W-:Y:S05]  /*4a10*/  BSYNC.RECONVERGENT B0 ;  /* 0x0000000000007941 */ /* 0x000fea0003800200 */
.L_x_46:
[----:B------:R-:W-:Y:S01]  /*4a20*/  R2P PR, R58, 0x7f ;  /* 0x0000007f3a007804 */ /* 0x000fe20000000000 */
[----:B--2---:R2:W3:Y:S01]  /*4a30*/  SHFL.IDX PT, R65, R66, R65, 0x1f ;  /* 0x00001f4142417589 */ /* 0x0044e200000e0000 */
[----:B------:R-:W-:Y:S11]  /*4a40*/  BSSY.RECONVERGENT B0, `(.L_x_48) ;  /* 0x0000021000007945 */ /* 0x000ff60003800200 */
[----:B-1----:R-:W-:-:S02]  /*4a50*/  VOTE.ANY R59, PT, P0 ;  /* 0x00000000003b7806 */ /* 0x002fc400000e0100 */
[----:B------:R-:W-:Y:S02]  /*4a60*/  VOTE.ANY R68, PT, P1 ;  /* 0x0000000000447806 */ /* 0x000fe400008e0100 */
[----:B------:R-:W-:Y:S02]  /*4a70*/  @!P0 LOP3.LUT R59, RZ, R59, RZ, 0x33, !PT ;  /* 0x0000003bff3b8212 */ /* 0x000fe400078e33ff */
[----:B------:R-:W-:Y:S02]  /*4a80*/  @!P1 LOP3.LUT R68, RZ, R68, RZ, 0x33, !PT ;  /* 0x00000044ff449212 */ /* 0x000fe400078e33ff */
[----:B------:R-:W-:Y:S02]  /*4a90*/  LOP3.LUT P0, RZ, R58, 0x80, RZ, 0xc0, !PT ;  /* 0x000000803aff7812 */ /* 0x000fe4000780c0ff */
        /* <DEDUP_REMOVED lines=18> */
[----:B------:R-:W-:Y:S01]  /*4bc0*/  LOP3.LUT R73, R68, R59, RZ, 0xc0, !PT ;  /* 0x0000003b44497212 */ /* 0x000fe200078ec0ff */
[----:B------:R-:W-:-:S03]  /*4bd0*/  IMAD.MOV.U32 R68, RZ, RZ, RZ ;  /* 0x000000ffff447224 */ /* 0x000fc600078e00ff */
[----:B------:R-:W1:Y:S01]  /*4be0*/  FLO.U32 R67, R73 ;  /* 0x0000004900437300 */ /* 0x000e6200000e0000 */
[----:B------:R-:W-:-:S07]  /*4bf0*/  LOP3.LUT R59, R2, R73, RZ, 0xc0, !PT ;  /* 0x00000049023b7212 */ /* 0x000fce00078ec0ff */
[----:B------:R-:W4:Y:S01]  /*4c00*/  POPC R59, R59 ;  /* 0x0000003b003b7309 */ /* 0x000f220000000000 */
[----:B-1----:R-:W-:-:S13]  /*4c10*/  ISETP.NE.AND P0, PT, R76, R67, PT ;  /* 0x000000434c00720c */ /* 0x002fda0003f05270 */
[----:B--234-:R-:W-:Y:S05]  /*4c20*/  @P0 BRA `(.L_x_49) ;  /* 0x0000000000080947 */ /* 0x01cfea0003800000 */
[----:B------:R-:W-:-:S05]  /*4c30*/  IMAD R58, R58, 0x4, R69 ;  /* 0x000000043a3a7824 */ /* 0x000fca00078e0245 */
[----:B------:R1:W2:Y:S02]  /*4c40*/  ATOMS.ADD R68, [R58], R59 ;  /* 0x0000003b3a44738c */ /* 0x0002a40000000000 */
.L_x_49:
[----:B------:R-:W-:Y:S05]  /*4c50*/  BSYNC.RECONVERGENT B0 ;  /* 0x0000000000007941 */ /* 0x000fea0003800200 */
.L_x_48:
        /* <DEDUP_REMOVED lines=30> */
[----:B-1----:R-:W-:Y:S01]  /*4e40*/  ISETP.NE.AND P0, PT, R76, R73, PT ;  /* 0x000000494c00720c */ /* 0x002fe20003f05270 */
[----:B------:R-:W-:-:S12]  /*4e50*/  IMAD.MOV.U32 R76, RZ, RZ, RZ ;  /* 0x000000ffff4c7224 */ /* 0x000fd800078e00ff */
[----:B--234-:R-:W-:Y:S05]  /*4e60*/  @P0 BRA `(.L_x_51) ;  /* 0x0000000000080947 */ /* 0x01cfea0003800000 */
[----:B------:R-:W-:-:S05]  /*4e70*/  IMAD R21, R21, 0x4, R69 ;  /* 0x0000000415157824 */ /* 0x000fca00078e0245 */
[----:B------:R1:W2:Y:S02]  /*4e80*/  ATOMS.ADD R76, [R21], R58 ;  /* 0x0000003a154c738c */ /* 0x0002a40000000000 */
.L_x_51:
[----:B------:R-:W-:Y:S05]  /*4e90*/  BSYNC.RECONVERGENT B0 ;  /* 0x0000000000007941 */ /* 0x000fea0003800200 */
.L_x_50:
[----:B------:R-:W-:Y:S01]  /*4ea0*/  R2P PR, R20, 0x7f ;  /* 0x0000007f14007804 */ /* 0x000fe20000000000 */
[----:B------:R-:W3:Y:S01]  /*4eb0*/  S2R R67, SR_LANEID ;  /* 0x0000000000437919 */ /* 0x000ee20000000000 */
        /* <DEDUP_REMOVED lines=26> */
[----:B------:R-:W3:Y:S01]  /*5060*/  FLO.U32 R68, R77 ;  /* 0x0000004d00447300 */ /* 0x000ee200000e0000 */
[----:B------:R-:W-:-:S07]  /*5070*/  LOP3.LUT R21, R2, R77, RZ, 0xc0, !PT ;  /* 0x0000004d02157212 */ /* 0x000fce00078ec0ff */
[----:B------:R-:W1:Y:S01]  /*5080*/  POPC R21, R21 ;  /* 0x0000001500157309 */ /* 0x000e620000000000 */
[----:B---3--:R-:W-:Y:S02]  /*5090*/  ISETP.NE.AND P0, PT, R67, R68, PT ;  /* 0x000000444300720c */ /* 0x008fe40003f05270 */
[----:B--2---:R2:W3:Y:S11]  /*50a0*/  SHFL.IDX PT, R67, R76, R73, 0x1f ;  /* 0x00001f494c437589 */ /* 0x0044f600000e0000 */
[----:B-12---:R-:W-:Y:S05]  /*50b0*/  @P0 BRA `(.L_x_53) ;  /* 0x0000000000080947 */ /* 0x006fea0003800000 */
[----:B------:R-:W-:-:S05]  /*50c0*/  IMAD R20, R20, 0x4, R69 ;  /* 0x0000000414147824 */ /* 0x000fca00078e0245 */
[----:B------:R1:W2:Y:S02]  /*50d0*/  ATOMS.ADD R75, [R20], R21 ;  /* 0x00000015144b738c */ /* 0x0002a40000000000 */
.L_x_53:
[----:B------:R-:W-:Y:S05]  /*50e0*/  BSYNC.RECONVERGENT B0 ;  /* 0x0000000000007941 */ /* 0x000fea0003800200 */
.L_x_52:
[----:B------:R-:W-:Y:S01]  /*50f0*/  R2P PR, R19, 0x7f ;  /* 0x0000007f13007804 */ /* 0x000fe20000000000 */
[----:B------:R-:W4:Y:S01]  /*5100*/  S2R R76, SR_LANEID ;  /* 0x00000000004c7919 */ /* 0x000f220000000000 */
[----:B------:R-:W-:Y:S01]  /*5110*/  IMAD.IADD R5, R0, 0x1, R5 ;  /* 0x0000000100057824 */ /* 0x000fe200078e0205 */
[----:B------:R-:W-:Y:S01]  /*5120*/  BSSY.RECONVERGENT B0, `(.L_x_54) ;  /* 0x0000022000007945 */ /* 0x000fe20003800200 */
[----:B------:R-:W-:Y:S01]  /*5130*/  IMAD.MOV.U32 R77, RZ, RZ, RZ ;  /* 0x000000ffff4d7224 */ /* 0x000fe200078e00ff */
[----:B--2---:R2:W0:Y:S08]  /*5140*/  SHFL.IDX PT, R68, R75, R68, 0x1f ;  /* 0x00001f444b447589 */ /* 0x00443000000e0000 */
        /* <DEDUP_REMOVED lines=24> */
[----:B------:R-:W4:Y:S01]  /*52d0*/  FLO.U32 R20, R73 ;  /* 0x0000004900147300 */ /* 0x000f2200000e0000 */
[----:B------:R-:W-:-:S07]  /*52e0*/  LOP3.LUT R0, R2, R73, RZ, 0xc0, !PT ;  /* 0x0000004902007212 */ /* 0x000fce00078ec0ff */
[----:B------:R-:W1:Y:S01]  /*52f0*/  POPC R0, R0 ;  /* 0x0000000000007309 */ /* 0x000e620000000000 */
[----:B----4-:R-:W-:-:S13]  /*5300*/  ISETP.NE.AND P0, PT, R76, R20, PT ;  /* 0x000000144c00720c */ /* 0x010fda0003f05270 */
[----:B012---:R-:W-:Y:S05]  /*5310*/  @P0 BRA `(.L_x_55) ;  /* 0x0000000000080947 */ /* 0x007fea0003800000 */
[----:B------:R-:W-:-:S05]  /*5320*/  IMAD R19, R19, 0x4, R69 ;  /* 0x0000000413137824 */ /* 0x000fca00078e0245 */
[----:B------:R0:W1:Y:S02]  /*5330*/  ATOMS.ADD R77, [R19], R0 ;  /* 0x00000000134d738c */ /* 0x0000640000000000 */
.L_x_55:
[----:B------:R-:W-:Y:S05]  /*5340*/  BSYNC.RECONVERGENT B0 ;  /* 0x0000000000007941 */ /* 0x000fea0003800200 */
.L_x_54:
[----:B------:R-:W-:Y:S01]  /*5350*/  R2P PR, R18, 0x7f ;  /* 0x0000007f12007804 */ /* 0x000fe20000000000 */
[----:B01----:R0:W1:Y:S01]  /*5360*/  SHFL.IDX PT, R19, R77, R20, 0x1f ;  /* 0x00001f144d137589 */ /* 0x00306200000e0000 */
[----:B------:R-:W-:Y:S01]  /*5370*/  BSSY.RECONVERGENT B0, `(.L_x_56) ;  /* 0x0000022000007945 */ /* 0x000fe20003800200 */
[----:B------:R-:W2:Y:S10]  /*5380*/  S2R R75, SR_LANEID ;  /* 0x00000000004b7919 */ /* 0x000eb40000000000 */
[----:B------:R-:W-:-:S02]  /*5390*/  VOTE.ANY R73, PT, P0 ;  /* 0x0000000000497806 */ /* 0x000fc400000e0100 */
[----:B------:R-:W-:Y:S02]  /*53a0*/  VOTE.ANY R76, PT, P1 ;  /* 0x00000000004c7806 */ /* 0x000fe400008e0100 */
[----:B------:R-:W-:Y:S02]  /*53b0*/  @!P0 LOP3.LUT R73, RZ, R73, RZ, 0x33, !PT ;  /* 0x00000049ff498212 */ /* 0x000fe400078e33ff */
[----:B------:R-:W-:Y:S02]  /*53c0*/  @!P1 LOP3.LUT R76, RZ, R76, RZ, 0x33, !PT ;  /* 0x0000004cff4c9212 */ /* 0x000fe400078e33ff */
[----:B0-----:R-:W-:Y:S02]  /*53d0*/  VOTE.ANY R20, PT, P5 ;  /* 0x0000000000147806 */ /* 0x001fe400028e0100 */
[----:B------:R-:W-:Y:S02]  /*53e0*/  LOP3.LUT R73, R76, R73, RZ, 0xc0, !PT ;  /* 0x000000494c497212 */ /* 0x000fe400078ec0ff */
[----:B------:R-:W-:-:S02]  /*53f0*/  VOTE.ANY R76, PT, P2 ;  /* 0x00000000004c7806 */ /* 0x000fc400010e0100 */
        /* <DEDUP_REMOVED lines=9> */
[----:B------:R-:W-:-:S04]  /*5490*/  LOP3.LUT R73, R76, R73, RZ, 0xc0, !PT ;  /* 0x000000494c497212 */ /* 0x000fc800078ec0ff */
[----:B------:R-:W-:Y:S02]  /*54a0*/  LOP3.LUT R73, R20, R73, RZ, 0xc0, !PT ;  /* 0x0000004914497212 */ /* 0x000fe400078ec0ff */
[----:B------:R-:W-:-:S04]  /*54b0*/  VOTE.ANY R20, PT, P6 ;  /* 0x0000000000147806 */ /* 0x000fc800030e0100 */
[----:B------:R-:W-:-:S04]  /*54c0*/  @!P6 LOP3.LUT R20, RZ, R20, RZ, 0x33, !PT ;  /* 0x00000014ff14e212 */ /* 0x000fc800078e33ff */
[----:B------:R-:W-:Y:S02]  /*54d0*/  LOP3.LUT R73, R20, R73, RZ, 0xc0, !PT ;  /* 0x0000004914497212 */ /* 0x000fe400078ec0ff */
[----:B------:R-:W-:-:S04]  /*54e0*/  VOTE.ANY R20, PT, P0 ;  /* 0x0000000000147806 */ /* 0x000fc800000e0100 */
[----:B------:R-:W-:-:S04]  /*54f0*/  @!P0 LOP3.LUT R20, RZ, R20, RZ, 0x33, !PT ;  /* 0x00000014ff148212 */ /* 0x000fc800078e33ff */
[----:B------:R-:W-:-:S04]  /*5500*/  LOP3.LUT R73, R20, R73, RZ, 0xc0, !PT ;  /* 0x0000004914497212 */ /* 0x000fc800078ec0ff */
[----:B------:R-:W2:Y:S01]  /*5510*/  FLO.U32 R20, R73 ;  /* 0x0000004900147300 */ /* 0x000ea200000e0000 */
[----:B------:R-:W-:-:S07]  /*5520*/  LOP3.LUT R2, R2, R73, RZ, 0xc0, !PT ;  /* 0x0000004902027212 */ /* 0x000fce00078ec0ff */
[----:B------:R-:W0:Y:S01]  /*5530*/  POPC R2, R2 ;  /* 0x0000000200027309 */ /* 0x000e220000000000 */
[----:B--2---:R-:W-:Y:S01]  /*5540*/  ISETP.NE.AND P0, PT, R75, R20, PT ;  /* 0x000000144b00720c */ /* 0x004fe20003f05270 */
[----:B------:R-:W-:-:S12]  /*5550*/  IMAD.MOV.U32 R75, RZ, RZ, RZ ;  /* 0x000000ffff4b7224 */ /* 0x000fd800078e00ff */
[----:B01----:R-:W-:Y:S05]  /*5560*/  @P0 BRA `(.L_x_57) ;  /* 0x0000000000080947 */ /* 0x003fea0003800000 */
[----:B------:R-:W-:-:S05]  /*5570*/  IMAD R69, R18, 0x4, R69 ;  /* 0x0000000412457824 */ /* 0x000fca00078e0245 */
[----:B------:R0:W1:Y:S02]  /*5580*/  ATOMS.ADD R75, [R69], R2 ;  /* 0x00000002454b738c */ /* 0x0000640000000000 */
.L_x_57:
[----:B------:R-:W-:Y:S05]  /*5590*/  BSYNC.RECONVERGENT B0 ;  /* 0x0000000000007941 */ /* 0x000fea0003800200 */
.L_x_56:
[----:B------:R-:W-:Y:S01]  /*55a0*/  BAR.SYNC.DEFER_BLOCKING 0x0 ;  /* 0x0000000000007b1d */ /* 0x000fe20000010000 */
[----:B------:R-:W-:Y:S01]  /*55b0*/  IMAD.IADD R3, R3, 0x1, R6 ;  /* 0x0000000103037824 */ /* 0x000fe200078e0206 */
[----:B------:R-:W-:Y:S01]  /*55c0*/  ISETP.NE.AND P0, PT, R74, RZ, PT ;  /* 0x000000ff4a00720c */ /* 0x000fe20003f05270 */
[----:B------:R-:W-:Y:S02]  /*55d0*/  IMAD.IADD R9, R4, 0x1, R9 ;  /* 0x0000000104097824 */ /* 0x000fe400078e0209 */
[----:B------:R-:W-:Y:S01]  /*55e0*/  IMAD.IADD R7, R7, 0x1, R10 ;  /* 0x0000000107077824 */ /* 0x000fe200078e020a */
[----:B------:R-:W-:Y:S01]  /*55f0*/  BSSY B1, `(.L_x_58) ;  /* 0x0000059000017945 */ /* 0x000fe20003800000 */
[----:B------:R-:W-:Y:S01]  /*5600*/  IMAD.IADD R13, R8, 0x1, R13 ;  /* 0x00000001080d7824 */ /* 0x000fe200078e020d */
[----:B01----:R-:W0:Y:S01]  /*5610*/  SHFL.IDX PT, R69, R75, R20, 0x1f ;  /* 0x00001f144b457589 */ /* 0x003e2200000e0000 */
[----:B------:R-:W-:Y:S02]  /*5620*/  IMAD R5, R5, 0x8, R72 ;  /* 0x0000000805057824 */ /* 0x000fe400078e0248 */
[----:B------:R-:W-:-:S02]  /*5630*/  IMAD.IADD R11, R11, 0x1, R14 ;  /* 0x000000010b0b7824 */ /* 0x000fc400078e020e */
[--C-:B------:R-:W-:Y:S02]  /*5640*/  IMAD R3, R3, 0x8, R72.reuse ;  /* 0x0000000803037824 */ /* 0x100fe400078e0248 */
[----:B------:R-:W-:Y:S02]  /*5650*/  IMAD.IADD R63, R12, 0x1, R63 ;  /* 0x000000010c3f7824 */ /* 0x000fe400078e023f */
[----:B------:R-:W-:Y:S02]  /*5660*/  IMAD R9, R9, 0x8, R72 ;  /* 0x0000000809097824 */ /* 0x000fe400078e0248 */
[----:B------:R-:W-:Y:S02]  /*5670*/  IMAD.IADD R17, R17, 0x1, R62 ;  /* 0x0000000111117824 */ /* 0x000fe400078e023e */
[----:B------:R-:W-:Y:S02]  /*5680*/  IMAD R7, R7, 0x8, R72 ;  /* 0x0000000807077824 */ /* 0x000fe400078e0248 */
[----:B------:R-:W-:Y:S01]  /*5690*/  IMAD.IADD R61, R61, 0x1, R64 ;  /* 0x000000013d3d7824 */ /* 0x000fe200078e0240 */
[----:B------:R1:W-:Y:S01]  /*56a0*/  STS.64 [R5+-0x8], R50 ;  /* 0xfffff83205007388 */ /* 0x0003e20000000a00 */
[----:B------:R-:W-:-:S02]  /*56b0*/  IMAD R13, R13, 0x8, R72 ;  /* 0x000000080d0d7824 */ /* 0x000fc400078e0248 */
[----:B------:R-:W-:Y:S01]  /*56c0*/  IMAD.IADD R65, R60, 0x1, R65 ;  /* 0x000000013c417824 */ /* 0x000fe200078e0241 */
[----:B------:R2:W-:Y:S01]  /*56d0*/  STS.64 [R3+-0x8], R48 ;  /* 0xfffff83003007388 */ /* 0x0005e20000000a00 */
[----:B------:R-:W-:Y:S02]  /*56e0*/  IMAD R11, R11, 0x8, R72 ;  /* 0x000000080b0b7824 */ /* 0x000fe400078e0248 */
[----:B------:R-:W-:Y:S01]  /*56f0*/  IMAD.IADD R59, R59, 0x1, R66 ;  /* 0x000000013b3b7824 */ /* 0x000fe200078e0242 */
[----:B------:R4:W-:Y:S01]  /*5700*/  STS.64 [R9+-0x8], R46 ;  /* 0xfffff82e09007388 */ /* 0x0009e20000000a00 */
[--C-:B------:R-:W-:Y:S02]  /*5710*/  IMAD R63, R63, 0x8, R72.reuse ;  /* 0x000000083f3f7824 */ /* 0x100fe400078e0248 */
[----:B---3--:R-:W-:Y:S01]  /*5720*/  IMAD.IADD R67, R58, 0x1, R67 ;  /* 0x000000013a437824 */ /* 0x008fe200078e0243 */
[----:B------:R3:W-:Y:S01]  /*5730*/  STS.64 [R7+-0x8], R44 ;  /* 0xfffff82c07007388 */ /* 0x0007e20000000a00 */
[----:B-1----:R-:W-:-:S02]  /*5740*/  IMAD R5, R17, 0x8, R72 ;  /* 0x0000000811057824 */ /* 0x002fc400078e0248 */
[----:B------:R-:W-:Y:S01]  /*5750*/  IMAD.IADD R21, R21, 0x1, R68 ;  /* 0x0000000115157824 */ /* 0x000fe200078e0244 */
[----:B------:R1:W-:Y:S01]  /*5760*/  STS.64 [R13+-0x8], R42 ;  /* 0xfffff82a0d007388 */ /* 0x0003e20000000a00 */
[--C-:B--2---:R-:W-:Y:S02]  /*5770*/  IMAD R3, R61, 0x8, R72.reuse ;  /* 0x000000083d037824 */ /* 0x104fe400078e0248 */
[----:B------:R-:W-:Y:S01]  /*5780*/  IMAD.IADD R19, R0, 0x1, R19 ;  /* 0x0000000100137824 */ /* 0x000fe200078e0213 */
[----:B------:R2:W-:Y:S01]  /*5790*/  STS.64 [R11+-0x8], R40 ;  /* 0xfffff8280b007388 */ /* 0x0005e20000000a00 */
[--C-:B----4-:R-:W-:Y:S02]  /*57a0*/  IMAD R9, R65, 0x8, R72.reuse ;  /* 0x0000000841097824 */ /* 0x110fe400078e0248 */
[----:B0-----:R-:W-:Y:S01]  /*57b0*/  IMAD.IADD R69, R2, 0x1, R69 ;  /* 0x0000000102457824 */ /* 0x001fe200078e0245 */
[----:B------:R0:W-:Y:S01]  /*57c0*/  STS.64 [R63+-0x8], R38 ;  /* 0xfffff8263f007388 */ /* 0x0001e20000000a00 */
[----:B---3--:R-:W-:-:S02]  /*57d0*/  IMAD R7, R59, 0x8, R72 ;  /* 0x000000083b077824 */ /* 0x008fc400078e0248 */
[--C-:B------:R-:W-:Y:S01]  /*57e0*/  IMAD R17, R19, 0x8, R72.reuse ;  /* 0x0000000813117824 */ /* 0x100fe200078e0248 */
[----:B------:R0:W-:Y:S01]  /*57f0*/  STS.64 [R5+-0x8], R36 ;  /* 0xfffff82405007388 */ /* 0x0001e20000000a00 */
[--C-:B-1----:R-:W-:Y:S01]  /*5800*/  IMAD R13, R67, 0x8, R72.reuse ;  /* 0x00000008430d7824 */ /* 0x102fe200078e0248 */
[----:B------:R-:W-:Y:S01]  /*5810*/  SHF.R.S32.HI R19, RZ, 0x1f, R15 ;  /* 0x0000001fff137819 */ /* 0x000fe2000001140f */
[--C-:B------:R-:W-:Y:S01]  /*5820*/  IMAD R69, R69, 0x8, R72.reuse ;  /* 0x0000000845457824 */ /* 0x100fe200078e0248 */
[----:B------:R0:W-:Y:S01]  /*5830*/  STS.64 [R3+-0x8], R34 ;  /* 0xfffff82203007388 */ /* 0x0001e20000000a00 */
[--C-:B--2---:R-:W-:Y:S02]  /*5840*/  IMAD R11, R21, 0x8, R72.reuse ;  /* 0x00000008150b7824 */ /* 0x104fe400078e0248 */
[----:B------:R-:W-:Y:S01]  /*5850*/  IMAD R0, R53, 0x8, R72 ;  /* 0x0000000835007824 */ /* 0x000fe200078e0248 */
[----:B------:R0:W-:Y:S04]  /*5860*/  STS.64 [R9+-0x8], R32 ;  /* 0xfffff82009007388 */ /* 0x0001e80000000a00 */
[----:B------:R0:W-:Y:S04]  /*5870*/  STS.64 [R7+-0x8], R30 ;  /* 0xfffff81e07007388 */ /* 0x0001e80000000a00 */
[----:B------:R0:W-:Y:S04]  /*5880*/  STS.64 [R13+-0x8], R28 ;  /* 0xfffff81c0d007388 */ /* 0x0001e80000000a00 */
[----:B------:R0:W-:Y:S04]  /*5890*/  STS.64 [R11+-0x8], R26 ;  /* 0xfffff81a0b007388 */ /* 0x0001e80000000a00 */
[----:B------:R0:W-:Y:S04]  /*58a0*/  STS.64 [R17+-0x8], R24 ;  /* 0xfffff81811007388 */ /* 0x0001e80000000a00 */
[----:B------:R0:W-:Y:S01]  /*58b0*/  STS.64 [R69+-0x8], R22 ;  /* 0xfffff81645007388 */ /* 0x0001e20000000a00 */
[----:B------:R-:W-:Y:S05]  /*58c0*/  @P0 BRA `(.L_x_59) ;  /* 0x0000000000ac0947 */ /* 0x000fea0003800000 */
[----:B------:R-:W1:Y:S02]  /*58d0*/  LDCU.64 UR4, c[0x0][0x398] ;  /* 0x00007300ff0477ac */ /* 0x000e640008000a00 */
[----:B-1----:R-:W-:-:S04]  /*58e0*/  LEA R4, P0, R53, UR4, 0x3 ;  /* 0x0000000435047c11 */ /* 0x002fc8000f8018ff */
[----:B0-----:R-:W-:-:S05]  /*58f0*/  LEA.HI.X R5, R53, UR5, RZ, 0x3, P0 ;  /* 0x0000000535057c11 */ /* 0x001fca00080f1cff */
[----:B------:R-:W2:Y:S01]  /*5900*/  LDG.E.64 R2, desc[UR6][R4.64] ;  /* 0x0000000604027981 */ /* 0x000ea2000c1e1b00 */
[----:B------:R-:W-:Y:S01]  /*5910*/  IMAD.MOV.U32 R7, RZ, RZ, R16 ;  /* 0x000000ffff077224 */ /* 0x000fe200078e0010 */
[----:B--2---:R-:W-:-:S05]  /*5920*/  IADD3 R2, P0, PT, -R15, R2, RZ ;  /* 0x000000020f027210 */ /* 0x004fca0007f1e1ff */
[----:B------:R-:W-:Y:S01]  /*5930*/  IMAD.X R3, R3, 0x1, ~R19, P0 ;  /* 0x0000000103037824 */ /* 0x000fe200000e0e13 */
[----:B------:R-:W-:-:S04]  /*5940*/  ISETP.GE.AND P0, PT, R71, 0x1, PT ;  /* 0x000000014700780c */ /* 0x000fc80003f06270 */
[----:B------:R0:W-:Y:S09]  /*5950*/  STS.64 [R0+0xb400], R2 ;  /* 0x00b4000200007388 */ /* 0x0001f20000000a00 */
[----:B------:R-:W-:Y:S05]  /*5960*/  @!P0 BRA `(.L_x_60) ;  /* 0x00000000006c8947 */ /* 0x000fea0003800000 */
[----:B------:R-:W-:Y:S01]  /*5970*/  BSSY B0, `(.L_x_61) ;  /* 0x0000019000007945 */ /* 0x000fe20003800000 */
[----:B------:R-:W-:Y:S02]  /*5980*/  IMAD.MOV.U32 R4, RZ, RZ, -0x1 ;  /* 0xffffffffff047424 */ /* 0x000fe400078e00ff */
[----:B------:R-:W-:Y:S02]  /*5990*/  IMAD.MOV.U32 R5, RZ, RZ, R71 ;  /* 0x000000ffff057224 */ /* 0x000fe400078e0047 */
[----:B------:R-:W-:-:S07]  /*59a0*/  IMAD.MOV.U32 R7, RZ, RZ, R16 ;  /* 0x000000ffff077224 */ /* 0x000fce00078e0010 */
.L_x_65:
[----:B0-----:R-:W0:Y:S01]  /*59b0*/  LDC.64 R2, c[0x0][0x380] ;  /* 0x0000e000ff027b82 */ /* 0x001e220000000a00 */
[----:B------:R-:W-:Y:S01]  /*59c0*/  VIADD R11, R5, 0xffffffff ;  /* 0xffffffff050b7836 */ /* 0x000fe20000000000 */
[----:B------:R-:W-:Y:S03]  /*59d0*/  BSSY B2, `(.L_x_62) ;  /* 0x0000008000027945 */ /* 0x000fe60003800000 */
[----:B------:R-:W-:-:S04]  /*59e0*/  IMAD R9, R11, 0x100, R53 ;  /* 0x000001000b097824 */ /* 0x000fc800078e0235 */
[----:B0-----:R-:W-:-:S07]  /*59f0*/  IMAD.WIDE R2, R9, 0x4, R2 ;  /* 0x0000000409027825 */ /* 0x001fce00078e0202 */
.L_x_63:
[----:B------:R-:W-:Y:S05]  /*5a00*/  YIELD ;  /* 0x0000000000007946 */ /* 0x000fea0003800000 */
[----:B------:R0:W-:Y:S06]  /*5a10*/  MEMBAR.SC.CTA ;  /* 0x0000000000007992 */ /* 0x0001ec0000000000 */
[----:B0-----:R-:W2:Y:S02]  /*5a20*/  LDG.E.STRONG.SYS R6, desc[UR6][R2.64] ;  /* 0x0000000602067981 */ /* 0x001ea4000c1f5900 */
[----:B--2---:R-:W-:-:S13]  /*5a30*/  ISETP.NE.AND P0, PT, R6, RZ, PT ;  /* 0x000000ff0600720c */ /* 0x004fda0003f05270 */
[----:B------:R-:W-:Y:S05]  /*5a40*/  @!P0 BRA `(.L_x_63) ;  /* 0xfffffffc00ec8947 */ /* 0x000fea000383ffff */
[----:B------:R-:W-:Y:S05]  /*5a50*/  BSYNC B2 ;  /* 0x0000000000027941 */ /* 0x000fea0003800000 */
.L_x_62:
[----:B------:R-:W-:Y:S01]  /*5a60*/  BSSY.RECONVERGENT B2, `(.L_x_64) ;  /* 0x0000006000027945 */ /* 0x000fe20003800200 */
[C---:B------:R-:W-:Y:S02]  /*5a70*/  ISETP.GT.AND P0, PT, R6.reuse, -0x1, PT ;  /* 0xffffffff0600780c */ /* 0x040fe40003f04270 */
[----:B------:R-:W-:Y:S01]  /*5a80*/  LOP3.LUT R6, R6, 0x3fffffff, RZ, 0xc0, !PT ;  /* 0x3fffffff06067812 */ /* 0x000fe200078ec0ff */
[----:B------:R-:W-:Y:S05]  /*5a90*/  WARPSYNC.EXCLUSIVE R4 ;  /* 0x0000000004007348 */ /* 0x000fea0003a00000 */
[----:B------:R-:W-:-:S05]  /*5aa0*/  IMAD.IADD R7, R6, 0x1, R7 ;  /* 0x0000000106077824 */ /* 0x000fca00078e0207 */
[----:B------:R-:W-:-:S07]  /*5ab0*/  VOTE.ANY R4, PT, P0 ;  /* 0x0000000000047806 */ /* 0x000fce00000e0100 */
[----:B------:R-:W-:Y:S05]  /*5ac0*/  BSYNC.RECONVERGENT B2 ;  /* 0x0000000000027941 */ /* 0x000fea0003800200 */
.L_x_64:
[----:B------:R-:W-:Y:S01]  /*5ad0*/  ISETP.GT.U32.AND P1, PT, R5, 0x1, PT ;  /* 0x000000010500780c */ /* 0x000fe20003f24070 */
[----:B------:R-:W-:-:S12]  /*5ae0*/  IMAD.MOV.U32 R5, RZ, RZ, R11 ;  /* 0x000000ffff057224 */ /* 0x000fd800078e000b */
[----:B------:R-:W-:Y:S05]  /*5af0*/  @P0 BRA P1, `(.L_x_65) ;  /* 0xfffffffc00ac0947 */ /* 0x000fea000083ffff */
[----:B------:R-:W-:Y:S05]  /*5b00*/  BSYNC B0 ;  /* 0x0000000000007941 */ /* 0x000fea0003800000 */
.L_x_61:
[----:B------:R1:W2:Y:S02]  /*5b10*/  LDS.64 R2, [R0+0xb400] ;  /* 0x00b4000000027984 */ /* 0x0002a40000000a00 */
.L_x_60:
[C---:B------:R-:W-:Y:S01]  /*5b20*/  IMAD.IADD R9, R7.reuse, 0x1, -R16 ;  /* 0x0000000107097824 */ /* 0x040fe200078e0a10 */
[----:B------:R-:W-:-:S04]  /*5b30*/  LOP3.LUT R5, R7, 0x80000000, RZ, 0xfc, !PT ;  /* 0x8000000007057812 */ /* 0x000fc800078efcff */
[C---:B0-2---:R-:W-:Y:S01]  /*5b40*/  IADD3 R2, P0, PT, R9.reuse, R2, RZ ;  /* 0x0000000209027210 */ /* 0x045fe20007f1e0ff */
[----:B------:R2:W-:Y:S03]  /*5b50*/  STG.E.STRONG.SYS desc[UR6][R54.64], R5 ;  /* 0x0000000536007986 */ /* 0x0005e6000c115906 */
[----:B------:R-:W-:-:S05]  /*5b60*/  LEA.HI.X.SX32 R3, R9, R3, 0x1, P0 ;  /* 0x0000000309037211 */ /* 0x000fca00000f0eff */
[----:B------:R2:W-:Y:S04]  /*5b70*/  STS.64 [R0+0xb400], R2 ;  /* 0x00b4000200007388 */ /* 0x0005e80000000a00 */
.L_x_59:
[----:B------:R-:W-:Y:S05]  /*5b80*/  BSYNC B1 ;  /* 0x0000000000017941 */ /* 0x000fea0003800000 */
.L_x_58:
[----:B0-----:R-:W0:Y:S01]  /*5b90*/  LDC.64 R8, c[0x0][0x390] ;  /* 0x0000e400ff087b82 */ /* 0x001e220000000a00 */
[----:B--2---:R-:W-:Y:S01]  /*5ba0*/  IMAD R2, R71, 0x1680, RZ ;  /* 0x0000168047027824 */ /* 0x004fe200078e02ff */
[----:B------:R-:W-:Y:S05]  /*5bb0*/  WARPSYNC.ALL ;  /* 0x0000000000007948 */ /* 0x000fea0003800000 */
[----:B------:R-:W-:Y:S01]  /*5bc0*/  VIADD R7, R2, 0x1680 ;  /* 0x0000168002077836 */ /* 0x000fe20000000000 */
[----:B------:R-:W2:Y:S01]  /*5bd0*/  LDC R4, c[0x0][0x3c0] ;  /* 0x0000f000ff047b82 */ /* 0x000ea20000000800 */
[----:B0-----:R-:W-:-:S03]  /*5be0*/  ISETP.EQ.U32.AND P1, PT, R8, RZ, PT ;  /* 0x000000ff0800720c */ /* 0x001fc60003f22070 */
[CC--:B--2---:R-:W-:Y:S02]  /*5bf0*/  ISETP.GE.AND P0, PT, R7.reuse, R4.reuse, PT ;  /* 0x000000040700720c */ /* 0x0c4fe40003f06270 */
[----:B------:R-:W-:Y:S02]  /*5c00*/  ISETP.GT.AND P3, PT, R7, R4, PT ;  /* 0x000000040700720c */ /* 0x000fe40003f64270 */
[----:B------:R-:W-:-:S04]  /*5c10*/  ISETP.EQ.OR.EX P0, PT, R9, RZ, !P0, P1 ;  /* 0x000000ff0900720c */ /* 0x000fc80004702710 */
[----:B------:R-:W-:-:S13]  /*5c20*/  ISETP.GT.U32.OR P0, PT, R53, 0xff, P0 ;  /* 0x000000ff3500780c */ /* 0x000fda0000704470 */
[----:B------:R-:W0:Y:S01]  /*5c30*/  @!P0 LDS.64 R2, [R0+0xb400] ;  /* 0x00b4000000028984 */ /* 0x000e220000000a00 */
[--C-:B------:R-:W-:Y:S02]  /*5c40*/  @!P0 SHF.R.S32.HI R5, RZ, 0x1f, R16.reuse ;  /* 0x0000001fff058819 */ /* 0x100fe40000011410 */
[----:B0-----:R-:W-:-:S04]  /*5c50*/  @!P0 IADD3 R16, P1, P2, R2, R15, R16 ;  /* 0x0000000f02108210 */ /* 0x001fc80007a3e010 */
[----:B------:R-:W-:-:S05]  /*5c60*/  @!P0 IADD3.X R17, PT, PT, R3, R19, R5, P1, P2 ;  /* 0x0000001303118210 */ /* 0x000fca0000fe4405 */
[----:B------:R0:W-:Y:S01]  /*5c70*/  @!P0 STG.E.64 desc[UR6][R56.64], R16 ;  /* 0x0000001038008986 */ /* 0x0001e2000c101b06 */
[----:B------:R-:W-:Y:S06]  /*5c80*/  BAR.SYNC.DEFER_BLOCKING 0x0 ;  /* 0x0000000000007b1d */ /* 0x000fec0000010000 */
[----:B------:R-:W-:Y:S05]  /*5c90*/  @P3 BRA `(.L_x_66) ;  /* 0x0000001000fc3947 */ /* 0x000fea0003800000 */
[----:B------:R-:W2:Y:S01]  /*5ca0*/  LDS.64 R4, [R0] ;  /* 0x0000000000047984 */ /* 0x000ea20000000a00 */
[----:B------:R-:W3:Y:S01]  /*5cb0*/  LDCU UR4, c[0x0][0x3c4] ;  /* 0x00007880ff0477ac */ /* 0x000ee20008000800 */
[----:B------:R-:W4:Y:S01]  /*5cc0*/  LDCU.64 UR8, c[0x0][0x3a0] ;  /* 0x00007400ff0877ac */ /* 0x000f220008000a00 */
[----:B--2---:R-:W-:-:S04]  /*5cd0*/  ISETP.NE.U32.AND P0, PT, R4, -0x1, PT ;  /* 0xffffffff0400780c */ /* 0x004fc80003f05070 */
[----:B------:R-:W-:-:S04]  /*5ce0*/  ISETP.NE.AND.EX P0, PT, R5, 0x7fffffff, PT, P0 ;  /* 0x7fffffff0500780c */ /* 0x000fc80003f05300 */
[C---:B------:R-:W-:Y:S02]  /*5cf0*/  SEL R3, R4.reuse, RZ, P0 ;  /* 0x000000ff04037207 */ /* 0x040fe40000000000 */
[----:B------:R-:W-:Y:S02]  /*5d00*/  SEL R2, R5, 0x80000000, P0 ;  /* 0x8000000005027807 */ /* 0x000fe40000000000 */
[----:B------:R-:W-:Y:S02]  /*5d10*/  ISETP.GT.U32.AND P0, PT, R4, -0x1, PT ;  /* 0xffffffff0400780c */ /* 0x000fe40003f04070 */
[----:B---3--:R-:W-:Y:S02]  /*5d20*/  SHF.R.U64 R3, R3, UR4, R2 ;  /* 0x0000000403037c19 */ /* 0x008fe40008001202 */
[----:B------:R-:W-:Y:S02]  /*5d30*/  ISETP.GT.AND.EX P0, PT, R5, -0x1, PT, P0 ;  /* 0xffffffff0500780c */ /* 0x000fe40003f04300 */
[----:B------:R-:W-:-:S02]  /*5d40*/  LOP3.LUT R3, R3, R70, RZ, 0x30, !PT ;  /* 0x0000004603037212 */ /* 0x000fc400078e30ff */
[----:B------:R-:W-:-:S03]  /*5d50*/  SEL R9, RZ, 0xffffffff, !P0 ;  /* 0xffffffffff097807 */ /* 0x000fc60004000000 */
[----:B------:R-:W-:Y:S01]  /*5d60*/  IMAD R3, R3, 0x8, R72 ;  /* 0x0000000803037824 */ /* 0x000fe200078e0248 */
[----:B------:R-:W-:-:S05]  /*5d70*/  LOP3.LUT R8, R9, R4, RZ, 0x3c, !PT ;  /* 0x0000000409087212 */ /* 0x000fca00078e3cff */
[----:B------:R-:W2:Y:S02]  /*5d80*/  LDS.64 R2, [R3+0xb400] ;  /* 0x00b4000003027984 */ /* 0x000ea40000000a00 */
[----:B--2---:R-:W-:Y:S01]  /*5d90*/  IADD3 R6, P1, PT, R2, R53, RZ ;  /* 0x0000003502067210 */ /* 0x004fe20007f3e0ff */
[----:B------:R-:W-:-:S04]  /*5da0*/  IMAD.MOV.U32 R2, RZ, RZ, -0x1 ;  /* 0xffffffffff027424 */ /* 0x000fc800078e00ff */
[----:B------:R-:W-:Y:S01]  /*5db0*/  IMAD.X R11, RZ, RZ, R3, P1 ;  /* 0x000000ffff0b7224 */ /* 0x000fe200008e0603 */
[----:B------:R-:W-:Y:S02]  /*5dc0*/  SEL R7, R2, 0x80000000, P0 ;  /* 0x8000000002077807 */ /* 0x000fe40000000000 */
[C---:B----4-:R-:W-:Y:S02]  /*5dd0*/  LEA R10, P0, R6.reuse, UR8, 0x3 ;  /* 0x00000008060a7c11 */ /* 0x050fe4000f8018ff */
[----:B------:R-:W-:Y:S02]  /*5de0*/  LOP3.LUT R9, R7, R5, RZ, 0x3c, !PT ;  /* 0x0000000507097212 */ /* 0x000fe400078e3cff */
[----:B------:R-:W-:-:S05]  /*5df0*/  LEA.HI.X R11, R6, UR9, R11, 0x3, P0 ;  /* 0x00000009060b7c11 */ /* 0x000fca00080f1c0b */
[----:B------:R-:W-:Y:S01]  /*5e00*/  STG.E.64 desc[UR6][R10.64], R8 ;  /* 0x000000080a007986 */ /* 0x000fe2000c101b06 */
[----:B------:R-:W-:-:S03]  /*5e10*/  NOP ;  /* 0x0000000000007918 */ /* 0x000fc60000000000 */
[----:B------:R-:W2:Y:S02]  /*5e20*/  LDS.64 R4, [R0+0xc00] ;  /* 0x000c000000047984 */ /* 0x000ea40000000a00 */
[----:B--2---:R-:W-:-:S04]  /*5e30*/  ISETP.NE.U32.AND P0, PT, R4, -0x1, PT ;  /* 0xffffffff0400780c */ /* 0x004fc80003f05070 */
[----:B------:R-:W-:-:S04]  /*5e40*/  ISETP.NE.AND.EX P0, PT, R5, 0x7fffffff, PT, P0 ;  /* 0x7fffffff0500780c */ /* 0x000fc80003f05300 */
[C---:B------:R-:W-:Y:S02]  /*5e50*/  SEL R3, R4.reuse, RZ, P0 ;  /* 0x000000ff04037207 */ /* 0x040fe40000000000 */
[----:B------:R-:W-:Y:S02]  /*5e60*/  SEL R6, R5, 0x80000000, P0 ;  /* 0x8000000005067807 */ /* 0x000fe40000000000 */
[----:B------:R-:W-:Y:S02]  /*5e70*/  ISETP.GT.U32.AND P0, PT, R4, -0x1, PT ;  /* 0xffffffff0400780c */ /* 0x000fe40003f04070 */
[----:B------:R-:W-:Y:S02]  /*5e80*/  SHF.R.U64 R3, R3, UR4, R6 ;  /* 0x0000000403037c19 */ /* 0x000fe40008001206 */
[----:B------:R-:W-:Y:S02]  /*5e90*/  ISETP.GT.AND.EX P0, PT, R5, -0x1, PT, P0 ;  /* 0xffffffff0500780c */ /* 0x000fe40003f04300 */
[----:B------:R-:W-:-:S02]  /*5ea0*/  LOP3.LUT R3, R3, R70, RZ, 0x30, !PT ;  /* 0x0000004603037212 */ /* 0x000fc400078e30ff */
[----:B------:R-:W-:Y:S02]  /*5eb0*/  SEL R9, RZ, 0xffffffff, !P0 ;  /* 0xffffffffff097807 */ /* 0x000fe40004000000 */
[----:B------:R-:W-:Y:S01]  /*5ec0*/  SEL R11, R2, 0x80000000, P0 ;  /* 0x80000000020b7807 */ /* 0x000fe20000000000 */
[----:B------:R-:W-:Y:S01]  /*5ed0*/  IMAD R3, R3, 0x8, R72 ;  /* 0x0000000803037824 */ /* 0x000fe200078e0248 */
[----:B------:R-:W-:Y:S02]  /*5ee0*/  LOP3.LUT R8, R9, R4, RZ, 0x3c, !PT ;  /* 0x0000000409087212 */ /* 0x000fe400078e3cff */
[----:B------:R-:W-:Y:S02]  /*5ef0*/  LOP3.LUT R9, R11, R5, RZ, 0x3c, !PT ;  /* 0x000000050b097212 */ /* 0x000fe400078e3cff */
[----:B------:R-:W2:Y:S02]  /*5f00*/  LDS.64 R6, [R3+0xb400] ;  /* 0x00b4000003067984 */ /* 0x000ea40000000a00 */
[----:B--2---:R-:W-:-:S04]  /*5f10*/  IADD3 R6, P1, PT, R6, R53, RZ ;  /* 0x0000003506067210 */ /* 0x004fc80007f3e0ff */
[----:B------:R-:W-:Y:S01]  /*5f20*/  LEA R10, P0, R6, UR8, 0x3 ;  /* 0x00000008060a7c11 */ /* 0x000fe2000f8018ff */
[----:B------:R-:W-:-:S05]  /*5f30*/  IMAD.X R7, RZ, RZ, R7, P1 ;  /* 0x000000ffff077224 */ /* 0x000fca00008e0607 */
        /* <DEDUP_REMOVED lines=264> */
[----:B------:R-:W-:-:S03]  /*6fc0*/  SEL R9, R2, 0x80000000, P0 ;  /* 0x8000000002097807 */ /* 0x000fc60000000000 */
[----:B------:R-:W-:Y:S01]  /*6fd0*/  IMAD R72, R3, 0x8, R72 ;  /* 0x0000000803487824 */ /* 0x000fe200078e0248 */
[----:B------:R-:W-:-:S04]  /*6fe0*/  SEL R3, RZ, 0xffffffff, !P0 ;  /* 0xffffffffff037807 */ /* 0x000fc80004000000 */
[----:B------:R-:W2:Y:S01]  /*6ff0*/  LDS.64 R6, [R72+0xb400] ;  /* 0x00b4000048067984 */ /* 0x000ea20000000a00 */
[----:B------:R-:W-:Y:S02]  /*7000*/  LOP3.LUT R2, R3, R4, RZ, 0x3c, !PT ;  /* 0x0000000403027212 */ /* 0x000fe400078e3cff */
[----:B------:R-:W-:Y:S02]  /*7010*/  LOP3.LUT R3, R9, R5, RZ, 0x3c, !PT ;  /* 0x0000000509037212 */ /* 0x000fe400078e3cff */
[----:B--2---:R-:W-:-:S04]  /*7020*/  IADD3 R52, P1, PT, R6, R53, RZ ;  /* 0x0000003506347210 */ /* 0x004fc80007f3e0ff */
[----:B------:R-:W-:Y:S01]  /*7030*/  LEA R6, P0, R52, UR8, 0x3 ;  /* 0x0000000834067c11 */ /* 0x000fe2000f8018ff */
[----:B------:R-:W-:-:S05]  /*7040*/  IMAD.X R7, RZ, RZ, R7, P1 ;  /* 0x000000ffff077224 */ /* 0x000fca00008e0607 */
[----:B------:R-:W-:-:S05]  /*7050*/  LEA.HI.X R7, R52, UR9, R7, 0x3, P0 ;  /* 0x0000000934077c11 */ /* 0x000fca00080f1c07 */
[----:B------:R-:W-:Y:S01]  /*7060*/  STG.E.64 desc[UR6][R6.64+0xa800], R2 ;  /* 0x00a8000206007986 */ /* 0x000fe2000c101b06 */
[----:B------:R-:W-:Y:S01]  /*7070*/  NOP ;  /* 0x0000000000007918 */ /* 0x000fe20000000000 */
[----:B------:R-:W-:Y:S05]  /*7080*/  EXIT ;  /* 0x000000000000794d */ /* 0x000fea0003800000 */
.L_x_66:
[----:B------:R-:W-:Y:S01]  /*7090*/  IMAD R71, R71, -0x1680, R4 ;  /* 0xffffe98047477824 */ /* 0x000fe200078e0204 */
[----:B------:R-:W-:Y:S01]  /*70a0*/  BSSY.RECONVERGENT B0, `(.L_x_67) ;  /* 0x0000025000007945 */ /* 0x000fe20003800200 */
[C---:B------:R-:W-:Y:S02]  /*70b0*/  VIADD R2, R53.reuse, 0x180 ;  /* 0x0000018035027836 */ /* 0x040fe40000000000 */
[C---:B------:R-:W-:Y:S01]  /*70c0*/  VIADD R4, R53.reuse, 0x300 ;  /* 0x0000030035047836 */ /* 0x040fe20000000000 */
[CC--:B------:R-:W-:Y:S01]  /*70d0*/  ISETP.GE.AND P0, PT, R53.reuse, R71.reuse, PT ;  /* 0x000000473500720c */ /* 0x0c0fe20003f06270 */
[C---:B------:R-:W-:Y:S01]  /*70e0*/  VIADD R6, R53.reuse, 0x480 ;  /* 0x0000048035067836 */ /* 0x040fe20000000000 */
[-C--:B------:R-:W-:Y:S01]  /*70f0*/  ISETP.GE.AND P6, PT, R2, R71.reuse, PT ;  /* 0x000000470200720c */ /* 0x080fe20003fc6270 */
[C---:B------:R-:W-:Y:S01]  /*7100*/  VIADD R2, R53.reuse, 0x600 ;  /* 0x0000060035027836 */ /* 0x040fe20000000000 */
[-C--:B------:R-:W-:Y:S01]  /*7110*/  ISETP.GE.AND P5, PT, R4, R71.reuse, PT ;  /* 0x000000470400720c */ /* 0x080fe20003fa6270 */
[C---:B------:R-:W-:Y:S01]  /*7120*/  VIADD R4, R53.reuse, 0x780 ;  /* 0x0000078035047836 */ /* 0x040fe20000000000 */
[-C--:B------:R-:W-:Y:S01]  /*7130*/  ISETP.GE.AND P1, PT, R6, R71.reuse, PT ;  /* 0x000000470600720c */ /* 0x080fe20003f26270 */
[----:B------:R-:W-:Y:S01]  /*7140*/  VIADD R8, R53, 0x900 ;  /* 0x0000090035087836 */ /* 0x000fe20000000000 */
[----:B------:R-:W-:-:S02]  /*7150*/  ISETP.GE.AND P2, PT, R2, R71, PT ;  /* 0x000000470200720c */ /* 0x000fc40003f46270 */
[----:B------:R-:W-:-:S03]  /*7160*/  ISETP.GE.AND P3, PT, R4, R71, PT ;  /* 0x000000470400720c */ /* 0x000fc60003f66270 */
[----:B------:R-:W-:Y:S10]  /*7170*/  @P0 BRA `(.L_x_68) ;  /* 0x00000000005c0947 */ /* 0x000ff40003800000 */
[----:B------:R-:W2:Y:S01]  /*7180*/  LDS.64 R2, [R0] ;  /* 0x0000000000027984 */ /* 0x000ea20000000a00 */
[----:B------:R-:W3:Y:S01]  /*7190*/  LDCU UR4, c[0x0][0x3c4] ;  /* 0x00007880ff0477ac */ /* 0x000ee20008000800 */
[----:B------:R-:W-:Y:S01]  /*71a0*/  IMAD.MOV.U32 R9, RZ, RZ, -0x1 ;  /* 0xffffffffff097424 */ /* 0x000fe200078e00ff */
[----:B--2---:R-:W-:-:S04]  /*71b0*/  ISETP.NE.U32.AND P0, PT, R2, -0x1, PT ;  /* 0xffffffff0200780c */ /* 0x004fc80003f05070 */
[----:B------:R-:W-:-:S04]  /*71c0*/  ISETP.NE.AND.EX P0, PT, R3, 0x7fffffff, PT, P0 ;  /* 0x7fffffff0300780c */ /* 0x000fc80003f05300 */
[C---:B------:R-:W-:Y:S02]  /*71d0*/  SEL R5, R2.reuse, RZ, P0 ;  /* 0x000000ff02057207 */ /* 0x040fe40000000000 */
[----:B------:R-:W-:Y:S02]  /*71e0*/  SEL R4, R3, 0x80000000, P0 ;  /* 0x8000000003047807 */ /* 0x000fe40000000000 */
[----:B------:R-:W-:Y:S02]  /*71f0*/  ISETP.GT.U32.AND P0, PT, R2, -0x1, PT ;  /* 0xffffffff0200780c */ /* 0x000fe40003f04070 */
[----:B---3--:R-:W-:Y:S01]  /*7200*/  SHF.R.U64 R5, R5, UR4, R4 ;  /* 0x0000000405057c19 */ /* 0x008fe20008001204 */
[----:B------:R-:W2:Y:S01]  /*7210*/  LDCU.64 UR4, c[0x0][0x3a0] ;  /* 0x00007400ff0477ac */ /* 0x000ea20008000a00 */
[----:B------:R-:W-:Y:S02]  /*7220*/  ISETP.GT.AND.EX P0, PT, R3, -0x1, PT, P0 ;  /* 0xffffffff0300780c */ /* 0x000fe40003f04300 */
[----:B------:R-:W-:-:S02]  /*7230*/  LOP3.LUT R5, R5, R70, RZ, 0x30, !PT ;  /* 0x0000004605057212 */ /* 0x000fc400078e30ff */
[----:B------:R-:W-:-:S03]  /*7240*/  SEL R9, R9, 0x80000000, P0 ;  /* 0x8000000009097807 */ /* 0x000fc60000000000 */
[----:B------:R-:W-:Y:S01]  /*7250*/  IMAD R6, R5, 0x8, R72 ;  /* 0x0000000805067824 */ /* 0x000fe200078e0248 */
[----:B------:R-:W-:-:S04]  /*7260*/  LOP3.LUT R3, R9, R3, RZ, 0x3c, !PT ;  /* 0x0000000309037212 */ /* 0x000fc800078e3cff */
[----:B------:R-:W3:Y:S02]  /*7270*/  LDS.64 R4, [R6+0xb400] ;  /* 0x00b4000006047984 */ /* 0x000ee40000000a00 */
[----:B---3--:R-:W-:-:S05]  /*7280*/  IADD3 R7, P4, PT, R4, R53, RZ ;  /* 0x0000003504077210 */ /* 0x008fca0007f9e0ff */
[----:B------:R-:W-:Y:S01]  /*7290*/  IMAD.X R10, RZ, RZ, R5, P4 ;  /* 0x000000ffff0a7224 */ /* 0x000fe200020e0605 */
[----:B------:R-:W-:Y:S02]  /*72a0*/  SEL R5, RZ, 0xffffffff, !P0 ;  /* 0xffffffffff057807 */ /* 0x000fe40004000000 */
[----:B--2---:R-:W-:Y:S02]  /*72b0*/  LEA R4, P0, R7, UR4, 0x3 ;  /* 0x0000000407047c11 */ /* 0x004fe4000f8018ff */
[----:B------:R-:W-:Y:S02]  /*72c0*/  LOP3.LUT R2, R5, R2, RZ, 0x3c, !PT ;  /* 0x0000000205027212 */ /* 0x000fe400078e3cff */
[----:B------:R-:W-:-:S05]  /*72d0*/  LEA.HI.X R5, R7, UR5, R10, 0x3, P0 ;  /* 0x0000000507057c11 */ /* 0x000fca00080f1c0a */
[----:B------:R2:W-:Y:S04]  /*72e0*/  STG.E.64 desc[UR6][R4.64], R2 ;  /* 0x0000000204007986 */ /* 0x0005e8000c101b06 */
.L_x_68:
[----:B------:R-:W-:Y:S05]  /*72f0*/  BSYNC.RECONVERGENT B0 ;  /* 0x0000000000007941 */ /* 0x000fea0003800200 */
.L_x_67:
[----:B------:R-:W-:Y:S01]  /*7300*/  NOP ;  /* 0x0000000000007918 */ /* 0x000fe20000000000 */
[----:B------:R-:W-:Y:S01]  /*7310*/  BSSY.RECONVERGENT B0, `(.L_x_69) ;  /* 0x000001b000007945 */ /* 0x000fe20003800200 */
[----:B------:R-:W-:Y:S01]  /*7320*/  ISETP.GE.AND P4, PT, R8, R71, PT ;  /* 0x000000470800720c */ /* 0x000fe20003f86270 */
[----:B------:R-:W-:Y:S02]  /*7330*/  VIADD R8, R53, 0xa80 ;  /* 0x00000a8035087836 */ /* 0x000fe40000000000 */
[----:B------:R-:W-:Y:S10]  /*7340*/  @P6 BRA `(.L_x_70) ;  /* 0x00000000005c6947 */ /* 0x000ff40003800000 */
[----:B--2---:R-:W2:Y:S01]  /*7350*/  LDS.64 R2, [R0+0xc00] ;  /* 0x000c000000027984 */ /* 0x004ea20000000a00 */
        /* <DEDUP_REMOVED lines=22> */
.L_x_70:
[----:B------:R-:W-:Y:S05]  /*74c0*/  BSYNC.RECONVERGENT B0 ;  /* 0x0000000000007941 */ /* 0x000fea0003800200 */
.L_x_69:
[----:B------:R-:W-:Y:S01]  /*74d0*/  NOP ;  /* 0x0000000000007918 */ /* 0x000fe20000000000 */
[----:B------:R-:W-:Y:S01]  /*74e0*/  BSSY.RECONVERGENT B0, `(.L_x_71) ;  /* 0x000001b000007945 */ /* 0x000fe20003800200 */
[----:B------:R-:W-:Y:S02]  /*74f0*/  ISETP.GE.AND P6, PT, R8, R71, PT ;  /* 0x000000470800720c */ /* 0x000fe40003fc6270 */
[----:B------:R-:W-:Y:S01]  /*7500*/  LOP3.LUT R8, R53, 0xc00, RZ, 0xfc, !PT ;  /* 0x00000c0035087812 */ /* 0x000fe200078efcff */
[----:B------:R-:W-:Y:S10]  /*7510*/  @P5 BRA `(.L_x_72) ;  /* 0x00000000005c5947 */ /* 0x000ff40003800000 */
[----:B--23--:R-:W2:Y:S01]  /*7520*/  LDS.64 R2, [R0+0x1800] ;  /* 0x0018000000027984 */ /* 0x00cea20000000a00 */
        /* <DEDUP_REMOVED lines=22> */
.L_x_72:
[----:B------:R-:W-:Y:S05]  /*7690*/  BSYNC.RECONVERGENT B0 ;  /* 0x0000000000007941 */ /* 0x000fea0003800200 */
.L_x_71:
[----:B------:R-:W-:Y:S01]  /*76a0*/  NOP ;  /* 0x0000000000007918 */ /* 0x000fe20000000000 */
[----:B------:R-:W-:Y:S01]  /*76b0*/  BSSY.RECONVERGENT B0, `(.L_x_73) ;  /* 0x000001b000007945 */ /* 0x000fe20003800200 */
[----:B------:R-:W-:Y:S01]  /*76c0*/  ISETP.GE.AND P5, PT, R8, R71, PT ;  /* 0x000000470800720c */ /* 0x000fe20003fa6270 */
[----:B------:R-:W-:Y:S02]  /*76d0*/  VIADD R8, R53, 0xd80 ;  /* 0x00000d8035087836 */ /* 0x000fe40000000000 */
[----:B------:R-:W-:Y:S10]  /*76e0*/  @P1 BRA `(.L_x_74) ;  /* 0x00000000005c1947 */ /* 0x000ff40003800000 */
[----:B--234-:R-:W2:Y:S01]  /*76f0*/  LDS.64 R2, [R0+0x2400] ;  /* 0x0024000000027984 */ /* 0x01cea20000000a00 */
        /* <DEDUP_REMOVED lines=22> */
.L_x_74:
[----:B------:R-:W-:Y:S05]  /*7860*/  BSYNC.RECONVERGENT B0 ;  /* 0x0000000000007941 */ /* 0x000fea0003800200 */
.L_x_73:
        /* <DEDUP_REMOVED lines=28> */
.L_x_76:
[----:B------:R-:W-:Y:S05]  /*7a30*/  BSYNC.RECONVERGENT B0 ;  /* 0x0000000000007941 */ /* 0x000fea0003800200 */
.L_x_75:
        /* <DEDUP_REMOVED lines=28> */
.L_x_78:
[----:B------:R-:W-:Y:S05]  /*7c00*/  BSYNC.RECONVERGENT B0 ;  /* 0x0000000000007941 */ /* 0x000fea0003800200 */
.L_x_77:
        /* <DEDUP_REMOVED lines=28> */
.L_x_80:
[----:B------:R-:W-:Y:S05]  /*7dd0*/  BSYNC.RECONVERGENT B0 ;  /* 0x0000000000007941 */ /* 0x000fea0003800200 */
.L_x_79:
        /* <DEDUP_REMOVED lines=28> */
.L_x_82:
[----:B------:R-:W-:Y:S05]  /*7fa0*/  BSYNC.RECONVERGENT B0 ;  /* 0x0000000000007941 */ /* 0x000fea0003800200 */
.L_x_81:
[----:B------:R-:W-:Y:S01]  /*7fb0*/  NOP ;  /* 0x0000000000007918 */ /* 0x000fe20000000000 */
[----:B------:R-:W-:Y:S01]  /*7fc0*/  BSSY.RECONVERGENT B0, `(.L_x_83) ;  /* 0x000001a000007945 */ /* 0x000fe20003800200 */
[----:B------:R-:W-:-:S03]  /*7fd0*/  ISETP.GE.AND P6, PT, R8, R71, PT ;  /* 0x000000470800720c */ /* 0x000fc60003fc6270 */
        /* <DEDUP_REMOVED lines=24> */
.L_x_84:
[----:B------:R-:W-:Y:S05]  /*8160*/  BSYNC.RECONVERGENT B0 ;  /* 0x0000000000007941 */ /* 0x000fea0003800200 */
.L_x_83:
[----:B------:R-:W-:Y:S01]  /*8170*/  NOP ;  /* 0x0000000000007918 */ /* 0x000fe20000000000 */
[----:B------:R-:W-:Y:S04]  /*8180*/  BSSY.RECONVERGENT B0, `(.L_x_85) ;  /* 0x0000019000007945 */ /* 0x000fe80003800200 */
[----:B------:R-:W-:Y:S05]  /*8190*/  @P1 BRA `(.L_x_86) ;  /* 0x00000000005c1947 */ /* 0x000fea0003800000 */
        /* <DEDUP_REMOVED lines=23> */
.L_x_86:
[----:B------:R-:W-:Y:S05]  /*8310*/  BSYNC.RECONVERGENT B0 ;  /* 0x0000000000007941 */ /* 0x000fea0003800200 */
.L_x_85:
        /* <DEDUP_REMOVED lines=26> */
.L_x_88:
[----:B------:R-:W-:Y:S05]  /*84c0*/  BSYNC.RECONVERGENT B0 ;  /* 0x0000000000007941 */ /* 0x000fea0003800200 */
.L_x_87:
        /* <DEDUP_REMOVED lines=26> */
.L_x_90:
[----:B------:R-:W-:Y:S05]  /*8670*/  BSYNC.RECONVERGENT B0 ;  /* 0x0000000000007941 */ /* 0x000fea0003800200 */
.L_x_89:
        /* <DEDUP_REMOVED lines=26> */
.L_x_92:
[----:B------:R-:W-:Y:S05]  /*8820*/  BSYNC.RECONVERGENT B0 ;  /* 0x0000000000007941 */ /* 0x000fea0003800200 */
.L_x_91:
        /* <DEDUP_REMOVED lines=26> */
.L_x_94:
[----:B------:R-:W-:Y:S05]  /*89d0*/  BSYNC.RECONVERGENT B0 ;  /* 0x0000000000007941 */ /* 0x000fea0003800200 */
.L_x_93:
[----:B------:R-:W-:Y:S01]  /*89e0*/  NOP ;  /* 0x0000000000007918 */ /* 0x000fe20000000000 */
[----:B--234-:R-:W2:Y:S01]  /*89f0*/  LDS.64 R2, [R0+0xa800] ;  /* 0x00a8000000027984 */ /* 0x01cea20000000a00 */
[----:B------:R-:W3:Y:S01]  /*8a00*/  LDCU UR4, c[0x0][0x3c4] ;  /* 0x00007880ff0477ac */ /* 0x000ee20008000800 */
[----:B------:R-:W-:Y:S01]  /*8a10*/  VIADD R6, R53, 0x1500 ;  /* 0x0000150035067836 */ /* 0x000fe20000000000 */
[----:B------:R-:W-:Y:S01]  /*8a20*/  BSSY.RECONVERGENT B0, `(.L_x_95) ;  /* 0x0000018000007945 */ /* 0x000fe20003800200 */
[----:B--2---:R-:W-:-:S04]  /*8a30*/  ISETP.NE.U32.AND P0, PT, R2, -0x1, PT ;  /* 0xffffffff0200780c */ /* 0x004fc80003f05070 */
[----:B------:R-:W-:-:S04]  /*8a40*/  ISETP.NE.AND.EX P0, PT, R3, 0x7fffffff, PT, P0 ;  /* 0x7fffffff0300780c */ /* 0x000fc80003f05300 */
[----:B------:R-:W-:Y:S02]  /*8a50*/  SEL R5, R2, RZ, P0 ;  /* 0x000000ff02057207 */ /* 0x000fe40000000000 */
[----:B------:R-:W-:Y:S02]  /*8a60*/  SEL R4, R3, 0x80000000, P0 ;  /* 0x8000000003047807 */ /* 0x000fe40000000000 */
[----:B------:R-:W-:Y:S02]  /*8a70*/  ISETP.GE.AND P0, PT, R6, R71, PT ;  /* 0x000000470600720c */ /* 0x000fe40003f06270 */
[----:B---3--:R-:W-:-:S04]  /*8a80*/  SHF.R.U64 R5, R5, UR4, R4 ;  /* 0x0000000405057c19 */ /* 0x008fc80008001204 */
[----:B------:R-:W-:-:S05]  /*8a90*/  LOP3.LUT R5, R5, R70, RZ, 0x30, !PT ;  /* 0x0000004605057212 */ /* 0x000fca00078e30ff */
[----:B------:R-:W-:-:S06]  /*8aa0*/  IMAD R5, R5, 0x8, R72 ;  /* 0x0000000805057824 */ /* 0x000fcc00078e0248 */
[----:B------:R-:W2:Y:S02]  /*8ab0*/  LDS.64 R4, [R5+0xb400] ;  /* 0x00b4000005047984 */ /* 0x000ea40000000a00 */
[----:B--2---:R-:W-:-:S05]  /*8ac0*/  IADD3 R52, P1, PT, R4, R53, RZ ;  /* 0x0000003504347210 */ /* 0x004fca0007f3e0ff */
[----:B------:R-:W-:Y:S01]  /*8ad0*/  IMAD.X R11, RZ, RZ, R5, P1 ;  /* 0x000000ffff0b7224 */ /* 0x000fe200008e0605 */
[----:B------:R-:W-:Y:S07]  /*8ae0*/  @P0 BRA `(.L_x_96) ;  /* 0x00000000002c0947 */ /* 0x000fee0003800000 */
[----:B------:R-:W2:Y:S01]  /*8af0*/  LDCU.64 UR4, c[0x0][0x3a0] ;  /* 0x00007400ff0477ac */ /* 0x000ea20008000a00 */
[----:B------:R-:W-:Y:S01]  /*8b00*/  ISETP.GT.U32.AND P0, PT, R2, -0x1, PT ;  /* 0xffffffff0200780c */ /* 0x000fe20003f04070 */
[----:B------:R-:W-:-:S03]  /*8b10*/  IMAD.MOV.U32 R9, RZ, RZ, -0x1 ;  /* 0xffffffffff097424 */ /* 0x000fc600078e00ff */
[----:B------:R-:W-:-:S04]  /*8b20*/  ISETP.GT.AND.EX P0, PT, R3, -0x1, PT, P0 ;  /* 0xffffffff0300780c */ /* 0x000fc80003f04300 */
[----:B------:R-:W-:Y:S02]  /*8b30*/  SEL R7, RZ, 0xffffffff, !P0 ;  /* 0xffffffffff077807 */ /* 0x000fe40004000000 */
[----:B------:R-:W-:Y:S02]  /*8b40*/  SEL R9, R9, 0x80000000, P0 ;  /* 0x8000000009097807 */ /* 0x000fe40000000000 */
[----:B------:R-:W-:Y:S02]  /*8b50*/  LOP3.LUT R2, R7, R2, RZ, 0x3c, !PT ;  /* 0x0000000207027212 */ /* 0x000fe400078e3cff */
[----:B------:R-:W-:Y:S02]  /*8b60*/  LOP3.LUT R3, R9, R3, RZ, 0x3c, !PT ;  /* 0x0000000309037212 */ /* 0x000fe400078e3cff */
[----:B--2---:R-:W-:-:S04]  /*8b70*/  LEA R4, P1, R52, UR4, 0x3 ;  /* 0x0000000434047c11 */ /* 0x004fc8000f8218ff */
[----:B------:R-:W-:-:S05]  /*8b80*/  LEA.HI.X R5, R52, UR5, R11, 0x3, P1 ;  /* 0x0000000534057c11 */ /* 0x000fca00088f1c0b */
[----:B------:R2:W-:Y:S04]  /*8b90*/  STG.E.64 desc[UR6][R4.64+0xa800], R2 ;  /* 0x00a8000204007986 */ /* 0x0005e8000c101b06 */
.L_x_96:
[----:B------:R-:W-:Y:S05]  /*8ba0*/  BSYNC.RECONVERGENT B0 ;  /* 0x0000000000007941 */ /* 0x000fea0003800200 */
.L_x_95:
[----:B------:R-:W-:Y:S01]  /*8bb0*/  NOP ;  /* 0x0000000000007918 */ /* 0x000fe20000000000 */
[----:B------:R-:W-:Y:S05]  /*8bc0*/  EXIT ;  /* 0x000000000000794d */ /* 0x000fea0003800000 */
.L_x_25:
[----:B------:R-:W-:Y:S02]  /*8bd0*/  IMAD.MOV.U32 R0, RZ, RZ, 0x1 ;  /* 0x00000001ff007424 */ /* 0x000fe400078e00ff */
[----:B------:R-:W-:Y:S02]  /*8be0*/  IMAD.MOV.U32 R77, RZ, RZ, R2 ;  /* 0x000000ffff4d7224 */ /* 0x000fe400078e0002 */
[----:B------:R-:W-:Y:S02]  /*8bf0*/  IMAD.MOV.U32 R75, RZ, RZ, RZ ;  /* 0x000000ffff4b7224 */ /* 0x000fe400078e00ff */
[----:B------:R-:W-:-:S07]  /*8c00*/  IMAD.MOV.U32 R76, RZ, RZ, -0x1 ;  /* 0xffffffffff4c7424 */ /* 0x000fce00078e00ff */
[----:B------:R-:W-:Y:S05]  /*8c10*/  WARPSYNC.COLLECTIVE R76, `(.L_x_97) ;  /* 0x000000004c087348 */ /* 0x000fea0003c00000 */
[----:B------:R0:W1:Y:S02]  /*8c20*/  SHFL.UP P0, R0, R77, R0, R75 ;  /* 0x040000004d007389 */ /* 0x000064000000004b */
[----:B01----:R-:W-:Y:S05]  /*8c30*/  ENDCOLLECTIVE ;  /* 0x000000000000791b */ /* 0x003fea0003800000 */
.L_x_97:
[----:B------:R-:W-:Y:S02]  /*8c40*/  IMAD.MOV.U32 R77, RZ, RZ, R0 ;  /* 0x000000ffff4d7224 */ /* 0x000fe400078e0000 */
[----:B------:R-:W-:Y:S02]  /*8c50*/  IMAD.MOV.U32 R0, RZ, RZ, 0x2 ;  /* 0x00000002ff007424 */ /* 0x000fe400078e00ff */
[----:B------:R-:W-:-:S07]  /*8c60*/  @P0 IMAD.IADD R77, R2, 0x1, R77 ;  /* 0x00000001024d0824 */ /* 0x000fce00078e024d */
[----:B------:R-:W-:Y:S05]  /*8c70*/  WARPSYNC.COLLECTIVE R76, `(.L_x_98) ;  /* 0x000000004c087348 */ /* 0x000fea0003c00000 */
[----:B------:R0:W1:Y:S02]  /*8c80*/  SHFL.UP P0, R0, R77, R0, R75 ;  /* 0x040000004d007389 */ /* 0x000064000000004b */
[----:B01----:R-:W-:Y:S05]  /*8c90*/  ENDCOLLECTIVE ;  /* 0x000000000000791b */ /* 0x003fea0003800000 */
.L_x_98:
[----:B------:R-:W-:Y:S02]  /*8ca0*/  IMAD.MOV.U32 R73, RZ, RZ, R0 ;  /* 0x000000ffff497224 */ /* 0x000fe400078e0000 */
[----:B------:R-:W-:Y:S02]  /*8cb0*/  IMAD.MOV.U32 R0, RZ, RZ, 0x4 ;  /* 0x00000004ff007424 */ /* 0x000fe400078e00ff */
[----:B------:R-:W-:-:S04]  /*8cc0*/  @P0 IMAD.IADD R73, R77, 0x1, R73 ;  /* 0x000000014d490824 */ /* 0x000fc800078e0249 */
[----:B------:R-:W-:-:S07]  /*8cd0*/  IMAD.MOV.U32 R77, RZ, RZ, R73 ;  /* 0x000000ffff4d7224 */ /* 0x000fce00078e0049 */
[----:B------:R-:W-:Y:S05]  /*8ce0*/  WARPSYNC.COLLECTIVE R76, `(.L_x_99) ;  /* 0x000000004c087348 */ /* 0x000fea0003c00000 */
[----:B------:R0:W1:Y:S02]  /*8cf0*/  SHFL.UP P0, R0, R77, R0, R75 ;  /* 0x040000004d007389 */ /* 0x000064000000004b */
[----:B01----:R-:W-:Y:S05]  /*8d00*/  ENDCOLLECTIVE ;  /* 0x000000000000791b */ /* 0x003fea0003800000 */
.L_x_99:
[----:B------:R-:W-:Y:S02]  /*8d10*/  IMAD.MOV.U32 R77, RZ, RZ, R0 ;  /* 0x000000ffff4d7224 */ /* 0x000fe400078e0000 */
[----:B------:R-:W-:Y:S02]  /*8d20*/  IMAD.MOV.U32 R0, RZ, RZ, 0x8 ;  /* 0x00000008ff007424 */ /* 0x000fe400078e00ff */
[----:B------:R-:W-:-:S07]  /*8d30*/  @P0 IMAD.IADD R77, R73, 0x1, R77 ;  /* 0x00000001494d0824 */ /* 0x000fce00078e024d */
[----:B------:R-:W-:Y:S05]  /*8d40*/  WARPSYNC.COLLECTIVE R76, `(.L_x_100) ;  /* 0x000000004c087348 */ /* 0x000fea0003c00000 */
[----:B------:R0:W1:Y:S02]  /*8d50*/  SHFL.UP P0, R0, R77, R0, R75 ;  /* 0x040000004d007389 */ /* 0x000064000000004b */
[----:B01----:R-:W-:Y:S05]  /*8d60*/  ENDCOLLECTIVE ;  /* 0x000000000000791b */ /* 0x003fea0003800000 */
.L_x_100:
[----:B------:R-:W-:Y:S02]  /*8d70*/  IMAD.MOV.U32 R73, RZ, RZ, R0 ;  /* 0x000000ffff497224 */ /* 0x000fe400078e0000 */
[----:B------:R-:W-:Y:S02]  /*8d80*/  IMAD.MOV.U32 R0, RZ, RZ, 0x10 ;  /* 0x00000010ff007424 */ /* 0x000fe400078e00ff */
[----:B------:R-:W-:-:S04]  /*8d90*/  @P0 IMAD.IADD R73, R77, 0x1, R73 ;  /* 0x000000014d490824 */ /* 0x000fc800078e0249 */
[----:B------:R-:W-:-:S07]  /*8da0*/  IMAD.MOV.U32 R77, RZ, RZ, R73 ;  /* 0x000000ffff4d7224 */ /* 0x000fce00078e0049 */
[----:B------:R-:W-:Y:S05]  /*8db0*/  WARPSYNC.COLLECTIVE R76, `(.L_x_101) ;  /* 0x000000004c087348 */ /* 0x000fea0003c00000 */
[----:B------:R0:W1:Y:S02]  /*8dc0*/  SHFL.UP P0, R0, R77, R0, R75 ;  /* 0x040000004d007389 */ /* 0x000064000000004b */
[----:B01----:R-:W-:Y:S05]  /*8dd0*/  ENDCOLLECTIVE ;  /* 0x000000000000791b */ /* 0x003fea0003800000 */
.L_x_101:
[----:B------:R-:W-:Y:S05]  /*8de0*/  BRA `(.L_x_102) ;  /* 0xffffffa000547947 */ /* 0x000fea000383ffff */
.L_x_103:
[----:B------:R-:W-:-:S00]  /*8df0*/  BRA `(.L_x_103) ;  /* 0xfffffffc00fc7947 */ /* 0x000fc0000383ffff */
[----:B------:R-:W-:-:S00]  /*8e00*/  NOP ;  /* 0x0000000000007918 */ /* 0x000fc00000000000 */
[----:B------:R-:W-:-:S00]  /*8e10*/  NOP ;  /* 0x0000000000007918 */ /* 0x000fc00000000000 */
[----:B------:R-:W-:-:S00]  /*8e20*/  NOP ;  /* 0x0000000000007918 */ /* 0x000fc00000000000 */
[----:B------:R-:W-:-:S00]  /*8e30*/  NOP ;  /* 0x0000000000007918 */ /* 0x000fc00000000000 */
[----:B------:R-:W-:-:S00]  /*8e40*/  NOP ;  /* 0x0000000000007918 */ /* 0x000fc00000000000 */
[----:B------:R-:W-:-:S00]  /*8e50*/  NOP ;  /* 0x0000000000007918 */ /* 0x000fc00000000000 */
[----:B------:R-:W-:-:S00]  /*8e60*/  NOP ;  /* 0x0000000000007918 */ /* 0x000fc00000000000 */
[----:B------:R-:W-:-:S00]  /*8e70*/  NOP ;  /* 0x0000000000007918 */ /* 0x000fc00000000000 */
.L_x_259:


//--------------------- .text._ZN3cub18CUB_300001_SM_10006detail10radix_sort33DeviceRadixSortExclusiveSumKernelINS1_5radix10policy_hubIdNS0_8NullTypeEyE10Policy1000EyEEvPT0_ --------------------------
	.section	.text._ZN3cub18CUB_300001_SM_10006detail10radix_sort33DeviceRadixSortExclusiveSumKernelINS1_5radix10policy_hubIdNS0_8NullTypeEyE10Policy1000EyEEvPT0_,"ax",@progbits
	.align	128
        .global         _ZN3cub18CUB_300001_SM_10006detail10radix_sort33DeviceRadixSortExclusiveSumKernelINS1_5radix10policy_hubIdNS0_8NullTypeEyE10Policy1000EyEEvPT0_
        .type           _ZN3cub18CUB_300001_SM_10006detail10radix_sort33DeviceRadixSortExclusiveSumKernelINS1_5radix10policy_hubIdNS0_8NullTypeEyE10Policy1000EyEEvPT0_,@function
        .size           _ZN3cub18CUB_300001_SM_10006detail10radix_sort33DeviceRadixSortExclusiveSumKernelINS1_5radix10policy_hubIdNS0_8NullTypeEyE10Policy1000EyEEvPT0_,(.L_x_260 - _ZN3cub18CUB_300001_SM_10006detail10radix_sort33DeviceRadixSortExclusiveSumKernelINS1_5radix10policy_hubIdNS0_8NullTypeEyE10Policy1000EyEEvPT0_)
        .other          _ZN3cub18CUB_300001_SM_10006detail10radix_sort33DeviceRadixSortExclusiveSumKernelINS1_5radix10policy_hubIdNS0_8NullTypeEyE10Policy1000EyEEvPT0_,@"STO_CUDA_ENTRY STV_DEFAULT"
_ZN3cub18CUB_300001_SM_10006detail10radix_sort33DeviceRadixSortExclusiveSumKernelINS1_5radix10policy_hubIdNS0_8NullTypeEyE10Policy1000EyEEvPT0_:
.text._ZN3cub18CUB_300001_SM_10006detail10radix_sort33DeviceRadixSortExclusiveSumKernelINS1_5radix10policy_hubIdNS0_8NullTypeEyE10Policy1000EyEEvPT0_:
[----:B------:R-:W-:Y:S01]  /*0000*/  LDC R1, c[0x0][0x37c] ;  /* 0x0000df00ff017b82 */ /* 0x000fe20000000800 */
[----:B------:R-:W0:Y:S07]  /*0010*/  S2R R18, SR_TID.X ;  /* 0x0000000000127919 */ /* 0x000e2e0000002100 */
[----:B------:R-:W1:Y:S01]  /*0020*/  LDC.64 R16, c[0x0][0x380] ;  /* 0x0000e000ff107b82 */ /* 0x000e620000000a00 */
[----:B------:R-:W2:Y:S01]  /*0030*/  LDCU.64 UR4, c[0x0][0x358] ;  /* 0x00006b00ff0477ac */ /* 0x000ea20008000a00 */
[----:B------:R-:W3:Y:S01]  /*0040*/  S2R R5, SR_CTAID.X ;  /* 0x0000000000057919 */ /* 0x000ee20000002500 */
[----:B0-----:R-:W-:Y:S01]  /*0050*/  ISETP.GT.U32.AND P1, PT, R18, 0xff, PT ;  /* 0x000000ff1200780c */ /* 0x001fe20003f24070 */
[----:B---3--:R-:W-:-:S04]  /*0060*/  IMAD R5, R5, 0x100, R18 ;  /* 0x0000010005057824 */ /* 0x008fc800078e0212 */
[----:B-1----:R-:W-:-:S08]  /*0070*/  IMAD.WIDE R16, R5, 0x8, R16 ;  /* 0x0000000805107825 */ /* 0x002fd000078e0210 */
[----:B--2---:R-:W2:Y:S01]  /*0080*/  @!P1 LDG.E.64 R2, desc[UR4][R16.64] ;  /* 0x0000000410029981 */ /* 0x004ea2000c1e1b00 */
[----:B------:R-:W-:Y:S02]  /*0090*/  MOV R0, 0x400 ;  /* 0x0000040000007802 */ /* 0x000fe40000000f00 */
[C---:B------:R-:W-:Y:S01]  /*00a0*/  ISETP.GT.U32.AND P0, PT, R18.reuse, 0x1f, PT ;  /* 0x0000001f1200780c */ /* 0x040fe20003f04070 */
[----:B------:R-:W0:Y:S02]  /*00b0*/  S2R R5, SR_CgaCtaId ;  /* 0x0000000000057919 */ /* 0x000e240000008800 */
[----:B0-----:R-:W-:Y:S02]  /*00c0*/  LEA R5, R5, R0, 0x18 ;  /* 0x0000000005057211 */ /* 0x001fe400078ec0ff */
[----:B------:R-:W-:-:S05]  /*00d0*/  LEA.HI R0, R18, R18, RZ, 0x1d ;  /* 0x0000001212007211 */ /* 0x000fca00078fe8ff */
[----:B------:R-:W-:-:S05]  /*00e0*/  IMAD R0, R0, 0x8, R5 ;  /* 0x0000000800007824 */ /* 0x000fca00078e0205 */
[----:B--2---:R0:W-:Y:S01]  /*00f0*/  STS.64 [R0+0x10], R2 ;  /* 0x0000100200007388 */ /* 0x0041e20000000a00 */
[----:B------:R-:W-:Y:S06]  /*0100*/  BAR.SYNC.DEFER_BLOCKING 0x0 ;  /* 0x0000000000007b1d */ /* 0x000fec0000010000 */
[----:B------:R-:W-:Y:S05]  /*0110*/  @P0 BRA `(.L_x_104) ;  /* 0x0000000400240947 */ /* 0x000fea0003800000 */
[----:B------:R-:W-:Y:S01]  /*0120*/  IMAD R18, R18, 0x48, R5 ;  /* 0x0000004812127824 */ /* 0x000fe200078e0205 */
[----:B------:R-:W-:-:S04]  /*0130*/  UMOV UR6, 0xffffffff ;  /* 0xffffffff00067882 */ /* 0x000fc80000000000 */
[----:B------:R-:W-:Y:S04]  /*0140*/  LDS.64 R14, [R18+0x10] ;  /* 0x00001000120e7984 */ /* 0x000fe80000000a00 */
[----:B------:R-:W-:Y:S04]  /*0150*/  LDS.64 R12, [R18+0x18] ;  /* 0x00001800120c7984 */ /* 0x000fe80000000a00 */
[----:B------:R-:W1:Y:S04]  /*0160*/  LDS.64 R10, [R18+0x20] ;  /* 0x00002000120a7984 */ /* 0x000e680000000a00 */
[----:B------:R-:W-:Y:S04]  /*0170*/  LDS.64 R8, [R18+0x28] ;  /* 0x0000280012087984 */ /* 0x000fe80000000a00 */
[----:B------:R-:W2:Y:S04]  /*0180*/  LDS.64 R6, [R18+0x30] ;  /* 0x0000300012067984 */ /* 0x000ea80000000a00 */
[----:B------:R-:W-:Y:S04]  /*0190*/  LDS.64 R4, [R18+0x38] ;  /* 0x0000380012047984 */ /* 0x000fe80000000a00 */
[----:B0-----:R-:W0:Y:S04]  /*01a0*/  LDS.64 R2, [R18+0x40] ;  /* 0x0000400012027984 */ /* 0x001e280000000a00 */
[----:B------:R-:W3:Y:S01]  /*01b0*/  LDS.64 R20, [R18+0x48] ;  /* 0x0000480012147984 */ /* 0x000ee20000000a00 */
[----:B-1----:R-:W-:-:S04]  /*01c0*/  IADD3 R19, P3, P4, R10, R12, R14 ;  /* 0x0000000c0a137210 */ /* 0x002fc80007c7e00e */
[----:B------:R-:W-:Y:S02]  /*01d0*/  IADD3.X R23, PT, PT, R11, R13, R15, P3, P4 ;  /* 0x0000000d0b177210 */ /* 0x000fe40001fe840f */
[----:B--2---:R-:W-:-:S04]  /*01e0*/  IADD3 R19, P0, P2, R6, R19, R8 ;  /* 0x0000001306137210 */ /* 0x004fc80007a1e008 */
[----:B------:R-:W-:Y:S02]  /*01f0*/  IADD3.X R23, PT, PT, R7, R23, R9, P0, P2 ;  /* 0x0000001707177210 */ /* 0x000fe400007e4409 */
[----:B0-----:R-:W-:-:S04]  /*0200*/  IADD3 R19, P3, P4, R2, R19, R4 ;  /* 0x0000001302137210 */ /* 0x001fc80007c7e004 */
[----:B---3--:R-:W-:Y:S02]  /*0210*/  IADD3 R20, P0, PT, R20, R19, RZ ;  /* 0x0000001314147210 */ /* 0x008fe40007f1e0ff */
[----:B------:R-:W-:-:S05]  /*0220*/  IADD3.X R19, PT, PT, R3, R23, R5, P3, P4 ;  /* 0x0000001703137210 */ /* 0x000fca0001fe8405 */
[----:B------:R-:W-:Y:S01]  /*0230*/  IMAD.X R19, R21, 0x1, R19, P0 ;  /* 0x0000000115137824 */ /* 0x000fe200000e0613 */
[----:B------:R-:W-:Y:S06]  /*0240*/  BRA.DIV UR6, `(.L_x_105) ;  /* 0x0000000206f07947 */ /* 0x000fec000b800000 */
[----:B------:R-:W0:Y:S04]  /*0250*/  SHFL.UP PT, R27, R20, 0x1, RZ ;  /* 0x04200000141b7989 */ /* 0x000e2800000e00ff */
[----:B------:R-:W1:Y:S01]  /*0260*/  SHFL.UP P0, R25, R19, 0x1, RZ ;  /* 0x0420000013197989 */ /* 0x000e6200000000ff */
[----:B0-----:R-:W-:-:S04]  /*0270*/  IADD3 R22, P2, PT, R27, R20, RZ ;  /* 0x000000141b167210 */ /* 0x001fc80007f5e0ff */
[----:B-1----:R-:W-:Y:S01]  /*0280*/  SEL R27, R22, R27, P0 ;  /* 0x0000001b161b7207 */ /* 0x002fe20000000000 */
[----:B------:R-:W-:-:S04]  /*0290*/  IMAD.X R26, R25, 0x1, R19, P2 ;  /* 0x00000001191a7824 */ /* 0x000fc800010e0613 */
[----:B------:R-:W0:Y:S01]  /*02a0*/  SHFL.UP PT, R28, R27, 0x2, RZ ;  /* 0x044000001b1c7989 */ /* 0x000e2200000e00ff */
[----:B------:R-:W-:-:S05]  /*02b0*/  SEL R26, R26, R25, P0 ;  /* 0x000000191a1a7207 */ /* 0x000fca0000000000 */
[----:B------:R-:W1:Y:S01]  /*02c0*/  SHFL.UP P0, R25, R26, 0x2, RZ ;  /* 0x044000001a197989 */ /* 0x000e6200000000ff */
[----:B0-----:R-:W-:-:S05]  /*02d0*/  IADD3 R21, P2, PT, R28, R27, RZ ;  /* 0x0000001b1c157210 */ /* 0x001fca0007f5e0ff */
[----:B-1----:R-:W-:Y:S01]  /*02e0*/  IMAD.X R22, R25, 0x1, R26, P2 ;  /* 0x0000000119167824 */ /* 0x002fe200010e061a */
[----:B------:R-:W-:-:S04]  /*02f0*/  SEL R28, R21, R28, P0 ;  /* 0x0000001c151c7207 */ /* 0x000fc80000000000 */
[----:B------:R-:W-:Y:S01]  /*0300*/  SEL R29, R22, R25, P0 ;  /* 0x00000019161d7207 */ /* 0x000fe20000000000 */
        /* <DEDUP_REMOVED lines=12> */
[----:B------:R0:W1:Y:S04]  /*03d0*/  SHFL.UP PT, R28, R27, 0x10, RZ ;  /* 0x060000001b1c7989 */ /* 0x00006800000e00ff */
[----:B------:R0:W2:Y:S02]  /*03e0*/  SHFL.UP P0, R25, R26, 0x10, RZ ;  /* 0x060000001a197989 */ /* 0x0000a400000000ff */
.L_x_116:
[----:B-1----:R-:W-:-:S04]  /*03f0*/  IADD3 R21, P2, PT, R28, R27, RZ ;  /* 0x0000001b1c157210 */ /* 0x002fc80007f5e0ff */
[----:B--2---:R-:W-:Y:S01]  /*0400*/  SEL R21, R21, R28, P0 ;  /* 0x0000001c15157207 */ /* 0x004fe20000000000 */
[----:B------:R-:W-:-:S05]  /*0410*/  IMAD.X R22, R25, 0x1, R26, P2 ;  /* 0x0000000119167824 */ /* 0x000fca00010e061a */
[----:B------:R-:W-:Y:S02]  /*0420*/  SEL R22, R22, R25, P0 ;  /* 0x0000001916167207 */ /* 0x000fe40000000000 */
[----:B------:R-:W-:-:S05]  /*0430*/  IADD3 R20, P0, PT, R21, -R20, RZ ;  /* 0x8000001415147210 */ /* 0x000fca0007f1e0ff */
[----:B------:R-:W-:Y:S01]  /*0440*/  IMAD.X R21, R22, 0x1, ~R19, P0 ;  /* 0x0000000116157824 */ /* 0x000fe200000e0e13 */
[----:B------:R-:W-:-:S04]  /*0450*/  IADD3 R14, P0, PT, R14, R20, RZ ;  /* 0x000000140e0e7210 */ /* 0x000fc80007f1e0ff */
[----:B------:R1:W-:Y:S01]  /*0460*/  STS.64 [R18+0x10], R20 ;  /* 0x0000101412007388 */ /* 0x0003e20000000a00 */
[----:B------:R-:W-:Y:S01]  /*0470*/  IMAD.X R15, R15, 0x1, R21, P0 ;  /* 0x000000010f0f7824 */ /* 0x000fe200000e0615 */
        /* <DEDUP_REMOVED lines=17> */
[----:B------:R-:W-:-:S05]  /*0590*/  IMAD.X R3, R3, 0x1, R5, P0 ;  /* 0x0000000103037824 */ /* 0x000fca00000e0605 */
[----:B------:R1:W-:Y:S03]  /*05a0*/  STS.64 [R18+0x48], R2 ;  /* 0x0000480212007388 */ /* 0x0003e60000000a00 */
.L_x_104:
[----:B------:R-:W-:Y:S05]  /*05b0*/  WARPSYNC.ALL ;  /* 0x0000000000007948 */ /* 0x000fea0003800000 */
[----:B------:R-:W-:Y:S06]  /*05c0*/  BAR.SYNC.DEFER_BLOCKING 0x0 ;  /* 0x0000000000007b1d */ /* 0x000fec0000010000 */
[----:B------:R-:W-:Y:S05]  /*05d0*/  @P1 EXIT ;  /* 0x000000000000194d */ /* 0x000fea0003800000 */
[----:B01----:R-:W0:Y:S04]  /*05e0*/  LDS.64 R2, [R0+0x10] ;  /* 0x0000100000027984 */ /* 0x003e280000000a00 */
[----:B0-----:R-:W-:Y:S01]  /*05f0*/  STG.E.64 desc[UR4][R16.64], R2 ;  /* 0x0000000210007986 */ /* 0x001fe2000c101b04 */
[----:B------:R-:W-:Y:S05]  /*0600*/  EXIT ;  /* 0x000000000000794d */ /* 0x000fea0003800000 */
.L_x_105:
[----:B------:R-:W-:Y:S02]  /*0610*/  IMAD.MOV.U32 R24, RZ, RZ, R20 ;  /* 0x000000ffff187224 */ /* 0x000fe400078e0014 */
[----:B------:R-:W-:Y:S02]  /*0620*/  IMAD.MOV.U32 R23, RZ, RZ, 0x1 ;  /* 0x00000001ff177424 */ /* 0x000fe400078e00ff */
[----:B------:R-:W-:Y:S02]  /*0630*/  IMAD.MOV.U32 R22, RZ, RZ, RZ ;  /* 0x000000ffff167224 */ /* 0x000fe400078e00ff */
[----:B------:R-:W-:-:S07]  /*0640*/  IMAD.MOV.U32 R21, RZ, RZ, -0x1 ;  /* 0xffffffffff157424 */ /* 0x000fce00078e00ff */
[----:B------:R-:W-:Y:S05]  /*0650*/  WARPSYNC.COLLECTIVE R21, `(.L_x_106) ;  /* 0x0000000015087348 */ /* 0x000fea0003c00000 */
[----:B------:R0:W1:Y:S02]  /*0660*/  SHFL.UP P0, R25, R24, R23, R22 ;  /* 0x0400001718197389 */ /* 0x0000640000000016 */
[----:B01----:R-:W-:Y:S05]  /*0670*/  ENDCOLLECTIVE ;  /* 0x000000000000791b */ /* 0x003fea0003800000 */
.L_x_106:
[----:B------:R-:W-:Y:S02]  /*0680*/  IMAD.MOV.U32 R24, RZ, RZ, R19 ;  /* 0x000000ffff187224 */ /* 0x000fe400078e0013 */
[----:B------:R-:W-:-:S07]  /*0690*/  IMAD.MOV.U32 R27, RZ, RZ, R25 ;  /* 0x000000ffff1b7224 */ /* 0x000fce00078e0019 */
[----:B------:R-:W-:Y:S05]  /*06a0*/  WARPSYNC.COLLECTIVE R21, `(.L_x_107) ;  /* 0x0000000015087348 */ /* 0x000fea0003c00000 */
[----:B------:R0:W1:Y:S02]  /*06b0*/  SHFL.UP P0, R25, R24, R23, R22 ;  /* 0x0400001718197389 */ /* 0x0000640000000016 */
[----:B01----:R-:W-:Y:S05]  /*06c0*/  ENDCOLLECTIVE ;  /* 0x000000000000791b */ /* 0x003fea0003800000 */
.L_x_107:
[----:B------:R-:W-:Y:S01]  /*06d0*/  IADD3 R26, P2, PT, R27, R20, RZ ;  /* 0x000000141b1a7210 */ /* 0x000fe20007f5e0ff */
[----:B------:R-:W-:-:S03]  /*06e0*/  IMAD.MOV.U32 R23, RZ, RZ, 0x2 ;  /* 0x00000002ff177424 */ /* 0x000fc600078e00ff */
[----:B------:R-:W-:Y:S01]  /*06f0*/  SEL R27, R26, R27, P0 ;  /* 0x0000001b1a1b7207 */ /* 0x000fe20000000000 */
[----:B------:R-:W-:-:S04]  /*0700*/  IMAD.X R26, R25, 0x1, R19, P2 ;  /* 0x00000001191a7824 */ /* 0x000fc800010e0613 */
[----:B------:R-:W-:Y:S01]  /*0710*/  IMAD.MOV.U32 R24, RZ, RZ, R27 ;  /* 0x000000ffff187224 */ /* 0x000fe200078e001b */
[----:B------:R-:W-:-:S07]  /*0720*/  SEL R26, R26, R25, P0 ;  /* 0x000000191a1a7207 */ /* 0x000fce0000000000 */
[----:B------:R-:W-:Y:S05]  /*0730*/  WARPSYNC.COLLECTIVE R21, `(.L_x_108) ;  /* 0x0000000015087348 */ /* 0x000fea0003c00000 */
[----:B------:R0:W1:Y:S02]  /*0740*/  SHFL.UP P0, R25, R24, R23, R22 ;  /* 0x0400001718197389 */ /* 0x0000640000000016 */
[----:B01----:R-:W-:Y:S05]  /*0750*/  ENDCOLLECTIVE ;  /* 0x000000000000791b */ /* 0x003fea0003800000 */
.L_x_108:
[----:B------:R-:W-:Y:S02]  /*0760*/  IMAD.MOV.U32 R24, RZ, RZ, R26 ;  /* 0x000000ffff187224 */ /* 0x000fe400078e001a */
[----:B------:R-:W-:-:S07]  /*0770*/  IMAD.MOV.U32 R28, RZ, RZ, R25 ;  /* 0x000000ffff1c7224 */ /* 0x000fce00078e0019 */
[----:B------:R-:W-:Y:S05]  /*0780*/  WARPSYNC.COLLECTIVE R21, `(.L_x_109) ;  /* 0x0000000015087348 */ /* 0x000fea0003c00000 */
[----:B------:R0:W1:Y:S02]  /*0790*/  SHFL.UP P0, R25, R24, R23, R22 ;  /* 0x0400001718197389 */ /* 0x0000640000000016 */
[----:B01----:R-:W-:Y:S05]  /*07a0*/  ENDCOLLECTIVE ;  /* 0x000000000000791b */ /* 0x003fea0003800000 */
.L_x_109:
        /* <DEDUP_REMOVED lines=9> */
.L_x_110:
[----:B------:R-:W-:Y:S02]  /*0840*/  IMAD.MOV.U32 R24, RZ, RZ, R29 ;  /* 0x000000ffff187224 */ /* 0x000fe400078e001d */
[----:B------:R-:W-:-:S07]  /*0850*/  IMAD.MOV.U32 R27, RZ, RZ, R25 ;  /* 0x000000ffff1b7224 */ /* 0x000fce00078e0019 */
[----:B------:R-:W-:Y:S05]  /*0860*/  WARPSYNC.COLLECTIVE R21, `(.L_x_111) ;  /* 0x0000000015087348 */ /* 0x000fea0003c00000 */
[----:B------:R0:W1:Y:S02]  /*0870*/  SHFL.UP P0, R25, R24, R23, R22 ;  /* 0x0400001718197389 */ /* 0x0000640000000016 */
[----:B01----:R-:W-:Y:S05]  /*0880*/  ENDCOLLECTIVE ;  /* 0x000000000000791b */ /* 0x003fea0003800000 */
.L_x_111:
        /* <DEDUP_REMOVED lines=9> */
.L_x_112:
[----:B------:R-:W-:Y:S02]  /*0920*/  IMAD.MOV.U32 R24, RZ, RZ, R29 ;  /* 0x000000ffff187224 */ /* 0x000fe400078e001d */
[----:B------:R-:W-:-:S07]  /*0930*/  IMAD.MOV.U32 R27, RZ, RZ, R25 ;  /* 0x000000ffff1b7224 */ /* 0x000fce00078e0019 */
[----:B------:R-:W-:Y:S05]  /*0940*/  WARPSYNC.COLLECTIVE R21, `(.L_x_113) ;  /* 0x0000000015087348 */ /* 0x000fea0003c00000 */
[----:B------:R0:W1:Y:S02]  /*0950*/  SHFL.UP P0, R25, R24, R23, R22 ;  /* 0x0400001718197389 */ /* 0x0000640000000016 */
[----:B01----:R-:W-:Y:S05]  /*0960*/  ENDCOLLECTIVE ;  /* 0x000000000000791b */ /* 0x003fea0003800000 */
.L_x_113:
        /* <DEDUP_REMOVED lines=9> */
.L_x_114:
[----:B------:R-:W-:Y:S02]  /*0a00*/  IMAD.MOV.U32 R24, RZ, RZ, R26 ;  /* 0x000000ffff187224 */ /* 0x000fe400078e001a */
[----:B------:R-:W-:-:S07]  /*0a10*/  IMAD.MOV.U32 R28, RZ, RZ, R25 ;  /* 0x000000ffff1c7224 */ /* 0x000fce00078e0019 */
[----:B------:R-:W-:Y:S05]  /*0a20*/  WARPSYNC.COLLECTIVE R21, `(.L_x_115) ;  /* 0x0000000015087348 */ /* 0x000fea0003c00000 */
[----:B------:R0:W1:Y:S02]  /*0a30*/  SHFL.UP P0, R25, R24, R23, R22 ;  /* 0x0400001718197389 */ /* 0x0000640000000016 */
[----:B01----:R-:W-:Y:S05]  /*0a40*/  ENDCOLLECTIVE ;  /* 0x000000000000791b */ /* 0x003fea0003800000 */
.L_x_115:
[----:B------:R-:W-:Y:S05]  /*0a50*/  BRA `(.L_x_116) ;  /* 0xfffffff800647947 */ /* 0x000fea000383ffff */
.L_x_117:
        /* <DEDUP_REMOVED lines=10> */
.L_x_260:


//--------------------- .text._ZN3cub18CUB_300001_SM_10006detail10radix_sort30DeviceRadixSortHistogramKernelINS1_5radix10policy_hubIdNS0_8NullTypeEyE10Policy1000ELNS0_9SortOrderE0EdyNS1_21identity_decomposer_tEEEvPT2_PKT1_SB_iiT3_ --------------------------
	.section	.text._ZN3cub18CUB_300001_SM_10006detail10radix_sort30DeviceRadixSortHistogramKernelINS1_5radix10policy_hubIdNS0_8NullTypeEyE10Policy1000ELNS0_9SortOrderE0EdyNS1_21identity_decomposer_tEEEvPT2_PKT1_SB_iiT3_,"ax",@progbits
	.align	128
        .global         _ZN3cub18CUB_300001_SM_10006detail10radix_sort30DeviceRadixSortHistogramKernelINS1_5radix10policy_hubIdNS0_8NullTypeEyE10Policy1000ELNS0_9SortOrderE0EdyNS1_21identity_decomposer_tEEEvPT2_PKT1_SB_iiT3_
        .type           _ZN3cub18CUB_300001_SM_10006detail10radix_sort30DeviceRadixSortHistogramKernelINS1_5radix10policy_hubIdNS0_8NullTypeEyE10Policy1000ELNS0_9SortOrderE0EdyNS1_21identity_decomposer_tEEEvPT2_PKT1_SB_iiT3_,@function
        .size           _ZN3cub18CUB_300001_SM_10006detail10radix_sort30DeviceRadixSortHistogramKernelINS1_5radix10policy_hubIdNS0_8NullTypeEyE10Policy1000ELNS0_9SortOrderE0EdyNS1_21identity_decomposer_tEEEvPT2_PKT1_SB_iiT3_,(.L_x_261 - _ZN3cub18CUB_300001_SM_10006detail10radix_sort30DeviceRadixSortHistogramKernelINS1_5radix10policy_hubIdNS0_8NullTypeEyE10Policy1000ELNS0_9SortOrderE0EdyNS1_21identity_decomposer_tEEEvPT2_PKT1_SB_iiT3_)
        .other          _ZN3cub18CUB_300001_SM_10006detail10radix_sort30DeviceRadixSortHistogramKernelINS1_5radix10policy_hubIdNS0_8NullTypeEyE10Policy1000ELNS0_9SortOrderE0EdyNS1_21identity_decomposer_tEEEvPT2_PKT1_SB_iiT3_,@"STO_CUDA_ENTRY STV_DEFAULT"
_ZN3cub18CUB_300001_SM_10006detail10radix_sort30DeviceRadixSortHistogramKernelINS1_5radix10policy_hubIdNS0_8NullTypeEyE10Policy1000ELNS0_9SortOrderE0EdyNS1_21identity_decomposer_tEEEvPT2_PKT1_SB_iiT3_:
.text._ZN3cub18CUB_300001_SM_10006detail10radix_sort30DeviceRadixSortHistogramKernelINS1_5radix10policy_hubIdNS0_8NullTypeEyE10Policy1000ELNS0_9SortOrderE0EdyNS1_21identity_decomposer_tEEEvPT2_PKT1_SB_iiT3_:
[----:B------:R-:W-:Y:S01]  /*0000*/  LDC R1, c[0x0][0x37c] ;  /* 0x0000df00ff017b82 */ /* 0x000fe20000000800 */
[----:B------:R-:W0:Y:S02]  /*0010*/  LDCU.64 UR4, c[0x0][0x390] ;  /* 0x00007200ff0477ac */ /* 0x000e240008000a00 */
[----:B0-----:R-:W-:-:S04]  /*0020*/  ISETP.NE.U32.AND P0, PT, RZ, UR4, PT ;  /* 0x00000004ff007c0c */ /* 0x001fc8000bf05070 */
[----:B------:R-:W-:-:S13]  /*0030*/  ISETP.NE.AND.EX P0, PT, RZ, UR5, PT, P0 ;  /* 0x00000005ff007c0c */ /* 0x000fda000bf05300 */
[----:B------:R-:W-:Y:S05]  /*0040*/  @!P0 EXIT ;  /* 0x000000000000894d */ /* 0x000fea0003800000 */
[----:B------:R-:W0:Y:S01]  /*0050*/  S2R R0, SR_TID.X ;  /* 0x0000000000007919 */ /* 0x000e220000002100 */
[----:B------:R-:W1:Y:S01]  /*0060*/  LDC.64 R2, c[0x0][0x398] ;  /* 0x0000e600ff027b82 */ /* 0x000e620000000a00 */
[----:B------:R-:W-:Y:S01]  /*0070*/  UMOV UR4, 0x400 ;  /* 0x0000040000047882 */ /* 0x000fe20000000000 */
[----:B------:R-:W2:Y:S01]  /*0080*/  LDCU.64 UR16, c[0x0][0x358] ;  /* 0x00006b00ff1077ac */ /* 0x000ea20008000a00 */
[----:B------:R-:W3:Y:S05]  /*0090*/  LDCU UR18, c[0x0][0x370] ;  /* 0x00006e00ff1277ac */ /* 0x000eea0008000800 */
[----:B------:R-:W4:Y:S01]  /*00a0*/  S2UR UR5, SR_CgaCtaId ;  /* 0x00000000000579c3 */ /* 0x000f220000008800 */
[----:B------:R-:W-:Y:S01]  /*00b0*/  UMOV UR6, URZ ;  /* 0x000000ff00067c82 */ /* 0x000fe20008000000 */
[----:B------:R-:W-:-:S06]  /*00c0*/  UMOV UR7, URZ ;  /* 0x000000ff00077c82 */ /* 0x000fcc0008000000 */
[----:B------:R-:W5:Y:S01]  /*00d0*/  S2UR UR8, SR_CTAID.X ;  /* 0x00000000000879c3 */ /* 0x000f620000002500 */
[----:B-1----:R-:W-:-:S04]  /*00e0*/  IADD3 R2, PT, PT, R3, 0x7, -R2 ;  /* 0x0000000703027810 */ /* 0x002fc80007ffe802 */
[----:B------:R-:W-:Y:S01]  /*00f0*/  ISETP.GE.AND P0, PT, R2, 0x8, PT ;  /* 0x000000080200780c */ /* 0x000fe20003f06270 */
[C---:B0-----:R-:W-:Y:S01]  /*0100*/  VIADD R3, R0.reuse, 0x80 ;  /* 0x0000008000037836 */ /* 0x041fe20000000000 */
[----:B----4-:R-:W-:Y:S02]  /*0110*/  ULEA UR4, UR5, UR4, 0x18 ;  /* 0x0000000405047291 */ /* 0x010fe4000f8ec0ff */
[C---:B------:R-:W-:Y:S01]  /*0120*/  ISETP.GT.U32.OR P0, PT, R0.reuse, 0xff, !P0 ;  /* 0x000000ff0000780c */ /* 0x040fe20004704470 */
[C---:B------:R-:W-:Y:S02]  /*0130*/  VIADD R4, R0.reuse, 0x100 ;  /* 0x0000010000047836 */ /* 0x040fe40000000000 */
[C---:B------:R-:W-:Y:S01]  /*0140*/  VIADD R5, R0.reuse, 0x200 ;  /* 0x0000020000057836 */ /* 0x040fe20000000000 */
[----:B------:R-:W-:Y:S01]  /*0150*/  P2R R43, PR, RZ, 0x1 ;  /* 0x00000001ff2b7803 */ /* 0x000fe20000000000 */
[C---:B------:R-:W-:Y:S01]  /*0160*/  VIADD R40, R0.reuse, 0x280 ;  /* 0x0000028000287836 */ /* 0x040fe20000000000 */
[C---:B------:R-:W-:Y:S01]  /*0170*/  LEA R2, R0.reuse, UR4, 0x2 ;  /* 0x0000000400027c11 */ /* 0x040fe2000f8e10ff */
[C---:B------:R-:W-:Y:S01]  /*0180*/  VIADD R41, R0.reuse, 0x300 ;  /* 0x0000030000297836 */ /* 0x040fe20000000000 */
[----:B-----5:R-:W-:Y:S01]  /*0190*/  USHF.L.U32 UR8, UR8, 0xb, URZ ;  /* 0x0000000b08087899 */ /* 0x020fe200080006ff */
[----:B--23--:R-:W-:-:S11]  /*01a0*/  VIADD R42, R0, 0x780 ;  /* 0x00000780002a7836 */ /* 0x00cfd60000000000 */
.L_x_201:
[----:B------:R-:W-:Y:S01]  /*01b0*/  ISETP.NE.AND P0, PT, R43, RZ, PT ;  /* 0x000000ff2b00720c */ /* 0x000fe20003f05270 */
[----:B------:R-:W-:-:S12]  /*01c0*/  BSSY.RECONVERGENT B0, `(.L_x_118) ;  /* 0x0000081000007945 */ /* 0x000fd80003800200 */
[----:B0-2345:R-:W-:Y:S05]  /*01d0*/  @P0 BRA `(.L_x_119) ;  /* 0x0000000400fc0947 */ /* 0x03dfea0003800000 */
[----:B------:R-:W0:Y:S02]  /*01e0*/  LDC.64 R6, c[0x0][0x398] ;  /* 0x0000e600ff067b82 */ /* 0x000e240000000a00 */
[----:B0-----:R-:W-:-:S04]  /*01f0*/  IADD3 R6, PT, PT, R7, 0x7, -R6 ;  /* 0x0000000707067810 */ /* 0x001fc80007ffe806 */
[----:B------:R-:W-:-:S04]  /*0200*/  SHF.R.S32.HI R7, RZ, 0x1f, R6 ;  /* 0x0000001fff077819 */ /* 0x000fc80000011406 */
[----:B------:R-:W-:-:S04]  /*0210*/  LEA.HI R7, R7, R6, RZ, 0x3 ;  /* 0x0000000607077211 */ /* 0x000fc800078f18ff */
[----:B------:R-:W-:Y:S01]  /*0220*/  SHF.R.S32.HI R8, RZ, 0x3, R7 ;  /* 0x00000003ff087819 */ /* 0x000fe20000011407 */
[----:B------:R-:W-:-:S03]  /*0230*/  IMAD.MOV.U32 R7, RZ, RZ, RZ ;  /* 0x000000ffff077224 */ /* 0x000fc600078e00ff */
[C---:B------:R-:W-:Y:S01]  /*0240*/  LOP3.LUT R10, R8.reuse, 0xffffff0, RZ, 0xc0, !PT ;  /* 0x0ffffff0080a7812 */ /* 0x040fe200078ec0ff */
[----:B------:R-:W-:-:S05]  /*0250*/  VIADD R6, R8, 0xffffffff ;  /* 0xffffffff08067836 */ /* 0x000fca0000000000 */
[----:B------:R-:W-:-:S13]  /*0260*/  ISETP.GE.U32.AND P0, PT, R6, 0xf, PT ;  /* 0x0000000f0600780c */ /* 0x000fda0003f06070 */
[----:B------:R-:W-:Y:S05]  /*0270*/  @!P0 BRA `(.L_x_120) ;  /* 0x00000000005c8947 */ /* 0x000fea0003800000 */
[----:B------:R-:W-:Y:S02]  /*0280*/  IMAD.MOV R7, RZ, RZ, -R10 ;  /* 0x000000ffff077224 */ /* 0x000fe400078e0a0a */
[----:B------:R-:W-:-:S07]  /*0290*/  VIADD R6, R2, 0x2000 ;  /* 0x0000200002067836 */ /* 0x000fce0000000000 */
.L_x_121:
[----:B------:R-:W-:Y:S01]  /*02a0*/  VIADD R7, R7, 0x10 ;  /* 0x0000001007077836 */ /* 0x000fe20000000000 */
[----:B------:R-:W-:Y:S04]  /*02b0*/  STS [R6+-0x2000], RZ ;  /* 0xffe000ff06007388 */ /* 0x000fe80000000800 */
        /* <DEDUP_REMOVED lines=18> */
[----:B------:R-:W-:-:S07]  /*03e0*/  IMAD.MOV.U32 R7, RZ, RZ, R10 ;  /* 0x000000ffff077224 */ /* 0x000fce00078e000a */
.L_x_120:
[C---:B------:R-:W-:Y:S02]  /*03f0*/  LOP3.LUT R6, R8.reuse, 0xf, RZ, 0xc0, !PT ;  /* 0x0000000f08067812 */ /* 0x040fe400078ec0ff */
[----:B------:R-:W-:Y:S02]  /*0400*/  LOP3.LUT R11, R8, 0x7, RZ, 0xc0, !PT ;  /* 0x00000007080b7812 */ /* 0x000fe400078ec0ff */
[C---:B------:R-:W-:Y:S01]  /*0410*/  ISETP.NE.AND P1, PT, R6.reuse, RZ, PT ;  /* 0x000000ff0600720c */ /* 0x040fe20003f25270 */
[----:B------:R-:W-:Y:S01]  /*0420*/  VIADD R6, R6, 0xffffffff ;  /* 0xffffffff06067836 */ /* 0x000fe20000000000 */
[----:B------:R-:W-:Y:S01]  /*0430*/  LOP3.LUT R9, R8, 0x3, RZ, 0xc0, !PT ;  /* 0x0000000308097812 */ /* 0x000fe200078ec0ff */
[----:B------:R-:W-:-:S10]  /*0440*/  VIADD R12, R11, 0xffffffff ;  /* 0xffffffff0b0c7836 */ /* 0x000fd40000000000 */
[----:B------:R-:W-:Y:S05]  /*0450*/  @!P1 BRA `(.L_x_122) ;  /* 0x0000000000789947 */ /* 0x000fea0003800000 */
[----:B------:R-:W-:Y:S02]  /*0460*/  ISETP.GE.U32.AND P2, PT, R6, 0x7, PT ;  /* 0x000000070600780c */ /* 0x000fe40003f46070 */
[----:B------:R-:W-:-:S11]  /*0470*/  ISETP.NE.AND P3, PT, R11, RZ, PT ;  /* 0x000000ff0b00720c */ /* 0x000fd60003f65270 */
[----:B------:R-:W-:Y:S05]  /*0480*/  @!P2 BRA `(.L_x_123) ;  /* 0x000000000028a947 */ /* 0x000fea0003800000 */
        /* <DEDUP_REMOVED lines=10> */
.L_x_123:
[----:B------:R-:W-:Y:S05]  /*0530*/  @!P3 BRA `(.L_x_122) ;  /* 0x000000000040b947 */ /* 0x000fea0003800000 */
[----:B------:R-:W-:Y:S02]  /*0540*/  ISETP.GE.U32.AND P2, PT, R12, 0x3, PT ;  /* 0x000000030c00780c */ /* 0x000fe40003f46070 */
[----:B------:R-:W-:-:S11]  /*0550*/  ISETP.NE.AND P3, PT, R9, RZ, PT ;  /* 0x000000ff0900720c */ /* 0x000fd60003f65270 */
[C---:B0-----:R-:W-:Y:S02]  /*0560*/  @P2 IMAD R8, R7.reuse, 0x400, R2 ;  /* 0x0000040007082824 */ /* 0x041fe400078e0202 */
[----:B------:R-:W-:-:S03]  /*0570*/  @P2 VIADD R7, R7, 0x4 ;  /* 0x0000000407072836 */ /* 0x000fc60000000000 */
[----:B------:R1:W-:Y:S04]  /*0580*/  @P2 STS [R8], RZ ;  /* 0x000000ff08002388 */ /* 0x0003e80000000800 */
[----:B------:R1:W-:Y:S04]  /*0590*/  @P2 STS [R8+0x400], RZ ;  /* 0x000400ff08002388 */ /* 0x0003e80000000800 */
[----:B------:R1:W-:Y:S04]  /*05a0*/  @P2 STS [R8+0x800], RZ ;  /* 0x000800ff08002388 */ /* 0x0003e80000000800 */
[----:B------:R1:W-:Y:S01]  /*05b0*/  @P2 STS [R8+0xc00], RZ ;  /* 0x000c00ff08002388 */ /* 0x0003e20000000800 */
[----:B------:R-:W-:Y:S05]  /*05c0*/  @!P3 BRA `(.L_x_122) ;  /* 0x00000000001cb947 */ /* 0x000fea0003800000 */
[----:B------:R-:W-:Y:S01]  /*05d0*/  IMAD R7, R7, 0x400, R2 ;  /* 0x0000040007077824 */ /* 0x000fe200078e0202 */
[----:B------:R-:W-:-:S04]  /*05e0*/  ISETP.NE.AND P2, PT, R9, 0x1, PT ;  /* 0x000000010900780c */ /* 0x000fc80003f45270 */
[----:B------:R2:W-:Y:S09]  /*05f0*/  STS [R7], RZ ;  /* 0x000000ff07007388 */ /* 0x0005f20000000800 */
[----:B--2---:R-:W-:Y:S05]  /*0600*/  @!P2 BRA `(.L_x_122) ;  /* 0x00000000000ca947 */ /* 0x004fea0003800000 */
[----:B------:R-:W-:Y:S01]  /*0610*/  ISETP.NE.AND P2, PT, R9, 0x2, PT ;  /* 0x000000020900780c */ /* 0x000fe20003f45270 */
[----:B------:R2:W-:-:S12]  /*0620*/  STS [R7+0x400], RZ ;  /* 0x000400ff07007388 */ /* 0x0005d80000000800 */
[----:B------:R2:W-:Y:S02]  /*0630*/  @P2 STS [R7+0x800], RZ ;  /* 0x000800ff07002388 */ /* 0x0005e40000000800 */
.L_x_122:
[----:B------:R-:W-:-:S13]  /*0640*/  ISETP.GT.U32.AND P2, PT, R0, 0x7f, PT ;  /* 0x0000007f0000780c */ /* 0x000fda0003f44070 */
[----:B------:R-:W-:Y:S05]  /*0650*/  @P2 BRA `(.L_x_119) ;  /* 0x0000000000dc2947 */ /* 0x000fea0003800000 */
[----:B--2---:R-:W-:Y:S01]  /*0660*/  IMAD.MOV.U32 R7, RZ, RZ, RZ ;  /* 0x000000ffff077224 */ /* 0x004fe200078e00ff */
[----:B------:R-:W-:Y:S06]  /*0670*/  @!P0 BRA `(.L_x_124) ;  /* 0x0000000000588947 */ /* 0x000fec0003800000 */
[----:B------:R-:W-:-:S07]  /*0680*/  IMAD.MOV.U32 R7, RZ, RZ, RZ ;  /* 0x000000ffff077224 */ /* 0x000fce00078e00ff */
.L_x_125:
[C---:B012---:R-:W-:Y:S02]  /*0690*/  IMAD R8, R7.reuse, 0x400, R2 ;  /* 0x0000040007087824 */ /* 0x047fe400078e0202 */
[----:B------:R-:W-:-:S03]  /*06a0*/  VIADD R7, R7, 0x10 ;  /* 0x0000001007077836 */ /* 0x000fc60000000000 */
[----:B------:R2:W-:Y:S02]  /*06b0*/  STS [R8+0x200], RZ ;  /* 0x000200ff08007388 */ /* 0x0005e40000000800 */
[----:B------:R-:W-:Y:S02]  /*06c0*/  ISETP.NE.AND P0, PT, R7, R10, PT ;  /* 0x0000000a0700720c */ /* 0x000fe40003f05270 */
[----:B------:R2:W-:Y:S04]  /*06d0*/  STS [R8+0x600], RZ ;  /* 0x000600ff08007388 */ /* 0x0005e80000000800 */
        /* <DEDUP_REMOVED lines=13> */
[----:B------:R2:W-:Y:S01]  /*07b0*/  STS [R8+0x3e00], RZ ;  /* 0x003e00ff08007388 */ /* 0x0005e20000000800 */
[----:B------:R-:W-:Y:S05]  /*07c0*/  @P0 BRA `(.L_x_125) ;  /* 0xfffffffc00b00947 */ /* 0x000fea000383ffff */
[----:B------:R-:W-:-:S07]  /*07d0*/  IMAD.MOV.U32 R7, RZ, RZ, R10 ;  /* 0x000000ffff077224 */ /* 0x000fce00078e000a */
.L_x_124:
[----:B------:R-:W-:Y:S05]  /*07e0*/  @!P1 BRA `(.L_x_119) ;  /* 0x0000000000789947 */ /* 0x000fea0003800000 */
[----:B------:R-:W-:Y:S02]  /*07f0*/  ISETP.GE.U32.AND P0, PT, R6, 0x7, PT ;  /* 0x000000070600780c */ /* 0x000fe40003f06070 */
[----:B------:R-:W-:-:S11]  /*0800*/  ISETP.NE.AND P1, PT, R11, RZ, PT ;  /* 0x000000ff0b00720c */ /* 0x000fd60003f25270 */
[----:B------:R-:W-:Y:S05]  /*0810*/  @!P0 BRA `(.L_x_126) ;  /* 0x0000000000288947 */ /* 0x000fea0003800000 */
[C---:B------:R-:W-:Y:S02]  /*0820*/  IMAD R6, R7.reuse, 0x400, R2 ;  /* 0x0000040007067824 */ /* 0x040fe400078e0202 */
[----:B------:R-:W-:-:S03]  /*0830*/  VIADD R7, R7, 0x8 ;  /* 0x0000000807077836 */ /* 0x000fc60000000000 */
[----:B------:R3:W-:Y:S04]  /*0840*/  STS [R6+0x200], RZ ;  /* 0x000200ff06007388 */ /* 0x0007e80000000800 */
[----:B------:R3:W-:Y:S04]  /*0850*/  STS [R6+0x600], RZ ;  /* 0x000600ff06007388 */ /* 0x0007e80000000800 */
[----:B------:R3:W-:Y:S04]  /*0860*/  STS [R6+0xa00], RZ ;  /* 0x000a00ff06007388 */ /* 0x0007e80000000800 */
[----:B------:R3:W-:Y:S04]  /*0870*/  STS [R6+0xe00], RZ ;  /* 0x000e00ff06007388 */ /* 0x0007e80000000800 */
[----:B------:R3:W-:Y:S04]  /*0880*/  STS [R6+0x1200], RZ ;  /* 0x001200ff06007388 */ /* 0x0007e80000000800 */
[----:B------:R3:W-:Y:S04]  /*0890*/  STS [R6+0x1600], RZ ;  /* 0x001600ff06007388 */ /* 0x0007e80000000800 */
[----:B------:R3:W-:Y:S04]  /*08a0*/  STS [R6+0x1a00], RZ ;  /* 0x001a00ff06007388 */ /* 0x0007e80000000800 */
[----:B------:R3:W-:Y:S02]  /*08b0*/  STS [R6+0x1e00], RZ ;  /* 0x001e00ff06007388 */ /* 0x0007e40000000800 */
.L_x_126:
[----:B------:R-:W-:Y:S05]  /*08c0*/  @!P1 BRA `(.L_x_119) ;  /* 0x0000000000409947 */ /* 0x000fea0003800000 */
[----:B------:R-:W-:Y:S02]  /*08d0*/  ISETP.GE.U32.AND P0, PT, R12, 0x3, PT ;  /* 0x000000030c00780c */ /* 0x000fe40003f06070 */
[----:B------:R-:W-:-:S11]  /*08e0*/  ISETP.NE.AND P1, PT, R9, RZ, PT ;  /* 0x000000ff0900720c */ /* 0x000fd60003f25270 */
[C---:B---3--:R-:W-:Y:S02]  /*08f0*/  @P0 IMAD R6, R7.reuse, 0x400, R2 ;  /* 0x0000040007060824 */ /* 0x048fe400078e0202 */
[----:B------:R-:W-:-:S03]  /*0900*/  @P0 VIADD R7, R7, 0x4 ;  /* 0x0000000407070836 */ /* 0x000fc60000000000 */
[----:B------:R4:W-:Y:S04]  /*0910*/  @P0 STS [R6+0x200], RZ ;  /* 0x000200ff06000388 */ /* 0x0009e80000000800 */
[----:B------:R4:W-:Y:S04]  /*0920*/  @P0 STS [R6+0x600], RZ ;  /* 0x000600ff06000388 */ /* 0x0009e80000000800 */
[----:B------:R4:W-:Y:S04]  /*0930*/  @P0 STS [R6+0xa00], RZ ;  /* 0x000a00ff06000388 */ /* 0x0009e80000000800 */
[----:B------:R4:W-:Y:S01]  /*0940*/  @P0 STS [R6+0xe00], RZ ;  /* 0x000e00ff06000388 */ /* 0x0009e20000000800 */
[----:B------:R-:W-:Y:S05]  /*0950*/  @!P1 BRA `(.L_x_119) ;  /* 0x00000000001c9947 */ /* 0x000fea0003800000 */
[----:B------:R-:W-:Y:S01]  /*0960*/  IMAD R7, R7, 0x400, R2 ;  /* 0x0000040007077824 */ /* 0x000fe200078e0202 */
[----:B------:R-:W-:-:S04]  /*0970*/  ISETP.NE.AND P0, PT, R9, 0x1, PT ;  /* 0x000000010900780c */ /* 0x000fc80003f05270 */
[----:B------:R3:W-:Y:S09]  /*0980*/  STS [R7+0x200], RZ ;  /* 0x000200ff07007388 */ /* 0x0007f20000000800 */
[----:B---3--:R-:W-:Y:S05]  /*0990*/  @!P0 BRA `(.L_x_119) ;  /* 0x00000000000c8947 */ /* 0x008fea0003800000 */
[----:B------:R-:W-:Y:S01]  /*09a0*/  ISETP.NE.AND P0, PT, R9, 0x2, PT ;  /* 0x000000020900780c */ /* 0x000fe20003f05270 */
[----:B------:R3:W-:-:S12]  /*09b0*/  STS [R7+0x600], RZ ;  /* 0x000600ff07007388 */ /* 0x0007d80000000800 */
[----:B------:R3:W-:Y:S02]  /*09c0*/  @P0 STS [R7+0xa00], RZ ;  /* 0x000a00ff07000388 */ /* 0x0007e40000000800 */
.L_x_119:
[----:B------:R-:W-:Y:S05]  /*09d0*/  BSYNC.RECONVERGENT B0 ;  /* 0x0000000000007941 */ /* 0x000fea0003800200 */
.L_x_118:
[----:B------:R-:W5:Y:S01]  /*09e0*/  LDCU.64 UR10, c[0x0][0x390] ;  /* 0x00007200ff0a77ac */ /* 0x000f620008000a00 */
[----:B------:R-:W-:Y:S02]  /*09f0*/  USHF.L.U32 UR4, UR6, 0x1e, URZ ;  /* 0x0000001e06047899 */ /* 0x000fe400080006ff */
[----:B------:R-:W-:Y:S02]  /*0a00*/  USHF.L.U64.HI UR5, UR6, 0x1e, UR7 ;  /* 0x0000001e06057899 */ /* 0x000fe40008010207 */
[----:B-----5:R-:W-:-:S04]  /*0a10*/  UIADD3 UR4, UP0, UPT, -UR4, UR10, URZ ;  /* 0x0000000a04047290 */ /* 0x020fc8000ff1e1ff */
[----:B------:R-:W-:Y:S02]  /*0a20*/  UIADD3.X UR5, UPT, UPT, ~UR5, UR11, URZ, UP0, !UPT ;  /* 0x0000000b05057290 */ /* 0x000fe400087fe5ff */
[----:B------:R-:W-:-:S04]  /*0a30*/  UISETP.LT.U32.AND UP0, UPT, UR4, 0x40000000, UPT ;  /* 0x400000000400788c */ /* 0x000fc8000bf01070 */
[----:B------:R-:W-:-:S04]  /*0a40*/  UISETP.LT.U32.AND.EX UP0, UPT, UR5, URZ, UPT, UP0 ;  /* 0x000000ff0500728c */ /* 0x000fc8000bf01100 */
[----:B------:R-:W-:Y:S02]  /*0a50*/  USEL UR10, UR4, 0x40000000, UP0 ;  /* 0x40000000040a7887 */ /* 0x000fe40008000000 */
[----:B------:R-:W-:Y:S02]  /*0a60*/  USEL UR11, UR5, URZ, UP0 ;  /* 0x000000ff050b7287 */ /* 0x000fe40008000000 */
[----:B------:R-:W-:-:S04]  /*0a70*/  UISETP.GT.U32.AND UP0, UPT, UR10, UR8, UPT ;  /* 0x000000080a00728c */ /* 0x000fc8000bf04070 */
[----:B------:R-:W-:Y:S01]  /*0a80*/  UISETP.GT.U32.AND.EX UP0, UPT, UR11, URZ, UPT, UP0 ;  /* 0x000000ff0b00728c */ /* 0x000fe2000bf04100 */
[----:B------:R-:W-:Y:S08]  /*0a90*/  BAR.SYNC.DEFER_BLOCKING 0x0 ;  /* 0x0000000000007b1d */ /* 0x000ff00000010000 */
[----:B------:R-:W-:Y:S06]  /*0aa0*/  BAR.SYNC.DEFER_BLOCKING 0x0 ;  /* 0x0000000000007b1d */ /* 0x000fec0000010000 */
[----:B------:R-:W-:Y:S05]  /*0ab0*/  BRA.U !UP0, `(.L_x_127) ;  /* 0x00000015089c7547 */ /* 0x000fea000b800000 */
[----:B------:R-:W-:Y:S01]  /*0ac0*/  UMOV UR9, UR8 ;  /* 0x0000000800097c82 */ /* 0x000fe20008000000 */
[----:B------:R-:W-:-:S05]  /*0ad0*/  UMOV UR5, URZ ;  /* 0x000000ff00057c82 */ /* 0x000fca0008000000 */
.L_x_132:
[----:B-----5:R-:W5:Y:S01]  /*0ae0*/  LDCU.64 UR14, c[0x0][0x390] ;  /* 0x00007200ff0e77ac */ /* 0x020f620008000a00 */
[----:B------:R-:W-:Y:S02]  /*0af0*/  USHF.L.U32 UR12, UR6, 0x1e, URZ ;  /* 0x0000001e060c7899 */ /* 0x000fe400080006ff */
[----:B------:R-:W-:Y:S02]  /*0b00*/  USHF.L.U64.HI UR13, UR6, 0x1e, UR7 ;  /* 0x0000001e060d7899 */ /* 0x000fe40008010207 */
[----:B------:R-:W-:-:S04]  /*0b10*/  UIADD3 UR12, UP0, UPT, UR9, UR12, URZ ;  /* 0x0000000c090c7290 */ /* 0x000fc8000ff1e0ff */
[----:B------:R-:W-:Y:S02]  /*0b20*/  UIADD3.X UR13, UPT, UPT, UR5, UR13, URZ, UP0, !UPT ;  /* 0x0000000d050d7290 */ /* 0x000fe400087fe4ff */
[----:B------:R-:W-:Y:S02]  /*0b30*/  ULEA UR9, UP0, UR18, UR9, 0xb ;  /* 0x0000000912097291 */ /* 0x000fe4000f8058ff */
[----:B-----5:R-:W-:Y:S02]  /*0b40*/  UIADD3 UR14, UP1, UPT, -UR12, UR14, URZ ;  /* 0x0000000e0c0e7290 */ /* 0x020fe4000ff3e1ff */
[----:B------:R-:W-:Y:S02]  /*0b50*/  UIADD3.X UR5, UPT, UPT, URZ, UR5, URZ, UP0, !UPT ;  /* 0x00000005ff057290 */ /* 0x000fe400087fe4ff */
[----:B------:R-:W-:Y:S02]  /*0b60*/  UIADD3.X UR4, UPT, UPT, ~UR13, UR15, URZ, UP1, !UPT ;  /* 0x0000000f0d047290 */ /* 0x000fe40008ffe5ff */
[----:B------:R-:W-:-:S02]  /*0b70*/  UISETP.GE.U32.AND UP1, UPT, UR14, 0x800, UPT ;  /* 0x000008000e00788c */ /* 0x000fc4000bf26070 */
[----:B------:R-:W-:Y:S02]  /*0b80*/  UISETP.GE.U32.AND UP0, UPT, UR9, UR10, UPT ;  /* 0x0000000a0900728c */ /* 0x000fe4000bf06070 */
[----:B------:R-:W-:Y:S02]  /*0b90*/  UISETP.GE.U32.AND.EX UP1, UPT, UR4, URZ, UPT, UP1 ;  /* 0x000000ff0400728c */ /* 0x000fe4000bf26110 */
[----:B------:R-:W-:-:S07]  /*0ba0*/  UISETP.GE.U32.AND.EX UP0, UPT, UR5, UR11, UPT, UP0 ;  /* 0x0000000b0500728c */ /* 0x000fce000bf06100 */
[----:B0-----:R-:W-:Y:S05]  /*0bb0*/  BRA.U !UP1, `(.L_x_128) ;  /* 0x0000000109587547 */ /* 0x001fea000b800000 */
[----:B------:R-:W0:Y:S01]  /*0bc0*/  LDCU.64 UR14, c[0x0][0x388] ;  /* 0x00007100ff0e77ac */ /* 0x000e220008000a00 */
[----:B---34-:R-:W-:-:S05]  /*0bd0*/  IADD3 R6, P0, PT, R0, UR12, RZ ;  /* 0x0000000c00067c10 */ /* 0x018fca000ff1e0ff */
[----:B--2---:R-:W-:Y:S01]  /*0be0*/  IMAD.X R7, RZ, RZ, UR13, P0 ;  /* 0x0000000dff077e24 */ /* 0x004fe200080e06ff */
[----:B0-----:R-:W-:-:S04]  /*0bf0*/  LEA R38, P0, R6, UR14, 0x3 ;  /* 0x0000000e06267c11 */ /* 0x001fc8000f8018ff */
[----:B------:R-:W-:-:S05]  /*0c00*/  LEA.HI.X R39, R6, UR15, R7, 0x3, P0 ;  /* 0x0000000f06277c11 */ /* 0x000fca00080f1c07 */
[----:B------:R0:W5:Y:S04]  /*0c10*/  LDG.E.64 R6, desc[UR16][R38.64] ;  /* 0x0000001026067981 */ /* 0x000168000c1e1b00 */
[----:B-1----:R0:W5:Y:S04]  /*0c20*/  LDG.E.64 R8, desc[UR16][R38.64+0x400] ;  /* 0x0004001026087981 */ /* 0x002168000c1e1b00 */
        /* <DEDUP_REMOVED lines=15> */
.L_x_128:
[C---:B------:R-:W-:Y:S01]  /*0d20*/  ISETP.GE.AND P5, PT, R0.reuse, UR14, PT ;  /* 0x0000000e00007c0c */ /* 0x040fe2000bfa6270 */
[----:B------:R-:W0:Y:S01]  /*0d30*/  LDCU.64 UR20, c[0x0][0x388] ;  /* 0x00007100ff1477ac */ /* 0x000e220008000a00 */
[----:B---34-:R-:W-:Y:S02]  /*0d40*/  IADD3 R6, P0, PT, R0, UR12, RZ ;  /* 0x0000000c00067c10 */ /* 0x018fe4000ff1e0ff */
[----:B------:R-:W1:Y:S01]  /*0d50*/  S2R R0, SR_TID.X ;  /* 0x0000000000007919 */ /* 0x000e620000002100 */
[----:B------:R-:W-:Y:S02]  /*0d60*/  ISETP.GE.AND P2, PT, R3, UR14, PT ;  /* 0x0000000e03007c0c */ /* 0x000fe4000bf46270 */
[----:B--2---:R-:W-:Y:S01]  /*0d70*/  IMAD.X R7, RZ, RZ, UR13, P0 ;  /* 0x0000000dff077e24 */ /* 0x004fe200080e06ff */
[----:B------:R-:W-:Y:S02]  /*0d80*/  ISETP.GE.AND P3, PT, R4, UR14, PT ;  /* 0x0000000e04007c0c */ /* 0x000fe4000bf66270 */
[----:B0-----:R-:W-:-:S04]  /*0d90*/  LEA R38, P0, R6, UR20, 0x3 ;  /* 0x0000001406267c11 */ /* 0x001fc8000f8018ff */
[----:B------:R-:W-:Y:S01]  /*0da0*/  LEA.HI.X R39, R6, UR21, R7, 0x3, P0 ;  /* 0x0000001506277c11 */ /* 0x000fe200080f1c07 */
[----:B------:R-:W-:Y:S02]  /*0db0*/  IMAD.MOV.U32 R6, RZ, RZ, -0x1 ;  /* 0xffffffffff067424 */ /* 0x000fe400078e00ff */
[----:B------:R-:W-:Y:S02]  /*0dc0*/  IMAD.MOV.U32 R7, RZ, RZ, 0x7fffffff ;  /* 0x7fffffffff077424 */ /* 0x000fe400078e00ff */
[----:B------:R-:W-:Y:S02]  /*0dd0*/  IMAD.MOV.U32 R10, RZ, RZ, -0x1 ;  /* 0xffffffffff0a7424 */ /* 0x000fe400078e00ff */
[----:B------:R-:W-:Y:S02]  /*0de0*/  IMAD.MOV.U32 R11, RZ, RZ, 0x7fffffff ;  /* 0x7fffffffff0b7424 */ /* 0x000fe400078e00ff */
[----:B------:R2:W5:Y:S01]  /*0df0*/  @!P5 LDG.E.64 R6, desc[UR16][R38.64] ;  /* 0x000000102606d981 */ /* 0x000562000c1e1b00 */
[C---:B-1----:R-:W-:Y:S01]  /*0e00*/  VIADD R8, R0.reuse, 0x180 ;  /* 0x0000018000087836 */ /* 0x042fe20000000000 */
[----:B------:R-:W-:Y:S01]  /*0e10*/  LOP3.LUT R9, R0, 0x400, RZ, 0xfc, !PT ;  /* 0x0000040000097812 */ /* 0x000fe200078efcff */
[----:B------:R-:W-:Y:S01]  /*0e20*/  IMAD.MOV.U32 R12, RZ, RZ, -0x1 ;  /* 0xffffffffff0c7424 */ /* 0x000fe200078e00ff */
[----:B------:R2:W5:Y:S02]  /*0e30*/  @!P3 LDG.E.64 R10, desc[UR16][R38.64+0x800] ;  /* 0x00080010260ab981 */ /* 0x000564000c1e1b00 */
[----:B------:R-:W-:Y:S01]  /*0e40*/  ISETP.GE.AND P4, PT, R8, UR14, PT ;  /* 0x0000000e08007c0c */ /* 0x000fe2000bf86270 */
[----:B------:R-:W-:Y:S01]  /*0e50*/  VIADD R8, R0, 0x380 ;  /* 0x0000038000087836 */ /* 0x000fe20000000000 */
[----:B------:R-:W-:Y:S01]  /*0e60*/  ISETP.GE.AND P0, PT, R9, UR14, PT ;  /* 0x0000000e09007c0c */ /* 0x000fe2000bf06270 */
[----:B------:R-:W-:Y:S01]  /*0e70*/  IMAD.MOV.U32 R9, RZ, RZ, 0x7fffffff ;  /* 0x7fffffffff097424 */ /* 0x000fe200078e00ff */
[----:B------:R-:W-:Y:S01]  /*0e80*/  ISETP.GE.AND P5, PT, R5, UR14, PT ;  /* 0x0000000e05007c0c */ /* 0x000fe2000bfa6270 */
[----:B------:R-:W-:Y:S01]  /*0e90*/  IMAD.MOV.U32 R13, RZ, RZ, 0x7fffffff ;  /* 0x7fffffffff0d7424 */ /* 0x000fe200078e00ff */
[----:B------:R-:W-:Y:S01]  /*0ea0*/  ISETP.GE.AND P1, PT, R8, UR14, PT ;  /* 0x0000000e08007c0c */ /* 0x000fe2000bf26270 */
[----:B------:R-:W-:-:S02]  /*0eb0*/  IMAD.MOV.U32 R8, RZ, RZ, -0x1 ;  /* 0xffffffffff087424 */ /* 0x000fc400078e00ff */
[----:B------:R-:W-:Y:S01]  /*0ec0*/  VIADD R14, R0, 0x480 ;  /* 0x00000480000e7836 */ /* 0x000fe20000000000 */
[----:B------:R-:W-:Y:S01]  /*0ed0*/  ISETP.GE.AND P3, PT, R41, UR14, PT ;  /* 0x0000000e29007c0c */ /* 0x000fe2000bf66270 */
[----:B------:R-:W-:Y:S02]  /*0ee0*/  IMAD.MOV.U32 R15, RZ, RZ, 0x7fffffff ;  /* 0x7fffffffff0f7424 */ /* 0x000fe400078e00ff */
[----:B------:R2:W5:Y:S01]  /*0ef0*/  @!P2 LDG.E.64 R8, desc[UR16][R38.64+0x400] ;  /* 0x000400102608a981 */ /* 0x000562000c1e1b00 */
[----:B------:R-:W-:-:S03]  /*0f00*/  ISETP.GE.AND P2, PT, R40, UR14, PT ;  /* 0x0000000e28007c0c */ /* 0x000fc6000bf46270 */
[----:B------:R2:W5:Y:S01]  /*0f10*/  @!P4 LDG.E.64 R12, desc[UR16][R38.64+0xc00] ;  /* 0x000c0010260cc981 */ /* 0x000562000c1e1b00 */
[----:B------:R-:W-:Y:S01]  /*0f20*/  ISETP.GE.AND P4, PT, R14, UR14, PT ;  /* 0x0000000e0e007c0c */ /* 0x000fe2000bf86270 */
[----:B------:R-:W-:Y:S02]  /*0f30*/  IMAD.MOV.U32 R14, RZ, RZ, -0x1 ;  /* 0xffffffffff0e7424 */ /* 0x000fe400078e00ff */
[----:B------:R-:W-:Y:S02]  /*0f40*/  VIADD R20, R0, 0x500 ;  /* 0x0000050000147836 */ /* 0x000fe40000000000 */
[----:B------:R-:W-:Y:S02]  /*0f50*/  IMAD.MOV.U32 R16, RZ, RZ, -0x1 ;  /* 0xffffffffff107424 */ /* 0x000fe400078e00ff */
[----:B------:R-:W-:Y:S01]  /*0f60*/  IMAD.MOV.U32 R17, RZ, RZ, 0x7fffffff ;  /* 0x7fffffffff117424 */ /* 0x000fe200078e00ff */
[----:B------:R2:W5:Y:S01]  /*0f70*/  @!P5 LDG.E.64 R14, desc[UR16][R38.64+0x1000] ;  /* 0x00100010260ed981 */ /* 0x000562000c1e1b00 */
[----:B------:R-:W-:Y:S01]  /*0f80*/  IMAD.MOV.U32 R18, RZ, RZ, -0x1 ;  /* 0xffffffffff127424 */ /* 0x000fe200078e00ff */
[----:B------:R-:W-:Y:S01]  /*0f90*/  ISETP.GE.AND P5, PT, R20, UR14, PT ;  /* 0x0000000e14007c0c */ /* 0x000fe2000bfa6270 */
[----:B------:R-:W-:-:S02]  /*0fa0*/  IMAD.MOV.U32 R19, RZ, RZ, 0x7fffffff ;  /* 0x7fffffffff137424 */ /* 0x000fc400078e00ff */
[C---:B------:R-:W-:Y:S01]  /*0fb0*/  VIADD R21, R0.reuse, 0x580 ;  /* 0x0000058000157836 */ /* 0x040fe20000000000 */
[----:B------:R2:W5:Y:S01]  /*0fc0*/  @!P2 LDG.E.64 R16, desc[UR16][R38.64+0x1400] ;  /* 0x001400102610a981 */ /* 0x000562000c1e1b00 */
[----:B------:R-:W-:-:S03]  /*0fd0*/  VIADD R20, R0, 0x600 ;  /* 0x0000060000147836 */ /* 0x000fc60000000000 */
[----:B------:R2:W5:Y:S01]  /*0fe0*/  @!P3 LDG.E.64 R18, desc[UR16][R38.64+0x1800] ;  /* 0x001800102612b981 */ /* 0x000562000c1e1b00 */
[----:B------:R-:W-:Y:S01]  /*0ff0*/  ISETP.GE.AND P2, PT, R21, UR14, PT ;  /* 0x0000000e15007c0c */ /* 0x000fe2000bf46270 */
[----:B------:R-:W-:Y:S01]  /*1000*/  IMAD.MOV.U32 R21, RZ, RZ, 0x7fffffff ;  /* 0x7fffffffff157424 */ /* 0x000fe200078e00ff */
[----:B------:R-:W-:Y:S01]  /*1010*/  ISETP.GE.AND P3, PT, R20, UR14, PT ;  /* 0x0000000e14007c0c */ /* 0x000fe2000bf66270 */
[----:B------:R-:W-:Y:S02]  /*1020*/  IMAD.MOV.U32 R20, RZ, RZ, -0x1 ;  /* 0xffffffffff147424 */ /* 0x000fe400078e00ff */
[----:B------:R-:W-:Y:S02]  /*1030*/  IMAD.MOV.U32 R22, RZ, RZ, -0x1 ;  /* 0xffffffffff167424 */ /* 0x000fe400078e00ff */
[----:B------:R-:W-:Y:S02]  /*1040*/  IMAD.MOV.U32 R23, RZ, RZ, 0x7fffffff ;  /* 0x7fffffffff177424 */ /* 0x000fe400078e00ff */
[----:B------:R-:W-:Y:S01]  /*1050*/  IMAD.MOV.U32 R24, RZ, RZ, -0x1 ;  /* 0xffffffffff187424 */ /* 0x000fe200078e00ff */
[----:B------:R2:W5:Y:S01]  /*1060*/  @!P1 LDG.E.64 R20, desc[UR16][R38.64+0x1c00] ;  /* 0x001c001026149981 */ /* 0x000562000c1e1b00 */
[----:B------:R-:W-:-:S02]  /*1070*/  IMAD.MOV.U32 R25, RZ, RZ, 0x7fffffff ;  /* 0x7fffffffff197424 */ /* 0x000fc400078e00ff */
[C---:B------:R-:W-:Y:S01]  /*1080*/  VIADD R26, R0.reuse, 0x680 ;  /* 0x00000680001a7836 */ /* 0x040fe20000000000 */
[----:B------:R2:W5:Y:S01]  /*1090*/  @!P0 LDG.E.64 R22, desc[UR16][R38.64+0x2000] ;  /* 0x0020001026168981 */ /* 0x000562000c1e1b00 */
[----:B------:R-:W-:-:S03]  /*10a0*/  VIADD R27, R0, 0x700 ;  /* 0x00000700001b7836 */ /* 0x000fc60000000000 */
[----:B------:R2:W5:Y:S01]  /*10b0*/  @!P4 LDG.E.64 R24, desc[UR16][R38.64+0x2400] ;  /* 0x002400102618c981 */ /* 0x000562000c1e1b00 */
[----:B------:R-:W-:Y:S02]  /*10c0*/  ISETP.GE.AND P1, PT, R26, UR14, PT ;  /* 0x0000000e1a007c0c */ /* 0x000fe4000bf26270 */
[----:B------:R-:W-:Y:S02]  /*10d0*/  ISETP.GE.AND P0, PT, R27, UR14, PT ;  /* 0x0000000e1b007c0c */ /* 0x000fe4000bf06270 */
[----:B------:R-:W-:Y:S01]  /*10e0*/  ISETP.GE.AND P4, PT, R42, UR14, PT ;  /* 0x0000000e2a007c0c */ /* 0x000fe2000bf86270 */
[----:B------:R-:W-:Y:S02]  /*10f0*/  IMAD.MOV.U32 R26, RZ, RZ, -0x1 ;  /* 0xffffffffff1a7424 */ /* 0x000fe400078e00ff */
[----:B------:R-:W-:Y:S02]  /*1100*/  IMAD.MOV.U32 R27, RZ, RZ, 0x7fffffff ;  /* 0x7fffffffff1b7424 */ /* 0x000fe400078e00ff */
[----:B------:R-:W-:-:S02]  /*1110*/  IMAD.MOV.U32 R28, RZ, RZ, -0x1 ;  /* 0xffffffffff1c7424 */ /* 0x000fc400078e00ff */
[----:B------:R-:W-:Y:S02]  /*1120*/  IMAD.MOV.U32 R29, RZ, RZ, 0x7fffffff ;  /* 0x7fffffffff1d7424 */ /* 0x000fe400078e00ff */
        /* <DEDUP_REMOVED lines=11> */
[----:B------:R-:W-:-:S03]  /*11e0*/  IMAD.MOV.U32 R37, RZ, RZ, 0x7fffffff ;  /* 0x7fffffffff257424 */ /* 0x000fc600078e00ff */
[----:B------:R2:W5:Y:S04]  /*11f0*/  @!P0 LDG.E.64 R34, desc[UR16][R38.64+0x3800] ;  /* 0x0038001026228981 */ /* 0x000568000c1e1b00 */
[----:B------:R2:W5:Y:S02]  /*1200*/  @!P4 LDG.E.64 R36, desc[UR16][R38.64+0x3c00] ;  /* 0x003c00102624c981 */ /* 0x000564000c1e1b00 */
.L_x_129:
[----:B0-2---:R-:W0:Y:S02]  /*1210*/  LDC.64 R38, c[0x0][0x398] ;  /* 0x0000e600ff267b82 */ /* 0x005e240000000a00 */
[----:B0-----:R-:W-:-:S13]  /*1220*/  ISETP.GT.AND P0, PT, R39, R38, PT ;  /* 0x000000262700720c */ /* 0x001fda0003f04270 */
[----:B------:R-:W-:Y:S05]  /*1230*/  @!P0 BRA `(.L_x_130) ;  /* 0x0000000c00b88947 */ /* 0x000fea0003800000 */
[----:B-----5:R-:W-:Y:S01]  /*1240*/  ISETP.GT.U32.AND P0, PT, R6, -0x1, PT ;  /* 0xffffffff0600780c */ /* 0x020fe20003f04070 */
[----:B------:R-:W-:Y:S01]  /*1250*/  IMAD.MOV.U32 R38, RZ, RZ, -0x1 ;  /* 0xffffffffff267424 */ /* 0x000fe200078e00ff */
[----:B------:R-:W0:Y:S01]  /*1260*/  S2UR UR12, SR_CgaCtaId ;  /* 0x00000000000c79c3 */ /* 0x000e220000008800 */
[----:B------:R-:W-:Y:S01]  /*1270*/  UMOV UR4, 0x400 ;  /* 0x0000040000047882 */ /* 0x000fe20000000000 */
[----:B------:R-:W-:Y:S01]  /*1280*/  ISETP.GT.AND.EX P0, PT, R7, -0x1, PT, P0 ;  /* 0xffffffff0700780c */ /* 0x000fe20003f04300 */
[----:B------:R-:W1:Y:S03]  /*1290*/  LDCU UR13, c[0x0][0x398] ;  /* 0x00007300ff0d77ac */ /* 0x000e660008000800 */
[----:B------:R-:W-:Y:S02]  /*12a0*/  SEL R44, RZ, 0xffffffff, P0 ;  /* 0xffffffffff2c7807 */ /* 0x000fe40000000000 */
[----:B------:R-:W-:-:S02]  /*12b0*/  SEL R45, R38, 0x80000000, !P0 ;  /* 0x80000000262d7807 */ /* 0x000fc40004000000 */
[----:B------:R-:W-:Y:S02]  /*12c0*/  ISETP.GT.U32.AND P0, PT, R8, -0x1, PT ;  /* 0xffffffff0800780c */ /* 0x000fe40003f04070 */
[----:B------:R-:W-:Y:S02]  /*12d0*/  LOP3.LUT R6, R44, R6, RZ, 0x3c, !PT ;  /* 0x000000062c067212 */ /* 0x000fe400078e3cff */
[----:B------:R-:W-:Y:S02]  /*12e0*/  ISETP.GT.AND.EX P0, PT, R9, -0x1, PT, P0 ;  /* 0xffffffff0900780c */ /* 0x000fe40003f04300 */
[----:B------:R-:W-:Y:S02]  /*12f0*/  LOP3.LUT R7, R45, R7, RZ, 0x3c, !PT ;  /* 0x000000072d077212 */ /* 0x000fe400078e3cff */
[----:B------:R-:W-:Y:S02]  /*1300*/  SEL R44, RZ, 0xffffffff, P0 ;  /* 0xffffffffff2c7807 */ /* 0x000fe40000000000 */
[----:B------:R-:W-:-:S02]  /*1310*/  SEL R45, R38, 0x80000000, !P0 ;  /* 0x80000000262d7807 */ /* 0x000fc40004000000 */
[----:B------:R-:W-:Y:S02]  /*1320*/  ISETP.GT.U32.AND P0, PT, R10, -0x1, PT ;  /* 0xffffffff0a00780c */ /* 0x000fe40003f04070 */
[----:B------:R-:W-:Y:S01]  /*1330*/  LOP3.LUT R8, R44, R8, RZ, 0x3c, !PT ;  /* 0x000000082c087212 */ /* 0x000fe200078e3cff */
[----:B0-----:R-:W-:Y:S01]  /*1340*/  ULEA UR12, UR12, UR4, 0x18 ;  /* 0x000000040c0c7291 */ /* 0x001fe2000f8ec0ff */
[----:B------:R-:W-:Y:S02]  /*1350*/  ISETP.GT.AND.EX P0, PT, R11, -0x1, PT, P0 ;  /* 0xffffffff0b00780c */ /* 0x000fe40003f04300 */
[----:B------:R-:W-:Y:S01]  /*1360*/  LOP3.LUT R9, R45, R9, RZ, 0x3c, !PT ;  /* 0x000000092d097212 */ /* 0x000fe200078e3cff */
[----:B------:R-:W-:Y:S01]  /*1370*/  UMOV UR4, URZ ;  /* 0x000000ff00047c82 */ /* 0x000fe20008000000 */
        /* <DEDUP_REMOVED lines=75> */
[----:B------:R-:W-:Y:S02]  /*1830*/  ISETP.NE.U32.AND P4, PT, R6, -0x1, PT ;  /* 0xffffffff0600780c */ /* 0x000fe40003f85070 */
[----:B------:R-:W-:Y:S02]  /*1840*/  ISETP.NE.U32.AND P5, PT, R8, -0x1, PT ;  /* 0xffffffff0800780c */ /* 0x000fe40003fa5070 */
[----:B------:R-:W-:Y:S02]  /*1850*/  ISETP.NE.U32.AND P3, PT, R10, -0x1, PT ;  /* 0xffffffff0a00780c */ /* 0x000fe40003f65070 */
[----:B------:R-:W-:Y:S02]  /*1860*/  ISETP.NE.U32.AND P2, PT, R12, -0x1, PT ;  /* 0xffffffff0c00780c */ /* 0x000fe40003f45070 */
[----:B------:R-:W-:-:S02]  /*1870*/  ISETP.GT.AND.EX P0, PT, R37, -0x1, PT, P0 ;  /* 0xffffffff2500780c */ /* 0x000fc40003f04300 */
[----:B------:R-:W-:Y:S02]  /*1880*/  ISETP.NE.AND.EX P4, PT, R7, 0x7fffffff, PT, P4 ;  /* 0x7fffffff0700780c */ /* 0x000fe40003f85340 */
[----:B------:R-:W-:Y:S02]  /*1890*/  ISETP.NE.AND.EX P5, PT, R9, 0x7fffffff, PT, P5 ;  /* 0x7fffffff0900780c */ /* 0x000fe40003fa5350 */
[----:B------:R-:W-:Y:S02]  /*18a0*/  ISETP.NE.AND.EX P3, PT, R11, 0x7fffffff, PT, P3 ;  /* 0x7fffffff0b00780c */ /* 0x000fe40003f65330 */
[----:B------:R-:W-:Y:S02]  /*18b0*/  ISETP.NE.AND.EX P2, PT, R13, 0x7fffffff, PT, P2 ;  /* 0x7fffffff0d00780c */ /* 0x000fe40003f45320 */
[----:B------:R-:W-:Y:S02]  /*18c0*/  LOP3.LUT R34, R44, R34, RZ, 0x3c, !PT ;  /* 0x000000222c227212 */ /* 0x000fe400078e3cff */
[----:B------:R-:W-:-:S02]  /*18d0*/  LOP3.LUT R35, R45, R35, RZ, 0x3c, !PT ;  /* 0x000000232d237212 */ /* 0x000fc400078e3cff */
[----:B------:R-:W-:Y:S02]  /*18e0*/  SEL R44, RZ, 0xffffffff, P0 ;  /* 0xffffffffff2c7807 */ /* 0x000fe40000000000 */
[----:B------:R-:W-:Y:S02]  /*18f0*/  SEL R45, R38, 0x80000000, !P0 ;  /* 0x80000000262d7807 */ /* 0x000fe40004000000 */
[----:B------:R-:W-:Y:S02]  /*1900*/  SEL R6, R6, RZ, P4 ;  /* 0x000000ff06067207 */ /* 0x000fe40002000000 */
[----:B------:R-:W-:Y:S02]  /*1910*/  SEL R7, R7, 0x80000000, P4 ;  /* 0x8000000007077807 */ /* 0x000fe40002000000 */
[----:B------:R-:W-:Y:S02]  /*1920*/  SEL R8, R8, RZ, P5 ;  /* 0x000000ff08087207 */ /* 0x000fe40002800000 */
[----:B------:R-:W-:-:S02]  /*1930*/  SEL R9, R9, 0x80000000, P5 ;  /* 0x8000000009097807 */ /* 0x000fc40002800000 */
[----:B------:R-:W-:Y:S02]  /*1940*/  SEL R10, R10, RZ, P3 ;  /* 0x000000ff0a0a7207 */ /* 0x000fe40001800000 */
[----:B------:R-:W-:Y:S02]  /*1950*/  SEL R11, R11, 0x80000000, P3 ;  /* 0x800000000b0b7807 */ /* 0x000fe40001800000 */
[----:B------:R-:W-:Y:S02]  /*1960*/  SEL R12, R12, RZ, P2 ;  /* 0x000000ff0c0c7207 */ /* 0x000fe40001000000 */
[----:B------:R-:W-:Y:S02]  /*1970*/  SEL R13, R13, 0x80000000, P2 ;  /* 0x800000000d0d7807 */ /* 0x000fe40001000000 */
[----:B------:R-:W-:Y:S02]  /*1980*/  ISETP.NE.U32.AND P1, PT, R14, -0x1, PT ;  /* 0xffffffff0e00780c */ /* 0x000fe40003f25070 */
[----:B------:R-:W-:-:S02]  /*1990*/  ISETP.NE.U32.AND P0, PT, R16, -0x1, PT ;  /* 0xffffffff1000780c */ /* 0x000fc40003f05070 */
[----:B------:R-:W-:Y:S02]  /*19a0*/  ISETP.NE.U32.AND P4, PT, R18, -0x1, PT ;  /* 0xffffffff1200780c */ /* 0x000fe40003f85070 */
[----:B------:R-:W-:Y:S02]  /*19b0*/  ISETP.NE.U32.AND P5, PT, R20, -0x1, PT ;  /* 0xffffffff1400780c */ /* 0x000fe40003fa5070 */
[----:B------:R-:W-:Y:S02]  /*19c0*/  ISETP.NE.U32.AND P3, PT, R22, -0x1, PT ;  /* 0xffffffff1600780c */ /* 0x000fe40003f65070 */
[----:B------:R-:W-:Y:S02]  /*19d0*/  ISETP.NE.U32.AND P2, PT, R24, -0x1, PT ;  /* 0xffffffff1800780c */ /* 0x000fe40003f45070 */
[----:B------:R-:W-:Y:S02]  /*19e0*/  ISETP.NE.AND.EX P1, PT, R15, 0x7fffffff, PT, P1 ;  /* 0x7fffffff0f00780c */ /* 0x000fe40003f25310 */
[----:B------:R-:W-:-:S02]  /*19f0*/  ISETP.NE.AND.EX P0, PT, R17, 0x7fffffff, PT, P0 ;  /* 0x7fffffff1100780c */ /* 0x000fc40003f05300 */
[----:B------:R-:W-:Y:S02]  /*1a00*/  ISETP.NE.AND.EX P4, PT, R19, 0x7fffffff, PT, P4 ;  /* 0x7fffffff1300780c */ /* 0x000fe40003f85340 */
[----:B------:R-:W-:Y:S02]  /*1a10*/  ISETP.NE.AND.EX P5, PT, R21, 0x7fffffff, PT, P5 ;  /* 0x7fffffff1500780c */ /* 0x000fe40003fa5350 */
[----:B------:R-:W-:Y:S02]  /*1a20*/  ISETP.NE.AND.EX P3, PT, R23, 0x7fffffff, PT, P3 ;  /* 0x7fffffff1700780c */ /* 0x000fe40003f65330 */
[----:B------:R-:W-:Y:S02]  /*1a30*/  ISETP.NE.AND.EX P2, PT, R25, 0x7fffffff, PT, P2 ;  /* 0x7fffffff1900780c */ /* 0x000fe40003f45320 */
[----:B------:R-:W-:Y:S02]  /*1a40*/  LOP3.LUT R36, R44, R36, RZ, 0x3c, !PT ;  /* 0x000000242c247212 */ /* 0x000fe400078e3cff */
[----:B------:R-:W-:-:S02]  /*1a50*/  SEL R14, R14, RZ, P1 ;  /* 0x000000ff0e0e7207 */ /* 0x000fc40000800000 */
[----:B------:R-:W-:Y:S02]  /*1a60*/  SEL R15, R15, 0x80000000, P1 ;  /* 0x800000000f0f7807 */ /* 0x000fe40000800000 */
[----:B------:R-:W-:Y:S02]  /*1a70*/  SEL R16, R16, RZ, P0 ;  /* 0x000000ff10107207 */ /* 0x000fe40000000000 */
[----:B------:R-:W-:Y:S02]  /*1a80*/  SEL R17, R17, 0x80000000, P0 ;  /* 0x8000000011117807 */ /* 0x000fe40000000000 */
[----:B------:R-:W-:Y:S02]  /*1a90*/  SEL R18, R18, RZ, P4 ;  /* 0x000000ff12127207 */ /* 0x000fe40002000000 */
[----:B------:R-:W-:Y:S02]  /*1aa0*/  SEL R19, R19, 0x80000000, P4 ;  /* 0x8000000013137807 */ /* 0x000fe40002000000 */
[----:B------:R-:W-:-:S02]  /*1ab0*/  SEL R20, R20, RZ, P5 ;  /* 0x000000ff14147207 */ /* 0x000fc40002800000 */
[----:B------:R-:W-:Y:S02]  /*1ac0*/  SEL R21, R21, 0x80000000, P5 ;  /* 0x8000000015157807 */ /* 0x000fe40002800000 */
[----:B------:R-:W-:Y:S02]  /*1ad0*/  SEL R22, R22, RZ, P3 ;  /* 0x000000ff16167207 */ /* 0x000fe40001800000 */
[----:B------:R-:W-:Y:S02]  /*1ae0*/  SEL R23, R23, 0x80000000, P3 ;  /* 0x8000000017177807 */ /* 0x000fe40001800000 */
[----:B------:R-:W-:Y:S02]  /*1af0*/  SEL R24, R24, RZ, P2 ;  /* 0x000000ff18187207 */ /* 0x000fe40001000000 */
[----:B------:R-:W-:Y:S02]  /*1b00*/  SEL R25, R25, 0x80000000, P2 ;  /* 0x8000000019197807 */ /* 0x000fe40001000000 */
[----:B------:R-:W-:-:S02]  /*1b10*/  LOP3.LUT R37, R45, R37, RZ, 0x3c, !PT ;  /* 0x000000252d257212 */ /* 0x000fc400078e3cff */
[----:B------:R-:W-:Y:S02]  /*1b20*/  ISETP.NE.U32.AND P1, PT, R26, -0x1, PT ;  /* 0xffffffff1a00780c */ /* 0x000fe40003f25070 */
[----:B------:R-:W-:Y:S02]  /*1b30*/  ISETP.NE.U32.AND P0, PT, R28, -0x1, PT ;  /* 0xffffffff1c00780c */ /* 0x000fe40003f05070 */
[----:B------:R-:W-:Y:S02]  /*1b40*/  ISETP.NE.U32.AND P4, PT, R30, -0x1, PT ;  /* 0xffffffff1e00780c */ /* 0x000fe40003f85070 */
[----:B------:R-:W-:Y:S02]  /*1b50*/  ISETP.NE.U32.AND P5, PT, R32, -0x1, PT ;  /* 0xffffffff2000780c */ /* 0x000fe40003fa5070 */
[----:B------:R-:W-:Y:S02]  /*1b60*/  ISETP.NE.U32.AND P3, PT, R34, -0x1, PT ;  /* 0xffffffff2200780c */ /* 0x000fe40003f65070 */
[----:B------:R-:W-:-:S02]  /*1b70*/  ISETP.NE.U32.AND P2, PT, R36, -0x1, PT ;  /* 0xffffffff2400780c */ /* 0x000fc40003f45070 */
[----:B------:R-:W-:Y:S02]  /*1b80*/  ISETP.NE.AND.EX P1, PT, R27, 0x7fffffff, PT, P1 ;  /* 0x7fffffff1b00780c */ /* 0x000fe40003f25310 */
[----:B------:R-:W-:Y:S02]  /*1b90*/  ISETP.NE.AND.EX P0, PT, R29, 0x7fffffff, PT, P0 ;  /* 0x7fffffff1d00780c */ /* 0x000fe40003f05300 */
[----:B------:R-:W-:Y:S02]  /*1ba0*/  ISETP.NE.AND.EX P4, PT, R31, 0x7fffffff, PT, P4 ;  /* 0x7fffffff1f00780c */ /* 0x000fe40003f85340 */
[----:B------:R-:W-:Y:S02]  /*1bb0*/  ISETP.NE.AND.EX P5, PT, R33, 0x7fffffff, PT, P5 ;  /* 0x7fffffff2100780c */ /* 0x000fe40003fa5350 */
[----:B------:R-:W-:Y:S02]  /*1bc0*/  ISETP.NE.AND.EX P3, PT, R35, 0x7fffffff, PT, P3 ;  /* 0x7fffffff2300780c */ /* 0x000fe40003f65330 */
[----:B------:R-:W-:-:S02]  /*1bd0*/  ISETP.NE.AND.EX P2, PT, R37, 0x7fffffff, PT, P2 ;  /* 0x7fffffff2500780c */ /* 0x000fc40003f45320 */
[----:B------:R-:W-:Y:S02]  /*1be0*/  SEL R26, R26, RZ, P1 ;  /* 0x000000ff1a1a7207 */ /* 0x000fe40000800000 */
[----:B------:R-:W-:Y:S02]  /*1bf0*/  SEL R27, R27, 0x80000000, P1 ;  /* 0x800000001b1b7807 */ /* 0x000fe40000800000 */
        /* <DEDUP_REMOVED lines=8> */
[----:B------:R-:W-:Y:S02]  /*1c80*/  SEL R36, R36, RZ, P2 ;  /* 0x000000ff24247207 */ /* 0x000fe40001000000 */
[----:B-1----:R-:W-:-:S07]  /*1c90*/  SEL R37, R37, 0x80000000, P2 ;  /* 0x8000000025257807 */ /* 0x002fce0001000000 */
.L_x_131:
[----:B0-----:R-:W-:Y:S01]  /*1ca0*/  IMAD R44, RZ, RZ, -UR13 ;  /* 0x8000000dff2c7e24 */ /* 0x001fe2000f8e02ff */
[----:B------:R-:W-:Y:S02]  /*1cb0*/  ULEA UR14, UR4, UR12, 0xa ;  /* 0x0000000c040e7291 */ /* 0x000fe4000f8e50ff */
[----:B------:R-:W-:Y:S02]  /*1cc0*/  UIADD3 UR4, UPT, UPT, UR4, 0x1, URZ ;  /* 0x0000000104047890 */ /* 0x000fe4000fffe0ff */
[----:B------:R-:W-:-:S04]  /*1cd0*/  VIADDMNMX R45, R44, R39, 0x8, PT ;  /* 0x000000082c2d7446 */ /* 0x000fc80003800127 */
[----:B------:R-:W-:Y:S02]  /*1ce0*/  SHF.L.U32 R44, R38, R45, RZ ;  /* 0x0000002d262c7219 */ /* 0x000fe400000006ff */
[----:B------:R-:W-:-:S04]  /*1cf0*/  SHF.R.U64 R45, R6, UR13, R7 ;  /* 0x0000000d062d7c19 */ /* 0x000fc80008001207 */
[----:B------:R-:W-:-:S04]  /*1d00*/  LOP3.LUT R45, R45, R44, RZ, 0x30, !PT ;  /* 0x0000002c2d2d7212 */ /* 0x000fc800078e30ff */
[----:B------:R-:W-:-:S05]  /*1d10*/  LEA R45, R45, UR14, 0x2 ;  /* 0x0000000e2d2d7c11 */ /* 0x000fca000f8e10ff */
[----:B------:R0:W-:Y:S02]  /*1d20*/  ATOMS.POPC.INC.32 RZ, [R45+URZ] ;  /* 0x000000002dff7f8c */ /* 0x0001e4000d8000ff */
[----:B0-----:R-:W-:-:S04]  /*1d30*/  SHF.R.U64 R45, R8, UR13, R9 ;  /* 0x0000000d082d7c19 */ /* 0x001fc80008001209 */
        /* <DEDUP_REMOVED lines=55> */
[----:B0-----:R-:W-:Y:S01]  /*20b0*/  SHF.R.U64 R45, R36, UR13, R37 ;  /* 0x0000000d242d7c19 */ /* 0x001fe20008001225 */
[----:B------:R-:W-:-:S03]  /*20c0*/  UIADD3 UR13, UPT, UPT, UR13, 0x8, URZ ;  /* 0x000000080d0d7890 */ /* 0x000fc6000fffe0ff */
[----:B------:R-:W-:-:S03]  /*20d0*/  LOP3.LUT R44, R45, R44, RZ, 0x30, !PT ;  /* 0x0000002c2d2c7212 */ /* 0x000fc600078e30ff */
[----:B------:R-:W-:Y:S02]  /*20e0*/  ISETP.LE.AND P0, PT, R39, UR13, PT ;  /* 0x0000000d27007c0c */ /* 0x000fe4000bf03270 */
[----:B------:R-:W-:-:S05]  /*20f0*/  LEA R44, R44, UR14, 0x2 ;  /* 0x0000000e2c2c7c11 */ /* 0x000fca000f8e10ff */
[----:B------:R0:W-:Y:S06]  /*2100*/  ATOMS.POPC.INC.32 RZ, [R44+URZ] ;  /* 0x000000002cff7f8c */ /* 0x0001ec000d8000ff */
[----:B------:R-:W-:Y:S05]  /*2110*/  @!P0 BRA `(.L_x_131) ;  /* 0xfffffff800e08947 */ /* 0x000fea000383ffff */
.L_x_130:
[----:B------:R-:W-:Y:S05]  /*2120*/  BRA.U !UP0, `(.L_x_132) ;  /* 0xffffffe9086c7547 */ /* 0x000fea000b83ffff */
.L_x_127:
[----:B------:R-:W-:Y:S01]  /*2130*/  BAR.SYNC.DEFER_BLOCKING 0x0 ;  /* 0x0000000000007b1d */ /* 0x000fe20000010000 */
[----:B------:R-:W-:-:S05]  /*2140*/  ISETP.NE.AND P0, PT, R43, RZ, PT ;  /* 0x000000ff2b00720c */ /* 0x000fca0003f05270 */
[----:B------:R-:W-:Y:S08]  /*2150*/  BSSY.RECONVERGENT B0, `(.L_x_133) ;  /* 0x0000175000007945 */ /* 0x000ff00003800200 */
[----:B------:R-:W-:Y:S05]  /*2160*/  @P0 BRA `(.L_x_134) ;  /* 0x0000001400cc0947 */ /* 0x000fea0003800000 */
[----:B--2345:R-:W2:Y:S01]  /*2170*/  LDC.64 R6, c[0x0][0x398] ;  /* 0x0000e600ff067b82 */ /* 0x03cea20000000a00 */
[----:B------:R-:W-:Y:S01]  /*2180*/  IMAD.MOV.U32 R9, RZ, RZ, RZ ;  /* 0x000000ffff097224 */ /* 0x000fe200078e00ff */
[----:B--2---:R-:W-:-:S04]  /*2190*/  IADD3 R6, PT, PT, R7, 0x7, -R6 ;  /* 0x0000000707067810 */ /* 0x004fc80007ffe806 */
[----:B------:R-:W-:-:S04]  /*21a0*/  SHF.R.S32.HI R7, RZ, 0x1f, R6 ;  /* 0x0000001fff077819 */ /* 0x000fc80000011406 */
[----:B------:R-:W-:-:S04]  /*21b0*/  LEA.HI R7, R7, R6, RZ, 0x3 ;  /* 0x0000000607077211 */ /* 0x000fc800078f18ff */
[----:B------:R-:W-:-:S04]  /*21c0*/  SHF.R.S32.HI R7, RZ, 0x3, R7 ;  /* 0x00000003ff077819 */ /* 0x000fc80000011407 */
[C---:B------:R-:W-:Y:S01]  /*21d0*/  LOP3.LUT R6, R7.reuse, 0xffffff8, RZ, 0xc0, !PT ;  /* 0x0ffffff807067812 */ /* 0x040fe200078ec0ff */
[----:B------:R-:W-:-:S05]  /*21e0*/  VIADD R13, R7, 0xffffffff ;  /* 0xffffffff070d7836 */ /* 0x000fca0000000000 */
[----:B------:R-:W-:-:S13]  /*21f0*/  ISETP.GE.U32.AND P0, PT, R13, 0x7, PT ;  /* 0x000000070d00780c */ /* 0x000fda0003f06070 */
[----:B------:R-:W-:Y:S05]  /*2200*/  @!P0 BRA `(.L_x_135) ;  /* 0x00000004006c8947 */ /* 0x000fea0003800000 */
[----:B01----:R-:W0:Y:S01]  /*2210*/  LDC.64 R8, c[0x0][0x380] ;  /* 0x0000e000ff087b82 */ /* 0x003e220000000a00 */
[----:B------:R-:W-:-:S07]  /*2220*/  IMAD.MOV.U32 R11, RZ, RZ, RZ ;  /* 0x000000ffff0b7224 */ /* 0x000fce00078e00ff */
.L_x_152:
[----:B----4-:R-:W-:Y:S01]  /*2230*/  IMAD R15, R11, 0x400, R2 ;  /* 0x000004000b0f7824 */ /* 0x010fe200078e0202 */
[----:B------:R-:W-:Y:S04]  /*2240*/  BSSY.RECONVERGENT B1, `(.L_x_136) ;  /* 0x000000f000017945 */ /* 0x000fe80003800200 */
[----:B0123--:R-:W1:Y:S04]  /*2250*/  LDS R20, [R15] ;  /* 0x000000000f147984 */ /* 0x00fe680000000800 */
[----:B------:R2:W3:Y:S04]  /*2260*/  LDS R17, [R15+0x400] ;  /* 0x000400000f117984 */ /* 0x0004e80000000800 */
[----:B------:R2:W4:Y:S04]  /*2270*/  LDS R22, [R15+0x800] ;  /* 0x000800000f167984 */ /* 0x0005280000000800 */
[----:B------:R2:W0:Y:S04]  /*2280*/  LDS R23, [R15+0xc00] ;  /* 0x000c00000f177984 */ /* 0x0004280000000800 */
[----:B------:R2:W0:Y:S04]  /*2290*/  LDS R16, [R15+0x1000] ;  /* 0x001000000f107984 */ /* 0x0004280000000800 */
[----:B------:R2:W0:Y:S04]  /*22a0*/  LDS R14, [R15+0x1400] ;  /* 0x001400000f0e7984 */ /* 0x0004280000000800 */
[----:B------:R2:W0:Y:S04]  /*22b0*/  LDS R12, [R15+0x1800] ;  /* 0x001800000f0c7984 */ /* 0x0004280000000800 */
[----:B------:R2:W0:Y:S01]  /*22c0*/  LDS R10, [R15+0x1c00] ;  /* 0x001c00000f0a7984 */ /* 0x0004220000000800 */
[----:B-1----:R-:W-:-:S13]  /*22d0*/  ISETP.NE.AND P0, PT, R20, RZ, PT ;  /* 0x000000ff1400720c */ /* 0x002fda0003f05270 */
[----:B--234-:R-:W-:Y:S05]  /*22e0*/  @!P0 BRA `(.L_x_137) ;  /* 0x0000000000108947 */ /* 0x01cfea0003800000 */
[----:B------:R-:W-:Y:S02]  /*22f0*/  IMAD R19, R11, 0x100, R0 ;  /* 0x000001000b137824 */ /* 0x000fe400078e0200 */
[----:B------:R-:W-:Y:S02]  /*2300*/  IMAD.MOV.U32 R21, RZ, RZ, RZ ;  /* 0x000000ffff157224 */ /* 0x000fe400078e00ff */
[----:B0-----:R-:W-:-:S05]  /*2310*/  IMAD.WIDE.U32 R18, R19, 0x8, R8 ;  /* 0x0000000813127825 */ /* 0x001fca00078e0008 */
[----:B------:R1:W-:Y:S02]  /*2320*/  REDG.E.ADD.64.STRONG.GPU desc[UR16][R18.64], R20 ;  /* 0x000000141200798e */ /* 0x0003e4000c12e510 */
.L_x_137:
[----:B------:R-:W-:Y:S05]  /*2330*/  BSYNC.RECONVERGENT B1 ;  /* 0x0000000000017941 */ /* 0x000fea0003800200 */
.L_x_136:
[----:B------:R-:W-:Y:S01]  /*2340*/  ISETP.NE.AND P6, PT, R17, RZ, PT ;  /* 0x000000ff1100720c */ /* 0x000fe20003fc5270 */
[----:B------:R-:W-:Y:S01]  /*2350*/  BSSY.RECONVERGENT B1, `(.L_x_138) ;  /* 0x000000e000017945 */ /* 0x000fe20003800200 */
[----:B------:R-:W-:Y:S02]  /*2360*/  ISETP.NE.AND P0, PT, R22, RZ, PT ;  /* 0x000000ff1600720c */ /* 0x000fe40003f05270 */
[----:B0-----:R-:W-:Y:S02]  /*2370*/  ISETP.NE.AND P1, PT, R23, RZ, PT ;  /* 0x000000ff1700720c */ /* 0x001fe40003f25270 */
[----:B------:R-:W-:Y:S02]  /*2380*/  ISETP.NE.AND P2, PT, R16, RZ, PT ;  /* 0x000000ff1000720c */ /* 0x000fe40003f45270 */
[----:B------:R-:W-:Y:S02]  /*2390*/  ISETP.NE.AND P3, PT, R14, RZ, PT ;  /* 0x000000ff0e00720c */ /* 0x000fe40003f65270 */
[----:B------:R-:W-:-:S02]  /*23a0*/  ISETP.NE.AND P4, PT, R12, RZ, PT ;  /* 0x000000ff0c00720c */ /* 0x000fc40003f85270 */
[----:B------:R-:W-:Y:S01]  /*23b0*/  ISETP.NE.AND P5, PT, R10, RZ, PT ;  /* 0x000000ff0a00720c */ /* 0x000fe20003fa5270 */
[----:B------:R-:W-:-:S12]  /*23c0*/  @!P6 BRA `(.L_x_139) ;  /* 0x000000000018e947 */ /* 0x000fd80003800000 */
[----:B-1----:R-:W-:Y:S02]  /*23d0*/  IMAD R19, R11, 0x100, R0 ;  /* 0x000001000b137824 */ /* 0x002fe400078e0200 */
[----:B------:R-:W-:Y:S02]  /*23e0*/  IMAD.MOV.U32 R20, RZ, RZ, R17 ;  /* 0x000000ffff147224 */ /* 0x000fe400078e0011 */
[----:B------:R-:W-:Y:S02]  /*23f0*/  VIADD R19, R19, 0x100 ;  /* 0x0000010013137836 */ /* 0x000fe40000000000 */
[----:B------:R-:W-:Y:S02]  /*2400*/  IMAD.MOV.U32 R21, RZ, RZ, RZ ;  /* 0x000000ffff157224 */ /* 0x000fe400078e00ff */
[----:B------:R-:W-:-:S05]  /*2410*/  IMAD.WIDE.U32 R18, R19, 0x8, R8 ;  /* 0x0000000813127825 */ /* 0x000fca00078e0008 */
[----:B------:R0:W-:Y:S02]  /*2420*/  REDG.E.ADD.64.STRONG.GPU desc[UR16][R18.64], R20 ;  /* 0x000000141200798e */ /* 0x0001e4000c12e510 */
.L_x_139:
[----:B------:R-:W-:Y:S05]  /*2430*/  BSYNC.RECONVERGENT B1 ;  /* 0x0000000000017941 */ /* 0x000fea0003800200 */
.L_x_138:
[----:B------:R-:W-:Y:S04]  /*2440*/  BSSY.RECONVERGENT B1, `(.L_x_140) ;  /* 0x0000008000017945 */ /* 0x000fe80003800200 */
[----:B------:R-:W-:Y:S05]  /*2450*/  @!P0 BRA `(.L_x_141) ;  /* 0x0000000000188947 */ /* 0x000fea0003800000 */
[----:B01----:R-:W-:Y:S02]  /*2460*/  IMAD R19, R11, 0x100, R0 ;  /* 0x000001000b137824 */ /* 0x003fe400078e0200 */
[----:B------:R-:W-:Y:S02]  /*2470*/  IMAD.MOV.U32 R20, RZ, RZ, R22 ;  /* 0x000000ffff147224 */ /* 0x000fe400078e0016 */
[----:B------:R-:W-:Y:S02]  /*2480*/  VIADD R19, R19, 0x200 ;  /* 0x0000020013137836 */ /* 0x000fe40000000000 */
[----:B------:R-:W-:Y:S02]  /*2490*/  IMAD.MOV.U32 R21, RZ, RZ, RZ ;  /* 0x000000ffff157224 */ /* 0x000fe400078e00ff */
[----:B------:R-:W-:-:S05]  /*24a0*/  IMAD.WIDE.U32 R18, R19, 0x8, R8 ;  /* 0x0000000813127825 */ /* 0x000fca00078e0008 */
[----:B------:R2:W-:Y:S02]  /*24b0*/  REDG.E.ADD.64.STRONG.GPU desc[UR16][R18.64], R20 ;  /* 0x000000141200798e */ /* 0x0005e4000c12e510 */
.L_x_141:
[----:B------:R-:W-:Y:S05]  /*24c0*/  BSYNC.RECONVERGENT B1 ;  /* 0x0000000000017941 */ /* 0x000fea0003800200 */
.L_x_140:
[----:B------:R-:W-:Y:S04]  /*24d0*/  BSSY.RECONVERGENT B1, `(.L_x_142) ;  /* 0x0000008000017945 */ /* 0x000fe80003800200 */
[----:B------:R-:W-:Y:S05]  /*24e0*/  @!P1 BRA `(.L_x_143) ;  /* 0x0000000000189947 */ /* 0x000fea0003800000 */
[----:B012---:R-:W-:Y:S02]  /*24f0*/  IMAD R19, R11, 0x100, R0 ;  /* 0x000001000b137824 */ /* 0x007fe400078e0200 */
[----:B------:R-:W-:Y:S02]  /*2500*/  IMAD.MOV.U32 R20, RZ, RZ, R23 ;  /* 0x000000ffff147224 */ /* 0x000fe400078e0017 */
[----:B------:R-:W-:Y:S02]  /*2510*/  VIADD R19, R19, 0x300 ;  /* 0x0000030013137836 */ /* 0x000fe40000000000 */
[----:B------:R-:W-:Y:S02]  /*2520*/  IMAD.MOV.U32 R21, RZ, RZ, RZ ;  /* 0x000000ffff157224 */ /* 0x000fe400078e00ff */
[----:B------:R-:W-:-:S05]  /*2530*/  IMAD.WIDE.U32 R18, R19, 0x8, R8 ;  /* 0x0000000813127825 */ /* 0x000fca00078e0008 */
[----:B------:R3:W-:Y:S02]  /*2540*/  REDG.E.ADD.64.STRONG.GPU desc[UR16][R18.64], R20 ;  /* 0x000000141200798e */ /* 0x0007e4000c12e510 */
.L_x_143:
[----:B------:R-:W-:Y:S05]  /*2550*/  BSYNC.RECONVERGENT B1 ;  /* 0x0000000000017941 */ /* 0x000fea0003800200 */
.L_x_142:
[----:B------:R-:W-:Y:S04]  /*2560*/  BSSY.RECONVERGENT B1, `(.L_x_144) ;  /* 0x0000007000017945 */ /* 0x000fe80003800200 */
[----:B------:R-:W-:Y:S05]  /*2570*/  @!P2 BRA `(.L_x_145) ;  /* 0x000000000014a947 */ /* 0x000fea0003800000 */
[----:B0123--:R-:W-:Y:S02]  /*2580*/  IMAD R19, R11, 0x100, R0 ;  /* 0x000001000b137824 */ /* 0x00ffe400078e0200 */
[----:B------:R-:W-:Y:S02]  /*2590*/  IMAD.MOV.U32 R17, RZ, RZ, RZ ;  /* 0x000000ffff117224 */ /* 0x000fe400078e00ff */
[----:B------:R-:W-:-:S04]  /*25a0*/  VIADD R19, R19, 0x400 ;  /* 0x0000040013137836 */ /* 0x000fc80000000000 */
[----:B------:R-:W-:-:S05]  /*25b0*/  IMAD.WIDE.U32 R18, R19, 0x8, R8 ;  /* 0x0000000813127825 */ /* 0x000fca00078e0008 */
[----:B------:R4:W-:Y:S02]  /*25c0*/  REDG.E.ADD.64.STRONG.GPU desc[UR16][R18.64], R16 ;  /* 0x000000101200798e */ /* 0x0009e4000c12e510 */
.L_x_145:
[----:B------:R-:W-:Y:S05]  /*25d0*/  BSYNC.RECONVERGENT B1 ;  /* 0x0000000000017941 */ /* 0x000fea0003800200 */
.L_x_144:
[----:B------:R-:W-:Y:S04]  /*25e0*/  BSSY.RECONVERGENT B1, `(.L_x_146) ;  /* 0x0000007000017945 */ /* 0x000fe80003800200 */
[----:B------:R-:W-:Y:S05]  /*25f0*/  @!P3 BRA `(.L_x_147) ;  /* 0x000000000014b947 */ /* 0x000fea0003800000 */
[----:B----4-:R-:W-:Y:S02]  /*2600*/  IMAD R17, R11, 0x100, R0 ;  /* 0x000001000b117824 */ /* 0x010fe400078e0200 */
[----:B------:R-:W-:Y:S02]  /*2610*/  IMAD.MOV.U32 R15, RZ, RZ, RZ ;  /* 0x000000ffff0f7224 */ /* 0x000fe400078e00ff */
[----:B------:R-:W-:-:S04]  /*2620*/  VIADD R17, R17, 0x500 ;  /* 0x0000050011117836 */ /* 0x000fc80000000000 */
[----:B------:R-:W-:-:S05]  /*2630*/  IMAD.WIDE.U32 R16, R17, 0x8, R8 ;  /* 0x0000000811107825 */ /* 0x000fca00078e0008 */
[----:B------:R4:W-:Y:S02]  /*2640*/  REDG.E.ADD.64.STRONG.GPU desc[UR16][R16.64], R14 ;  /* 0x0000000e1000798e */ /* 0x0009e4000c12e510 */
.L_x_147:
[----:B------:R-:W-:Y:S05]  /*2650*/  BSYNC.RECONVERGENT B1 ;  /* 0x0000000000017941 */ /* 0x000fea0003800200 */
.L_x_146:
[----:B------:R-:W-:Y:S04]  /*2660*/  BSSY.RECONVERGENT B1, `(.L_x_148) ;  /* 0x0000008000017945 */ /* 0x000fe80003800200 */
[----:B------:R-:W-:Y:S05]  /*2670*/  @!P4 BRA `(.L_x_149) ;  /* 0x000000000018c947 */ /* 0x000fea0003800000 */
[----:B----4-:R-:W-:Y:S02]  /*2680*/  IMAD R15, R11, 0x100, R0 ;  /* 0x000001000b0f7824 */ /* 0x010fe400078e0200 */
[----:B------:R-:W-:Y:S02]  /*2690*/  IMAD.MOV.U32 R16, RZ, RZ, R12 ;  /* 0x000000ffff107224 */ /* 0x000fe400078e000c */
[----:B------:R-:W-:Y:S02]  /*26a0*/  VIADD R15, R15, 0x600 ;  /* 0x000006000f0f7836 */ /* 0x000fe40000000000 */
[----:B------:R-:W-:Y:S02]  /*26b0*/  IMAD.MOV.U32 R17, RZ, RZ, RZ ;  /* 0x000000ffff117224 */ /* 0x000fe400078e00ff */
[----:B------:R-:W-:-:S05]  /*26c0*/  IMAD.WIDE.U32 R14, R15, 0x8, R8 ;  /* 0x000000080f0e7825 */ /* 0x000fca00078e0008 */
[----:B------:R4:W-:Y:S02]  /*26d0*/  REDG.E.ADD.64.STRONG.GPU desc[UR16][R14.64], R16 ;  /* 0x000000100e00798e */ /* 0x0009e4000c12e510 */
.L_x_149:
[----:B------:R-:W-:Y:S05]  /*26e0*/  BSYNC.RECONVERGENT B1 ;  /* 0x0000000000017941 */ /* 0x000fea0003800200 */
.L_x_148:
        /* <DEDUP_REMOVED lines=8> */
.L_x_151:
[----:B------:R-:W-:Y:S05]  /*2770*/  BSYNC.RECONVERGENT B1 ;  /* 0x0000000000017941 */ /* 0x000fea0003800200 */
.L_x_150:
[----:B------:R-:W-:-:S05]  /*2780*/  VIADD R11, R11, 0x8 ;  /* 0x000000080b0b7836 */ /* 0x000fca0000000000 */
[----:B------:R-:W-:-:S13]  /*2790*/  ISETP.NE.AND P0, PT, R11, R6, PT ;  /* 0x000000060b00720c */ /* 0x000fda0003f05270 */
[----:B------:R-:W-:Y:S05]  /*27a0*/  @P0 BRA `(.L_x_152) ;  /* 0xfffffff800a00947 */ /* 0x000fea000383ffff */
[----:B------:R-:W-:-:S07]  /*27b0*/  IMAD.MOV.U32 R9, RZ, RZ, R6 ;  /* 0x000000ffff097224 */ /* 0x000fce00078e0006 */
.L_x_135:
[C---:B----4-:R-:W-:Y:S02]  /*27c0*/  LOP3.LUT R17, R7.reuse, 0x7, RZ, 0xc0, !PT ;  /* 0x0000000707117812 */ /* 0x050fe400078ec0ff */
[----:B------:R-:W-:Y:S02]  /*27d0*/  LOP3.LUT R16, R7, 0x3, RZ, 0xc0, !PT ;  /* 0x0000000307107812 */ /* 0x000fe400078ec0ff */
[C---:B------:R-:W-:Y:S01]  /*27e0*/  ISETP.NE.AND P0, PT, R17.reuse, RZ, PT ;  /* 0x000000ff1100720c */ /* 0x040fe20003f05270 */
[----:B0123--:R-:W-:Y:S01]  /*27f0*/  VIADD R18, R17, 0xffffffff ;  /* 0xffffffff11127836 */ /* 0x00ffe20000000000 */
[----:B------:R-:W-:Y:S01]  /*2800*/  LOP3.LUT R7, R7, 0x1, RZ, 0xc0, !PT ;  /* 0x0000000107077812 */ /* 0x000fe200078ec0ff */
[----:B------:R-:W-:-:S10]  /*2810*/  VIADD R19, R16, 0xffffffff ;  /* 0xffffffff10137836 */ /* 0x000fd40000000000 */
[----:B------:R-:W-:Y:S05]  /*2820*/  @!P0 BRA `(.L_x_153) ;  /* 0x0000000400748947 */ /* 0x000fea0003800000 */
[----:B------:R-:W-:-:S13]  /*2830*/  ISETP.GE.U32.AND P0, PT, R18, 0x3, PT ;  /* 0x000000031200780c */ /* 0x000fda0003f06070 */
[----:B------:R-:W-:Y:S05]  /*2840*/  @!P0 BRA `(.L_x_154) ;  /* 0x0000000000c08947 */ /* 0x000fea0003800000 */
[----:B------:R-:W-:Y:S01]  /*2850*/  IMAD R10, R9, 0x400, R2 ;  /* 0x00000400090a7824 */ /* 0x000fe200078e0202 */
[----:B------:R-:W-:Y:S04]  /*2860*/  BSSY.RECONVERGENT B1, `(.L_x_155) ;  /* 0x000000f000017945 */ /* 0x000fe80003800200 */
[----:B------:R-:W0:Y:S04]  /*2870*/  LDS R14, [R10] ;  /* 0x000000000a0e7984 */ /* 0x000e280000000800 */
[----:B------:R-:W1:Y:S04]  /*2880*/  LDS R12, [R10+0x400] ;  /* 0x000400000a0c7984 */ /* 0x000e680000000800 */
[----:B------:R-:W2:Y:S04]  /*2890*/  LDS R20, [R10+0x800] ;  /* 0x000800000a147984 */ /* 0x000ea80000000800 */
[----:B------:R-:W3:Y:S01]  /*28a0*/  LDS R8, [R10+0xc00] ;  /* 0x000c00000a087984 */ /* 0x000ee20000000800 */
[----:B0-----:R-:W-:-:S02]  /*28b0*/  ISETP.NE.AND P0, PT, R14, RZ, PT ;  /* 0x000000ff0e00720c */ /* 0x001fc40003f05270 */
[----:B-1----:R-:W-:Y:S02]  /*28c0*/  ISETP.NE.AND P1, PT, R12, RZ, PT ;  /* 0x000000ff0c00720c */ /* 0x002fe40003f25270 */
[----:B--2---:R-:W-:Y:S02]  /*28d0*/  ISETP.NE.AND P2, PT, R20, RZ, PT ;  /* 0x000000ff1400720c */ /* 0x004fe40003f45270 */
[----:B---3--:R-:W-:-:S07]  /*28e0*/  ISETP.NE.AND P3, PT, R8, RZ, PT ;  /* 0x000000ff0800720c */ /* 0x008fce0003f65270 */
[----:B------:R-:W-:Y:S06]  /*28f0*/  @!P0 BRA `(.L_x_156) ;  /* 0x0000000000148947 */ /* 0x000fec0003800000 */
[----:B------:R-:W0:Y:S01]  /*2900*/  LDC.64 R10, c[0x0][0x380] ;  /* 0x0000e000ff0a7b82 */ /* 0x000e220000000a00 */
[----:B------:R-:W-:-:S04]  /*2910*/  IMAD R15, R9, 0x100, R0 ;  /* 0x00000100090f7824 */ /* 0x000fc800078e0200 */
[----:B0-----:R-:W-:-:S04]  /*2920*/  IMAD.WIDE.U32 R10, R15, 0x8, R10 ;  /* 0x000000080f0a7825 */ /* 0x001fc800078e000a */
[----:B------:R-:W-:-:S05]  /*2930*/  IMAD.MOV.U32 R15, RZ, RZ, RZ ;  /* 0x000000ffff0f7224 */ /* 0x000fca00078e00ff */
[----:B------:R0:W-:Y:S02]  /*2940*/  REDG.E.ADD.64.STRONG.GPU desc[UR16][R10.64], R14 ;  /* 0x0000000e0a00798e */ /* 0x0001e4000c12e510 */
.L_x_156:
[----:B------:R-:W-:Y:S05]  /*2950*/  BSYNC.RECONVERGENT B1 ;  /* 0x0000000000017941 */ /* 0x000fea0003800200 */
.L_x_155:
[----:B------:R-:W-:Y:S04]  /*2960*/  BSSY.RECONVERGENT B1, `(.L_x_157) ;  /* 0x0000009000017945 */ /* 0x000fe80003800200 */
[----:B------:R-:W-:Y:S05]  /*2970*/  @!P1 BRA `(.L_x_158) ;  /* 0x00000000001c9947 */ /* 0x000fea0003800000 */
[----:B0-----:R-:W0:Y:S01]  /*2980*/  LDC.64 R10, c[0x0][0x380] ;  /* 0x0000e000ff0a7b82 */ /* 0x001e220000000a00 */
[----:B------:R-:W-:Y:S02]  /*2990*/  IMAD R15, R9, 0x100, R0 ;  /* 0x00000100090f7824 */ /* 0x000fe400078e0200 */
[----:B------:R-:W-:Y:S02]  /*29a0*/  IMAD.MOV.U32 R14, RZ, RZ, R12 ;  /* 0x000000ffff0e7224 */ /* 0x000fe400078e000c */
[----:B------:R-:W-:-:S04]  /*29b0*/  VIADD R15, R15, 0x100 ;  /* 0x000001000f0f7836 */ /* 0x000fc80000000000 */
[----:B0-----:R-:W-:-:S04]  /*29c0*/  IMAD.WIDE.U32 R10, R15, 0x8, R10 ;  /* 0x000000080f0a7825 */ /* 0x001fc800078e000a */
[----:B------:R-:W-:-:S05]  /*29d0*/  IMAD.MOV.U32 R15, RZ, RZ, RZ ;  /* 0x000000ffff0f7224 */ /* 0x000fca00078e00ff */
[----:B------:R1:W-:Y:S02]  /*29e0*/  REDG.E.ADD.64.STRONG.GPU desc[UR16][R10.64], R14 ;  /* 0x0000000e0a00798e */ /* 0x0003e4000c12e510 */
.L_x_158:
[----:B------:R-:W-:Y:S05]  /*29f0*/  BSYNC.RECONVERGENT B1 ;  /* 0x0000000000017941 */ /* 0x000fea0003800200 */
.L_x_157:
[----:B------:R-:W-:Y:S04]  /*2a00*/  BSSY.RECONVERGENT B1, `(.L_x_159) ;  /* 0x0000009000017945 */ /* 0x000fe80003800200 */
[----:B------:R-:W-:Y:S05]  /*2a10*/  @!P2 BRA `(.L_x_160) ;  /* 0x00000000001ca947 */ /* 0x000fea0003800000 */
[----:B01----:R-:W0:Y:S01]  /*2a20*/  LDC.64 R10, c[0x0][0x380] ;  /* 0x0000e000ff0a7b82 */ /* 0x003e220000000a00 */
[----:B------:R-:W-:Y:S02]  /*2a30*/  IMAD R15, R9, 0x100, R0 ;  /* 0x00000100090f7824 */ /* 0x000fe400078e0200 */
[----:B------:R-:W-:Y:S02]  /*2a40*/  IMAD.MOV.U32 R14, RZ, RZ, R20 ;  /* 0x000000ffff0e7224 */ /* 0x000fe400078e0014 */
[----:B------:R-:W-:-:S04]  /*2a50*/  VIADD R15, R15, 0x200 ;  /* 0x000002000f0f7836 */ /* 0x000fc80000000000 */
[----:B0-----:R-:W-:-:S04]  /*2a60*/  IMAD.WIDE.U32 R10, R15, 0x8, R10 ;  /* 0x000000080f0a7825 */ /* 0x001fc800078e000a */
[----:B------:R-:W-:-:S05]  /*2a70*/  IMAD.MOV.U32 R15, RZ, RZ, RZ ;  /* 0x000000ffff0f7224 */ /* 0x000fca00078e00ff */
[----:B------:R2:W-:Y:S02]  /*2a80*/  REDG.E.ADD.64.STRONG.GPU desc[UR16][R10.64], R14 ;  /* 0x0000000e0a00798e */ /* 0x0005e4000c12e510 */
.L_x_160:
[----:B------:R-:W-:Y:S05]  /*2a90*/  BSYNC.RECONVERGENT B1 ;  /* 0x0000000000017941 */ /* 0x000fea0003800200 */
.L_x_159:
[----:B------:R-:W-:Y:S04]  /*2aa0*/  BSSY.RECONVERGENT B1, `(.L_x_161) ;  /* 0x0000009000017945 */ /* 0x000fe80003800200 */
[----:B------:R-:W-:Y:S05]  /*2ab0*/  @!P3 BRA `(.L_x_162) ;  /* 0x00000000001cb947 */ /* 0x000fea0003800000 */
[----:B012---:R-:W0:Y:S01]  /*2ac0*/  LDC.64 R10, c[0x0][0x380] ;  /* 0x0000e000ff0a7b82 */ /* 0x007e220000000a00 */
[----:B------:R-:W-:Y:S02]  /*2ad0*/  IMAD R15, R9, 0x100, R0 ;  /* 0x00000100090f7824 */ /* 0x000fe400078e0200 */
[----:B------:R-:W-:Y:S02]  /*2ae0*/  IMAD.MOV.U32 R14, RZ, RZ, R8 ;  /* 0x000000ffff0e7224 */ /* 0x000fe400078e0008 */
[----:B------:R-:W-:-:S04]  /*2af0*/  VIADD R15, R15, 0x300 ;  /* 0x000003000f0f7836 */ /* 0x000fc80000000000 */
[----:B0-----:R-:W-:-:S04]  /*2b00*/  IMAD.WIDE.U32 R10, R15, 0x8, R10 ;  /* 0x000000080f0a7825 */ /* 0x001fc800078e000a */
[----:B------:R-:W-:-:S05]  /*2b10*/  IMAD.MOV.U32 R15, RZ, RZ, RZ ;  /* 0x000000ffff0f7224 */ /* 0x000fca00078e00ff */
[----:B------:R3:W-:Y:S02]  /*2b20*/  REDG.E.ADD.64.STRONG.GPU desc[UR16][R10.64], R14 ;  /* 0x0000000e0a00798e */ /* 0x0007e4000c12e510 */
.L_x_162:
[----:B------:R-:W-:Y:S05]  /*2b30*/  BSYNC.RECONVERGENT B1 ;  /* 0x0000000000017941 */ /* 0x000fea0003800200 */
.L_x_161:
[----:B------:R-:W-:-:S07]  /*2b40*/  VIADD R9, R9, 0x4 ;  /* 0x0000000409097836 */ /* 0x000fce0000000000 */
.L_x_154:
[----:B------:R-:W-:Y:S01]  /*2b50*/  ISETP.NE.AND P0, PT, R16, RZ, PT ;  /* 0x000000ff1000720c */ /* 0x000fe20003f05270 */
[----:B------:R-:W-:-:S12]  /*2b60*/  BSSY.RECONVERGENT B1, `(.L_x_153) ;  /* 0x0000029000017945 */ /* 0x000fd80003800200 */
[----:B------:R-:W-:Y:S05]  /*2b70*/  @!P0 BRA `(.L_x_163) ;  /* 0x00000000009c8947 */ /* 0x000fea0003800000 */
[----:B------:R-:W-:-:S13]  /*2b80*/  ISETP.NE.AND P0, PT, R19, RZ, PT ;  /* 0x000000ff1300720c */ /* 0x000fda0003f05270 */
[----:B------:R-:W-:Y:S05]  /*2b90*/  @!P0 BRA `(.L_x_164) ;  /* 0x0000000000648947 */ /* 0x000fea0003800000 */
[----:B0123--:R-:W-:Y:S01]  /*2ba0*/  IMAD R10, R9, 0x400, R2 ;  /* 0x00000400090a7824 */ /* 0x00ffe200078e0202 */
[----:B------:R-:W-:Y:S04]  /*2bb0*/  BSSY.RECONVERGENT B2, `(.L_x_165) ;  /* 0x000000c000027945 */ /* 0x000fe80003800200 */
[----:B------:R-:W0:Y:S04]  /*2bc0*/  LDS R8, [R10] ;  /* 0x000000000a087984 */ /* 0x000e280000000800 */
[----:B------:R-:W1:Y:S01]  /*2bd0*/  LDS R12, [R10+0x400] ;  /* 0x000400000a0c7984 */ /* 0x000e620000000800 */
[----:B0-----:R-:W-:-:S02]  /*2be0*/  ISETP.NE.AND P0, PT, R8, RZ, PT ;  /* 0x000000ff0800720c */ /* 0x001fc40003f05270 */
[----:B-1----:R-:W-:-:S11]  /*2bf0*/  ISETP.NE.AND P1, PT, R12, RZ, PT ;  /* 0x000000ff0c00720c */ /* 0x002fd60003f25270 */
[----:B------:R-:W-:Y:S05]  /*2c00*/  @!P0 BRA `(.L_x_166) ;  /* 0x0000000000188947 */ /* 0x000fea0003800000 */
[----:B------:R-:W0:Y:S01]  /*2c10*/  LDC.64 R10, c[0x0][0x380] ;  /* 0x0000e000ff0a7b82 */ /* 0x000e220000000a00 */
[----:B------:R-:W-:-:S04]  /*2c20*/  IMAD R15, R9, 0x100, R0 ;  /* 0x00000100090f7824 */ /* 0x000fc800078e0200 */
[----:B0-----:R-:W-:-:S04]  /*2c30*/  IMAD.WIDE.U32 R14, R15, 0x8, R10 ;  /* 0x000000080f0e7825 */ /* 0x001fc800078e000a */
[----:B------:R-:W-:Y:S02]  /*2c40*/  IMAD.MOV.U32 R10, RZ, RZ, R8 ;  /* 0x000000ffff0a7224 */ /* 0x000fe400078e0008 */
[----:B------:R-:W-:-:S05]  /*2c50*/  IMAD.MOV.U32 R11, RZ, RZ, RZ ;  /* 0x000000ffff0b7224 */ /* 0x000fca00078e00ff */
[----:B------:R0:W-:Y:S02]  /*2c60*/  REDG.E.ADD.64.STRONG.GPU desc[UR16][R14.64], R10 ;  /* 0x0000000a0e00798e */ /* 0x0001e4000c12e510 */
.L_x_166:
[----:B------:R-:W-:Y:S05]  /*2c70*/  BSYNC.RECONVERGENT B2 ;  /* 0x0000000000027941 */ /* 0x000fea0003800200 */
.L_x_165:
[----:B------:R-:W-:Y:S04]  /*2c80*/  BSSY.RECONVERGENT B2, `(.L_x_167) ;  /* 0x0000009000027945 */ /* 0x000fe80003800200 */
[----:B------:R-:W-:Y:S05]  /*2c90*/  @!P1 BRA `(.L_x_168) ;  /* 0x00000000001c9947 */ /* 0x000fea0003800000 */
[----:B0-----:R-:W0:Y:S01]  /*2ca0*/  LDC.64 R10, c[0x0][0x380] ;  /* 0x0000e000ff0a7b82 */ /* 0x001e220000000a00 */
[----:B------:R-:W-:-:S04]  /*2cb0*/  IMAD R8, R9, 0x100, R0 ;  /* 0x0000010009087824 */ /* 0x000fc800078e0200 */
[----:B------:R-:W-:-:S04]  /*2cc0*/  VIADD R15, R8, 0x100 ;  /* 0x00000100080f7836 */ /* 0x000fc80000000000 */
[----:B0-----:R-:W-:-:S04]  /*2cd0*/  IMAD.WIDE.U32 R14, R15, 0x8, R10 ;  /* 0x000000080f0e7825 */ /* 0x001fc800078e000a */
[----:B------:R-:W-:Y:S02]  /*2ce0*/  IMAD.MOV.U32 R10, RZ, RZ, R12 ;  /* 0x000000ffff0a7224 */ /* 0x000fe400078e000c */
[----:B------:R-:W-:-:S05]  /*2cf0*/  IMAD.MOV.U32 R11, RZ, RZ, RZ ;  /* 0x000000ffff0b7224 */ /* 0x000fca00078e00ff */
[----:B------:R1:W-:Y:S02]  /*2d00*/  REDG.E.ADD.64.STRONG.GPU desc[UR16][R14.64], R10 ;  /* 0x0000000a0e00798e */ /* 0x0003e4000c12e510 */
.L_x_168:
[----:B------:R-:W-:Y:S05]  /*2d10*/  BSYNC.RECONVERGENT B2 ;  /* 0x0000000000027941 */ /* 0x000fea0003800200 */
.L_x_167:
[----:B------:R-:W-:-:S07]  /*2d20*/  VIADD R9, R9, 0x2 ;  /* 0x0000000209097836 */ /* 0x000fce0000000000 */
.L_x_164:
[----:B------:R-:W-:-:S13]  /*2d30*/  ISETP.NE.AND P0, PT, R7, RZ, PT ;  /* 0x000000ff0700720c */ /* 0x000fda0003f05270 */
[----:B------:R-:W-:Y:S05]  /*2d40*/  @!P0 BRA `(.L_x_163) ;  /* 0x0000000000288947 */ /* 0x000fea0003800000 */
[----:B------:R-:W-:-:S05]  /*2d50*/  IMAD R8, R9, 0x400, R2 ;  /* 0x0000040009087824 */ /* 0x000fca00078e0202 */
[----:B------:R-:W4:Y:S02]  /*2d60*/  LDS R12, [R8] ;  /* 0x00000000080c7984 */ /* 0x000f240000000800 */
[----:B----4-:R-:W-:-:S13]  /*2d70*/  ISETP.NE.AND P0, PT, R12, RZ, PT ;  /* 0x000000ff0c00720c */ /* 0x010fda0003f05270 */
[----:B------:R-:W-:Y:S05]  /*2d80*/  @!P0 BRA `(.L_x_163) ;  /* 0x0000000000188947 */ /* 0x000fea0003800000 */
[----:B0123--:R-:W0:Y:S01]  /*2d90*/  LDC.64 R10, c[0x0][0x380] ;  /* 0x0000e000ff0a7b82 */ /* 0x00fe220000000a00 */
[----:B------:R-:W-:-:S04]  /*2da0*/  IMAD R9, R9, 0x100, R0 ;  /* 0x0000010009097824 */ /* 0x000fc800078e0200 */
[----:B0-----:R-:W-:-:S04]  /*2db0*/  IMAD.WIDE.U32 R8, R9, 0x8, R10 ;  /* 0x0000000809087825 */ /* 0x001fc800078e000a */
[----:B------:R-:W-:Y:S02]  /*2dc0*/  IMAD.MOV.U32 R10, RZ, RZ, R12 ;  /* 0x000000ffff0a7224 */ /* 0x000fe400078e000c */
[----:B------:R-:W-:-:S05]  /*2dd0*/  IMAD.MOV.U32 R11, RZ, RZ, RZ ;  /* 0x000000ffff0b7224 */ /* 0x000fca00078e00ff */
[----:B------:R4:W-:Y:S02]  /*2de0*/  REDG.E.ADD.64.STRONG.GPU desc[UR16][R8.64], R10 ;  /* 0x0000000a0800798e */ /* 0x0009e4000c12e510 */
.L_x_163:
[----:B------:R-:W-:Y:S05]  /*2df0*/  BSYNC.RECONVERGENT B1 ;  /* 0x0000000000017941 */ /* 0x000fea0003800200 */
.L_x_153:
[----:B------:R-:W-:-:S13]  /*2e00*/  ISETP.GT.U32.AND P0, PT, R0, 0x7f, PT ;  /* 0x0000007f0000780c */ /* 0x000fda0003f04070 */
[----:B------:R-:W-:Y:S05]  /*2e10*/  @P0 BRA `(.L_x_134) ;  /* 0x0000000800a00947 */ /* 0x000fea0003800000 */
[----:B------:R-:W-:Y:S01]  /*2e20*/  ISETP.GE.U32.AND P0, PT, R13, 0x7, PT ;  /* 0x000000070d00780c */ /* 0x000fe20003f06070 */
[----:B----4-:R-:W-:-:S12]  /*2e30*/  IMAD.MOV.U32 R9, RZ, RZ, RZ ;  /* 0x000000ffff097224 */ /* 0x010fd800078e00ff */
[----:B------:R-:W-:Y:S05]  /*2e40*/  @!P0 BRA `(.L_x_169) ;  /* 0x0000000400248947 */ /* 0x000fea0003800000 */
[----:B------:R-:W4:Y:S01]  /*2e50*/  LDC.64 R8, c[0x0][0x380] ;  /* 0x0000e000ff087b82 */ /* 0x000f220000000a00 */
[----:B0123--:R-:W-:-:S07]  /*2e60*/  IMAD.MOV.U32 R15, RZ, RZ, RZ ;  /* 0x000000ffff0f7224 */ /* 0x00ffce00078e00ff */
.L_x_186:
[C---:B01234-:R-:W-:Y:S01]  /*2e70*/  IMAD R12, R15.reuse, 0x400, R2 ;  /* 0x000004000f0c7824 */ /* 0x05ffe200078e0202 */
[----:B------:R-:W-:Y:S01]  /*2e80*/  BSSY.RECONVERGENT B1, `(.L_x_170) ;  /* 0x0000012000017945 */ /* 0x000fe20003800200 */
[C---:B------:R-:W-:Y:S02]  /*2e90*/  IMAD R11, R15.reuse, 0x100, R0 ;  /* 0x000001000f0b7824 */ /* 0x040fe400078e0200 */
[----:B------:R-:W-:Y:S01]  /*2ea0*/  VIADD R15, R15, 0x8 ;  /* 0x000000080f0f7836 */ /* 0x000fe20000000000 */
[----:B------:R-:W0:Y:S01]  /*2eb0*/  LDS R14, [R12+0x200] ;  /* 0x000200000c0e7984 */ /* 0x000e220000000800 */
[----:B----4-:R-:W-:-:S03]  /*2ec0*/  IMAD.WIDE.U32 R10, R11, 0x8, R8 ;  /* 0x000000080b0a7825 */ /* 0x010fc600078e0008 */
[----:B------:R-:W1:Y:S04]  /*2ed0*/  LDS R20, [R12+0x600] ;  /* 0x000600000c147984 */ /* 0x000e680000000800 */
[----:B------:R2:W3:Y:S04]  /*2ee0*/  LDS R21, [R12+0xa00] ;  /* 0x000a00000c157984 */ /* 0x0004e80000000800 */
[----:B------:R2:W4:Y:S04]  /*2ef0*/  LDS R22, [R12+0xe00] ;  /* 0x000e00000c167984 */ /* 0x0005280000000800 */
[----:B------:R2:W2:Y:S04]  /*2f00*/  LDS R23, [R12+0x1200] ;  /* 0x001200000c177984 */ /* 0x0004a80000000800 */
[----:B------:R0:W2:Y:S04]  /*2f10*/  LDS R24, [R12+0x1600] ;  /* 0x001600000c187984 */ /* 0x0000a80000000800 */
[----:B------:R0:W2:Y:S04]  /*2f20*/  LDS R25, [R12+0x1a00] ;  /* 0x001a00000c197984 */ /* 0x0000a80000000800 */
[----:B------:R0:W2:Y:S02]  /*2f30*/  LDS R26, [R12+0x1e00] ;  /* 0x001e00000c1a7984 */ /* 0x0000a40000000800 */
[----:B0-----:R-:W-:-:S02]  /*2f40*/  ISETP.NE.AND P0, PT, R14, RZ, PT ;  /* 0x000000ff0e00720c */ /* 0x001fc40003f05270 */
[----:B-1----:R-:W-:-:S11]  /*2f50*/  ISETP.NE.AND P1, PT, R20, RZ, PT ;  /* 0x000000ff1400720c */ /* 0x002fd60003f25270 */
[----:B---34-:R-:W-:Y:S05]  /*2f60*/  @!P0 BRA `(.L_x_171) ;  /* 0x00000000000c8947 */ /* 0x018fea0003800000 */
[----:B--2---:R-:W-:Y:S02]  /*2f70*/  IMAD.MOV.U32 R12, RZ, RZ, R14 ;  /* 0x000000ffff0c7224 */ /* 0x004fe400078e000e */
[----:B------:R-:W-:-:S05]  /*2f80*/  IMAD.MOV.U32 R13, RZ, RZ, RZ ;  /* 0x000000ffff0d7224 */ /* 0x000fca00078e00ff */
[----:B------:R0:W-:Y:S02]  /*2f90*/  REDG.E.ADD.64.STRONG.GPU desc[UR16][R10.64+0x400], R12 ;  /* 0x0004000c0a00798e */ /* 0x0001e4000c12e510 */
.L_x_171:
[----:B------:R-:W-:Y:S05]  /*2fa0*/  BSYNC.RECONVERGENT B1 ;  /* 0x0000000000017941 */ /* 0x000fea0003800200 */
.L_x_170:
[----:B------:R-:W-:Y:S04]  /*2fb0*/  BSSY.RECONVERGENT B1, `(.L_x_172) ;  /* 0x0000005000017945 */ /* 0x000fe80003800200 */
[----:B------:R-:W-:Y:S05]  /*2fc0*/  @!P1 BRA `(.L_x_173) ;  /* 0x00000000000c9947 */ /* 0x000fea0003800000 */
[----:B0-2---:R-:W-:Y:S02]  /*2fd0*/  IMAD.MOV.U32 R12, RZ, RZ, R20 ;  /* 0x000000ffff0c7224 */ /* 0x005fe400078e0014 */
[----:B------:R-:W-:-:S05]  /*2fe0*/  IMAD.MOV.U32 R13, RZ, RZ, RZ ;  /* 0x000000ffff0d7224 */ /* 0x000fca00078e00ff */
[----:B------:R1:W-:Y:S02]  /*2ff0*/  REDG.E.ADD.64.STRONG.GPU desc[UR16][R10.64+0xc00], R12 ;  /* 0x000c000c0a00798e */ /* 0x0003e4000c12e510 */
.L_x_173:
[----:B------:R-:W-:Y:S05]  /*3000*/  BSYNC.RECONVERGENT B1 ;  /* 0x0000000000017941 */ /* 0x000fea0003800200 */
.L_x_172:
[----:B------:R-:W-:Y:S01]  /*3010*/  ISETP.NE.AND P6, PT, R21, RZ, PT ;  /* 0x000000ff1500720c */ /* 0x000fe20003fc5270 */
[----:B------:R-:W-:Y:S01]  /*3020*/  BSSY.RECONVERGENT B1, `(.L_x_174) ;  /* 0x000000b000017945 */ /* 0x000fe20003800200 */
[----:B------:R-:W-:Y:S02]  /*3030*/  ISETP.NE.AND P0, PT, R15, R6, PT ;  /* 0x000000060f00720c */ /* 0x000fe40003f05270 */
[----:B------:R-:W-:Y:S02]  /*3040*/  ISETP.NE.AND P1, PT, R22, RZ, PT ;  /* 0x000000ff1600720c */ /* 0x000fe40003f25270 */
[----:B--2---:R-:W-:Y:S02]  /*3050*/  ISETP.NE.AND P2, PT, R23, RZ, PT ;  /* 0x000000ff1700720c */ /* 0x004fe40003f45270 */
[----:B------:R-:W-:Y:S02]  /*3060*/  ISETP.NE.AND P3, PT, R24, RZ, PT ;  /* 0x000000ff1800720c */ /* 0x000fe40003f65270 */
[----:B------:R-:W-:-:S02]  /*3070*/  ISETP.NE.AND P4, PT, R25, RZ, PT ;  /* 0x000000ff1900720c */ /* 0x000fc40003f85270 */
[----:B------:R-:W-:Y:S01]  /*3080*/  ISETP.NE.AND P5, PT, R26, RZ, PT ;  /* 0x000000ff1a00720c */ /* 0x000fe20003fa5270 */
[----:B------:R-:W-:-:S12]  /*3090*/  @!P6 BRA `(.L_x_175) ;  /* 0x00000000000ce947 */ /* 0x000fd80003800000 */
[----:B01----:R-:W-:Y:S02]  /*30a0*/  IMAD.MOV.U32 R12, RZ, RZ, R21 ;  /* 0x000000ffff0c7224 */ /* 0x003fe400078e0015 */
[----:B------:R-:W-:-:S05]  /*30b0*/  IMAD.MOV.U32 R13, RZ, RZ, RZ ;  /* 0x000000ffff0d7224 */ /* 0x000fca00078e00ff */
[----:B------:R2:W-:Y:S02]  /*30c0*/  REDG.E.ADD.64.STRONG.GPU desc[UR16][R10.64+0x1400], R12 ;  /* 0x0014000c0a00798e */ /* 0x0005e4000c12e510 */
.L_x_175:
[----:B------:R-:W-:Y:S05]  /*30d0*/  BSYNC.RECONVERGENT B1 ;  /* 0x0000000000017941 */ /* 0x000fea0003800200 */
.L_x_174:
[----:B------:R-:W-:Y:S04]  /*30e0*/  BSSY.RECONVERGENT B1, `(.L_x_176) ;  /* 0x0000005000017945 */ /* 0x000fe80003800200 */
[----:B------:R-:W-:Y:S05]  /*30f0*/  @!P1 BRA `(.L_x_177) ;  /* 0x00000000000c9947 */ /* 0x000fea0003800000 */
[----:B012---:R-:W-:Y:S02]  /*3100*/  IMAD.MOV.U32 R12, RZ, RZ, R22 ;  /* 0x000000ffff0c7224 */ /* 0x007fe400078e0016 */
[----:B------:R-:W-:-:S05]  /*3110*/  IMAD.MOV.U32 R13, RZ, RZ, RZ ;  /* 0x000000ffff0d7224 */ /* 0x000fca00078e00ff */
[----:B------:R3:W-:Y:S02]  /*3120*/  REDG.E.ADD.64.STRONG.GPU desc[UR16][R10.64+0x1c00], R12 ;  /* 0x001c000c0a00798e */ /* 0x0007e4000c12e510 */
.L_x_177:
[----:B------:R-:W-:Y:S05]  /*3130*/  BSYNC.RECONVERGENT B1 ;  /* 0x0000000000017941 */ /* 0x000fea0003800200 */
.L_x_176:
[----:B------:R-:W-:Y:S04]  /*3140*/  BSSY.RECONVERGENT B1, `(.L_x_178) ;  /* 0x0000005000017945 */ /* 0x000fe80003800200 */
[----:B------:R-:W-:Y:S05]  /*3150*/  @!P2 BRA `(.L_x_179) ;  /* 0x00000000000ca947 */ /* 0x000fea0003800000 */
[----:B0123--:R-:W-:Y:S02]  /*3160*/  IMAD.MOV.U32 R12, RZ, RZ, R23 ;  /* 0x000000ffff0c7224 */ /* 0x00ffe400078e0017 */
[----:B------:R-:W-:-:S05]  /*3170*/  IMAD.MOV.U32 R13, RZ, RZ, RZ ;  /* 0x000000ffff0d7224 */ /* 0x000fca00078e00ff */
[----:B------:R4:W-:Y:S02]  /*3180*/  REDG.E.ADD.64.STRONG.GPU desc[UR16][R10.64+0x2400], R12 ;  /* 0x0024000c0a00798e */ /* 0x0009e4000c12e510 */
.L_x_179:
[----:B------:R-:W-:Y:S05]  /*3190*/  BSYNC.RECONVERGENT B1 ;  /* 0x0000000000017941 */ /* 0x000fea0003800200 */
.L_x_178:
[----:B------:R-:W-:Y:S04]  /*31a0*/  BSSY.RECONVERGENT B1, `(.L_x_180) ;  /* 0x0000005000017945 */ /* 0x000fe80003800200 */
[----:B------:R-:W-:Y:S05]  /*31b0*/  @!P3 BRA `(.L_x_181) ;  /* 0x00000000000cb947 */ /* 0x000fea0003800000 */
[----:B01234-:R-:W-:Y:S02]  /*31c0*/  IMAD.MOV.U32 R12, RZ, RZ, R24 ;  /* 0x000000ffff0c7224 */ /* 0x01ffe400078e0018 */
[----:B------:R-:W-:-:S05]  /*31d0*/  IMAD.MOV.U32 R13, RZ, RZ, RZ ;  /* 0x000000ffff0d7224 */ /* 0x000fca00078e00ff */
[----:B------:R0:W-:Y:S02]  /*31e0*/  REDG.E.ADD.64.STRONG.GPU desc[UR16][R10.64+0x2c00], R12 ;  /* 0x002c000c0a00798e */ /* 0x0001e4000c12e510 */
.L_x_181:
[----:B------:R-:W-:Y:S05]  /*31f0*/  BSYNC.RECONVERGENT B1 ;  /* 0x0000000000017941 */ /* 0x000fea0003800200 */
.L_x_180:
[----:B------:R-:W-:Y:S04]  /*3200*/  BSSY.RECONVERGENT B1, `(.L_x_182) ;  /* 0x0000005000017945 */ /* 0x000fe80003800200 */
[----:B------:R-:W-:Y:S05]  /*3210*/  @!P4 BRA `(.L_x_183) ;  /* 0x00000000000cc947 */ /* 0x000fea0003800000 */
[----:B01234-:R-:W-:Y:S02]  /*3220*/  IMAD.MOV.U32 R12, RZ, RZ, R25 ;  /* 0x000000ffff0c7224 */ /* 0x01ffe400078e0019 */
[----:B------:R-:W-:-:S05]  /*3230*/  IMAD.MOV.U32 R13, RZ, RZ, RZ ;  /* 0x000000ffff0d7224 */ /* 0x000fca00078e00ff */
[----:B------:R0:W-:Y:S02]  /*3240*/  REDG.E.ADD.64.STRONG.GPU desc[UR16][R10.64+0x3400], R12 ;  /* 0x0034000c0a00798e */ /* 0x0001e4000c12e510 */
.L_x_183:
[----:B------:R-:W-:Y:S05]  /*3250*/  BSYNC.RECONVERGENT B1 ;  /* 0x0000000000017941 */ /* 0x000fea0003800200 */
.L_x_182:
[----:B------:R-:W-:Y:S04]  /*3260*/  BSSY.RECONVERGENT B1, `(.L_x_184) ;  /* 0x0000005000017945 */ /* 0x000fe80003800200 */
[----:B------:R-:W-:Y:S05]  /*3270*/  @!P5 BRA `(.L_x_185) ;  /* 0x00000000000cd947 */ /* 0x000fea0003800000 */
[----:B01234-:R-:W-:Y:S02]  /*3280*/  IMAD.MOV.U32 R12, RZ, RZ, R26 ;  /* 0x000000ffff0c7224 */ /* 0x01ffe400078e001a */
[----:B------:R-:W-:-:S05]  /*3290*/  IMAD.MOV.U32 R13, RZ, RZ, RZ ;  /* 0x000000ffff0d7224 */ /* 0x000fca00078e00ff */
[----:B------:R0:W-:Y:S02]  /*32a0*/  REDG.E.ADD.64.STRONG.GPU desc[UR16][R10.64+0x3c00], R12 ;  /* 0x003c000c0a00798e */ /* 0x0001e4000c12e510 */
.L_x_185:
[----:B------:R-:W-:Y:S05]  /*32b0*/  BSYNC.RECONVERGENT B1 ;  /* 0x0000000000017941 */ /* 0x000fea0003800200 */
.L_x_184:
[----:B------:R-:W-:Y:S05]  /*32c0*/  @P0 BRA `(.L_x_186) ;  /* 0xfffffff800e80947 */ /* 0x000fea000383ffff */
[----:B------:R-:W-:-:S07]  /*32d0*/  IMAD.MOV.U32 R9, RZ, RZ, R6 ;  /* 0x000000ffff097224 */ /* 0x000fce00078e0006 */
.L_x_169:
[----:B------:R-:W-:-:S13]  /*32e0*/  ISETP.NE.AND P0, PT, R17, RZ, PT ;  /* 0x000000ff1100720c */ /* 0x000fda0003f05270 */
[----:B------:R-:W-:Y:S05]  /*32f0*/  @!P0 BRA `(.L_x_134) ;  /* 0x0000000400688947 */ /* 0x000fea0003800000 */
[----:B------:R-:W-:-:S13]  /*3300*/  ISETP.GE.U32.AND P0, PT, R18, 0x3, PT ;  /* 0x000000031200780c */ /* 0x000fda0003f06070 */
[----:B------:R-:W-:Y:S05]  /*3310*/  @!P0 BRA `(.L_x_187) ;  /* 0x0000000000c08947 */ /* 0x000fea0003800000 */
[----:B------:R-:W-:Y:S01]  /*3320*/  IMAD R8, R9, 0x400, R2 ;  /* 0x0000040009087824 */ /* 0x000fe200078e0202 */
[----:B------:R-:W-:Y:S04]  /*3330*/  BSSY.RECONVERGENT B1, `(.L_x_188) ;  /* 0x000000f000017945 */ /* 0x000fe80003800200 */
[----:B01234-:R-:W0:Y:S04]  /*3340*/  LDS R12, [R8+0x200] ;  /* 0x00020000080c7984 */ /* 0x01fe280000000800 */
        /* <DEDUP_REMOVED lines=13> */
.L_x_189:
[----:B------:R-:W-:Y:S05]  /*3420*/  BSYNC.RECONVERGENT B1 ;  /* 0x0000000000017941 */ /* 0x000fea0003800200 */
.L_x_188:
        /* <DEDUP_REMOVED lines=9> */
.L_x_191:
[----:B------:R-:W-:Y:S05]  /*34c0*/  BSYNC.RECONVERGENT B1 ;  /* 0x0000000000017941 */ /* 0x000fea0003800200 */
.L_x_190:
        /* <DEDUP_REMOVED lines=9> */
.L_x_193:
[----:B------:R-:W-:Y:S05]  /*3560*/  BSYNC.RECONVERGENT B1 ;  /* 0x0000000000017941 */ /* 0x000fea0003800200 */
.L_x_192:
        /* <DEDUP_REMOVED lines=9> */
.L_x_195:
[----:B------:R-:W-:Y:S05]  /*3600*/  BSYNC.RECONVERGENT B1 ;  /* 0x0000000000017941 */ /* 0x000fea0003800200 */
.L_x_194:
[----:B------:R-:W-:-:S07]  /*3610*/  VIADD R9, R9, 0x4 ;  /* 0x0000000409097836 */ /* 0x000fce0000000000 */
.L_x_187:
[----:B------:R-:W-:-:S13]  /*3620*/  ISETP.NE.AND P0, PT, R16, RZ, PT ;  /* 0x000000ff1000720c */ /* 0x000fda0003f05270 */
[----:B------:R-:W-:Y:S05]  /*3630*/  @!P0 BRA `(.L_x_134) ;  /* 0x0000000000988947 */ /* 0x000fea0003800000 */
[----:B------:R-:W-:-:S13]  /*3640*/  ISETP.NE.AND P0, PT, R19, RZ, PT ;  /* 0x000000ff1300720c */ /* 0x000fda0003f05270 */
[----:B------:R-:W-:Y:S05]  /*3650*/  @!P0 BRA `(.L_x_196) ;  /* 0x0000000000648947 */ /* 0x000fea0003800000 */
[----:B01234-:R-:W-:Y:S01]  /*3660*/  IMAD R10, R9, 0x400, R2 ;  /* 0x00000400090a7824 */ /* 0x01ffe200078e0202 */
[----:B------:R-:W-:Y:S04]  /*3670*/  BSSY.RECONVERGENT B1, `(.L_x_197) ;  /* 0x000000c000017945 */ /* 0x000fe80003800200 */
[----:B------:R-:W0:Y:S04]  /*3680*/  LDS R6, [R10+0x200] ;  /* 0x000200000a067984 */ /* 0x000e280000000800 */
        /* <DEDUP_REMOVED lines=10> */
.L_x_198:
[----:B------:R-:W-:Y:S05]  /*3730*/  BSYNC.RECONVERGENT B1 ;  /* 0x0000000000017941 */ /* 0x000fea0003800200 */
.L_x_197:
        /* <DEDUP_REMOVED lines=9> */
.L_x_200:
[----:B------:R-:W-:Y:S05]  /*37d0*/  BSYNC.RECONVERGENT B1 ;  /* 0x0000000000017941 */ /* 0x000fea0003800200 */
.L_x_199:
[----:B------:R-:W-:-:S07]  /*37e0*/  VIADD R9, R9, 0x2 ;  /* 0x0000000209097836 */ /* 0x000fce0000000000 */
.L_x_196:
[----:B------:R-:W-:-:S13]  /*37f0*/  ISETP.NE.AND P0, PT, R7, RZ, PT ;  /* 0x000000ff0700720c */ /* 0x000fda0003f05270 */
[----:B------:R-:W-:Y:S05]  /*3800*/  @!P0 BRA `(.L_x_134) ;  /* 0x0000000000248947 */ /* 0x000fea0003800000 */
[----:B------:R-:W-:-:S05]  /*3810*/  IMAD R6, R9, 0x400, R2 ;  /* 0x0000040009067824 */ /* 0x000fca00078e0202 */
[----:B------:R-:W5:Y:S02]  /*3820*/  LDS R8, [R6+0x200] ;  /* 0x0002000006087984 */ /* 0x000f640000000800 */
[----:B-----5:R-:W-:-:S13]  /*3830*/  ISETP.NE.AND P0, PT, R8, RZ, PT ;  /* 0x000000ff0800720c */ /* 0x020fda0003f05270 */
[----:B------:R-:W-:Y:S05]  /*3840*/  @!P0 BRA `(.L_x_134) ;  /* 0x0000000000148947 */ /* 0x000fea0003800000 */
[----:B------:R-:W5:Y:S01]  /*3850*/  LDC.64 R6, c[0x0][0x380] ;  /* 0x0000e000ff067b82 */ /* 0x000f620000000a00 */
[----:B------:R-:W-:-:S04]  /*3860*/  IMAD R9, R9, 0x100, R0 ;  /* 0x0000010009097824 */ /* 0x000fc800078e0200 */
[----:B-----5:R-:W-:-:S04]  /*3870*/  IMAD.WIDE.U32 R6, R9, 0x8, R6 ;  /* 0x0000000809067825 */ /* 0x020fc800078e0006 */
[----:B------:R-:W-:-:S05]  /*3880*/  IMAD.MOV.U32 R9, RZ, RZ, RZ ;  /* 0x000000ffff097224 */ /* 0x000fca00078e00ff */
[----:B------:R0:W-:Y:S02]  /*3890*/  REDG.E.ADD.64.STRONG.GPU desc[UR16][R6.64+0x400], R8 ;  /* 0x000400080600798e */ /* 0x0001e4000c12e510 */
.L_x_134:
[----:B------:R-:W-:Y:S05]  /*38a0*/  BSYNC.RECONVERGENT B0 ;  /* 0x0000000000007941 */ /* 0x000fea0003800200 */
.L_x_133:
[----:B------:R-:W1:Y:S01]  /*38b0*/  LDCU.64 UR4, c[0x0][0x390] ;  /* 0x00007200ff0477ac */ /* 0x000e620008000a00 */
[----:B------:R-:W-:-:S04]  /*38c0*/  UIADD3 UR6, UP1, UPT, UR6, 0x1, URZ ;  /* 0x0000000106067890 */ /* 0x000fc8000ff3e0ff */
[----:B------:R-:W-:Y:S02]  /*38d0*/  UIADD3.X UR7, UPT, UPT, URZ, UR7, URZ, UP1, !UPT ;  /* 0x00000007ff077290 */ /* 0x000fe40008ffe4ff */
[----:B-1----:R-:W-:-:S04]  /*38e0*/  UIADD3 UR9, UP0, UPT, UR4, -0x1, URZ ;  /* 0xffffffff04097890 */ /* 0x002fc8000ff1e0ff */
[----:B------:R-:W-:-:S04]  /*38f0*/  UIADD3.X UR10, UPT, UPT, UR5, -0x1, URZ, UP0, !UPT ;  /* 0xffffffff050a7890 */ /* 0x000fc800087fe4ff */
[----:B------:R-:W-:-:S04]  /*3900*/  USHF.R.U64 UR9, UR9, 0x1e, UR10 ;  /* 0x0000001e09097899 */ /* 0x000fc8000800120a */
[----:B------:R-:W-:-:S04]  /*3910*/  UIADD3 UR9, UP0, UPT, UR9, 0x1, URZ ;  /* 0x0000000109097890 */ /* 0x000fc8000ff1e0ff */
[----:B------:R-:W-:Y:S02]  /*3920*/  ULEA.HI.X UR10, UR10, URZ, URZ, 0x2, UP0 ;  /* 0x000000ff0a0a7291 */ /* 0x000fe400080f14ff */
[----:B------:R-:W-:-:S04]  /*3930*/  UISETP.LT.U32.AND UP0, UPT, UR9, UR4, UPT ;  /* 0x000000040900728c */ /* 0x000fc8000bf01070 */
[----:B------:R-:W-:-:S04]  /*3940*/  UISETP.LT.U32.AND.EX UP0, UPT, UR10, UR5, UPT, UP0 ;  /* 0x000000050a00728c */ /* 0x000fc8000bf01100 */
[----:B------:R-:W-:Y:S02]  /*3950*/  USEL UR4, UR9, UR4, UP0 ;  /* 0x0000000409047287 */ /* 0x000fe40008000000 */
[----:B------:R-:W-:Y:S02]  /*3960*/  USEL UR5, UR10, UR5, UP0 ;  /* 0x000000050a057287 */ /* 0x000fe40008000000 */
[----:B------:R-:W-:-:S04]  /*3970*/  UISETP.NE.U32.AND UP0, UPT, UR6, UR4, UPT ;  /* 0x000000040600728c */ /* 0x000fc8000bf05070 */
[----:B------:R-:W-:Y:S01]  /*3980*/  UISETP.NE.AND.EX UP0, UPT, UR7, UR5, UPT, UP0 ;  /* 0x000000050700728c */ /* 0x000fe2000bf05300 */
[----:B------:R-:W-:Y:S08]  /*3990*/  BAR.SYNC.DEFER_BLOCKING 0x0 ;  /* 0x0000000000007b1d */ /* 0x000ff00000010000 */
[----:B------:R-:W-:Y:S05]  /*39a0*/  BRA.U UP0, `(.L_x_201) ;  /* 0xffffffc900007547 */ /* 0x000fea000b83ffff */
[----:B------:R-:W-:Y:S05]  /*39b0*/  EXIT ;  /* 0x000000000000794d */ /* 0x000fea0003800000 */
.L_x_202:
        /* <DEDUP_REMOVED lines=12> */
.L_x_261:


//--------------------- .text._ZN3cub18CUB_300001_SM_10006detail10radix_sort31DeviceRadixSortSingleTileKernelINS1_5radix10policy_hubIdNS0_8NullTypeEyE10Policy1000ELNS0_9SortOrderE0EdS6_yNS1_21identity_decomposer_tEEEvPKT1_PSB_PKT2_PSF_T3_iiT4_ --------------------------
	.section	.text._ZN3cub18CUB_300001_SM_10006detail10radix_sort31DeviceRadixSortSingleTileKernelINS1_5radix10policy_hubIdNS0_8NullTypeEyE10Policy1000ELNS0_9SortOrderE0EdS6_yNS1_21identity_decomposer_tEEEvPKT1_PSB_PKT2_PSF_T3_iiT4_,"ax",@progbits
	.align	128
        .global         _ZN3cub18CUB_300001_SM_10006detail10radix_sort31DeviceRadixSortSingleTileKernelINS1_5radix10policy_hubIdNS0_8NullTypeEyE10Policy1000ELNS0_9SortOrderE0EdS6_yNS1_21identity_decomposer_tEEEvPKT1_PSB_PKT2_PSF_T3_iiT4_
        .type           _ZN3cub18CUB_300001_SM_10006detail10radix_sort31DeviceRadixSortSingleTileKernelINS1_5radix10policy_hubIdNS0_8NullTypeEyE10Policy1000ELNS0_9SortOrderE0EdS6_yNS1_21identity_decomposer_tEEEvPKT1_PSB_PKT2_PSF_T3_iiT4_,@function
        .size           _ZN3cub18CUB_300001_SM_10006detail10radix_sort31DeviceRadixSortSingleTileKernelINS1_5radix10policy_hubIdNS0_8NullTypeEyE10Policy1000ELNS0_9SortOrderE0EdS6_yNS1_21identity_decomposer_tEEEvPKT1_PSB_PKT2_PSF_T3_iiT4_,(.L_x_262 - _ZN3cub18CUB_300001_SM_10006detail10radix_sort31DeviceRadixSortSingleTileKernelINS1_5radix10policy_hubIdNS0_8NullTypeEyE10Policy1000ELNS0_9SortOrderE0EdS6_yNS1_21identity_decomposer_tEEEvPKT1_PSB_PKT2_PSF_T3_iiT4_)
        .other          _ZN3cub18CUB_300001_SM_10006detail10radix_sort31DeviceRadixSortSingleTileKernelINS1_5radix10policy_hubIdNS0_8NullTypeEyE10Policy1000ELNS0_9SortOrderE0EdS6_yNS1_21identity_decomposer_tEEEvPKT1_PSB_PKT2_PSF_T3_iiT4_,@"STO_CUDA_ENTRY STV_DEFAULT"
_ZN3cub18CUB_300001_SM_10006detail10radix_sort31DeviceRadixSortSingleTileKernelINS1_5radix10policy_hubIdNS0_8NullTypeEyE10Policy1000ELNS0_9SortOrderE0EdS6_yNS1_21identity_decomposer_tEEEvPKT1_PSB_PKT2_PSF_T3_iiT4_:
.text._ZN3cub18CUB_300001_SM_10006detail10radix_sort31DeviceRadixSortSingleTileKernelINS1_5radix10policy_hubIdNS0_8NullTypeEyE10Policy1000ELNS0_9SortOrderE0EdS6_yNS1_21identity_decomposer_tEEEvPKT1_PSB_PKT2_PSF_T3_iiT4_:
[----:B------:R-:W-:Y:S01]  /*0000*/  LDC R1, c[0x0][0x37c] ;  /* 0x0000df00ff017b82 */ /* 0x000fe20000000800 */
[----:B------:R-:W0:Y:S01]  /*0010*/  S2R R0, SR_TID.X ;  /* 0x0000000000007919 */ /* 0x000e220000002100 */
[----:B------:R-:W1:Y:S06]  /*0020*/  LDCU UR4, c[0x0][0x3a0] ;  /* 0x00007400ff0477ac */ /* 0x000e6c0008000800 */
[----:B------:R-:W2:Y:S01]  /*0030*/  LDC.64 R2, c[0x0][0x380] ;  /* 0x0000e000ff027b82 */ /* 0x000ea20000000a00 */
[----:B------:R-:W-:Y:S01]  /*0040*/  IMAD.MOV.U32 R5, RZ, RZ, 0x7fffffff ;  /* 0x7fffffffff057424 */ /* 0x000fe200078e00ff */
[----:B------:R-:W3:Y:S01]  /*0050*/  LDCU.64 UR10, c[0x0][0x358] ;  /* 0x00006b00ff0a77ac */ /* 0x000ee20008000a00 */
[----:B------:R-:W-:-:S02]  /*0060*/  IMAD.MOV.U32 R6, RZ, RZ, -0x1 ;  /* 0xffffffffff067424 */ /* 0x000fc400078e00ff */
[----:B------:R-:W-:Y:S02]  /*0070*/  IMAD.MOV.U32 R7, RZ, RZ, 0x7fffffff ;  /* 0x7fffffffff077424 */ /* 0x000fe400078e00ff */
[----:B------:R-:W-:Y:S02]  /*0080*/  IMAD.MOV.U32 R10, RZ, RZ, -0x1 ;  /* 0xffffffffff0a7424 */ /* 0x000fe400078e00ff */
[----:B------:R-:W-:Y:S02]  /*0090*/  IMAD.MOV.U32 R11, RZ, RZ, 0x7fffffff ;  /* 0x7fffffffff0b7424 */ /* 0x000fe400078e00ff */
[----:B------:R-:W-:Y:S02]  /*00a0*/  IMAD.MOV.U32 R18, RZ, RZ, -0x1 ;  /* 0xffffffffff127424 */ /* 0x000fe400078e00ff */
[----:B------:R-:W-:Y:S02]  /*00b0*/  IMAD.MOV.U32 R19, RZ, RZ, 0x7fffffff ;  /* 0x7fffffffff137424 */ /* 0x000fe400078e00ff */
[----:B------:R-:W-:-:S02]  /*00c0*/  IMAD.MOV.U32 R20, RZ, RZ, -0x1 ;  /* 0xffffffffff147424 */ /* 0x000fc400078e00ff */
[----:B------:R-:W-:Y:S02]  /*00d0*/  IMAD.MOV.U32 R21, RZ, RZ, 0x7fffffff ;  /* 0x7fffffffff157424 */ /* 0x000fe400078e00ff */
[----:B------:R-:W-:Y:S02]  /*00e0*/  IMAD.MOV.U32 R22, RZ, RZ, -0x1 ;  /* 0xffffffffff167424 */ /* 0x000fe400078e00ff */
[----:B------:R-:W-:Y:S02]  /*00f0*/  IMAD.MOV.U32 R23, RZ, RZ, 0x7fffffff ;  /* 0x7fffffffff177424 */ /* 0x000fe400078e00ff */
[----:B------:R-:W-:Y:S02]  /*0100*/  IMAD.MOV.U32 R24, RZ, RZ, -0x1 ;  /* 0xffffffffff187424 */ /* 0x000fe400078e00ff */
[----:B------:R-:W-:Y:S02]  /*0110*/  IMAD.MOV.U32 R25, RZ, RZ, 0x7fffffff ;  /* 0x7fffffffff197424 */ /* 0x000fe400078e00ff */
[----:B------:R-:W-:-:S02]  /*0120*/  IMAD.MOV.U32 R26, RZ, RZ, -0x1 ;  /* 0xffffffffff1a7424 */ /* 0x000fc400078e00ff */
[----:B------:R-:W-:Y:S01]  /*0130*/  IMAD.MOV.U32 R27, RZ, RZ, 0x7fffffff ;  /* 0x7fffffffff1b7424 */ /* 0x000fe200078e00ff */
[----:B------:R-:W4:Y:S01]  /*0140*/  S2UR UR6, SR_CgaCtaId ;  /* 0x00000000000679c3 */ /* 0x000f220000008800 */
[----:B0-----:R-:W-:Y:S02]  /*0150*/  IMAD R13, R0, 0x9, RZ ;  /* 0x00000009000d7824 */ /* 0x001fe400078e02ff */
[----:B------:R-:W-:Y:S01]  /*0160*/  IMAD.MOV.U32 R28, RZ, RZ, -0x1 ;  /* 0xffffffffff1c7424 */ /* 0x000fe200078e00ff */
[----:B------:R-:W0:Y:S01]  /*0170*/  S2R R85, SR_LANEID ;  /* 0x0000000000557919 */ /* 0x000e220000000000 */
[C---:B------:R-:W-:Y:S01]  /*0180*/  VIADD R4, R13.reuse, 0x1 ;  /* 0x000000010d047836 */ /* 0x040fe20000000000 */
[C---:B-1----:R-:W-:Y:S01]  /*0190*/  ISETP.GE.AND P0, PT, R13.reuse, UR4, PT ;  /* 0x000000040d007c0c */ /* 0x042fe2000bf06270 */
[C---:B------:R-:W-:Y:S01]  /*01a0*/  VIADD R8, R13.reuse, 0x2 ;  /* 0x000000020d087836 */ /* 0x040fe20000000000 */
[----:B------:R-:W1:Y:S01]  /*01b0*/  LDCU UR9, c[0x0][0x3ac] ;  /* 0x00007580ff0977ac */ /* 0x000e620008000800 */
[----:B--2---:R-:W-:Y:S01]  /*01c0*/  IMAD.WIDE.U32 R2, R13, 0x8, R2 ;  /* 0x000000080d027825 */ /* 0x004fe200078e0002 */
[----:B------:R-:W-:-:S02]  /*01d0*/  ISETP.GE.AND P1, PT, R4, UR4, PT ;  /* 0x0000000404007c0c */ /* 0x000fc4000bf26270 */
[----:B------:R-:W-:Y:S01]  /*01e0*/  ISETP.GE.AND P2, PT, R8, UR4, PT ;  /* 0x0000000408007c0c */ /* 0x000fe2000bf46270 */
[----:B------:R-:W-:Y:S02]  /*01f0*/  IMAD.MOV.U32 R4, RZ, RZ, -0x1 ;  /* 0xffffffffff047424 */ /* 0x000fe400078e00ff */
[C---:B------:R-:W-:Y:S02]  /*0200*/  VIADD R9, R13.reuse, 0x3 ;  /* 0x000000030d097836 */ /* 0x040fe40000000000 */
[----:B------:R-:W-:Y:S02]  /*0210*/  VIADD R8, R13, 0x4 ;  /* 0x000000040d087836 */ /* 0x000fe40000000000 */
[----:B---3--:R-:W2:Y:S01]  /*0220*/  @!P0 LDG.E.64 R4, desc[UR10][R2.64] ;  /* 0x0000000a02048981 */ /* 0x008ea2000c1e1b00 */
[----:B------:R-:W-:-:S03]  /*0230*/  ISETP.GE.AND P0, PT, R9, UR4, PT ;  /* 0x0000000409007c0c */ /* 0x000fc6000bf06270 */
[----:B------:R-:W3:Y:S01]  /*0240*/  @!P1 LDG.E.64 R6, desc[UR10][R2.64+0x8] ;  /* 0x0000080a02069981 */ /* 0x000ee2000c1e1b00 */
[----:B------:R-:W-:Y:S01]  /*0250*/  ISETP.GE.AND P1, PT, R8, UR4, PT ;  /* 0x0000000408007c0c */ /* 0x000fe2000bf26270 */
[C---:B------:R-:W-:Y:S02]  /*0260*/  VIADD R12, R13.reuse, 0x5 ;  /* 0x000000050d0c7836 */ /* 0x040fe40000000000 */
[----:B------:R-:W-:Y:S02]  /*0270*/  VIADD R14, R13, 0x6 ;  /* 0x000000060d0e7836 */ /* 0x000fe40000000000 */
[----:B------:R-:W-:Y:S02]  /*0280*/  IMAD.MOV.U32 R8, RZ, RZ, -0x1 ;  /* 0xffffffffff087424 */ /* 0x000fe400078e00ff */
[----:B------:R-:W-:Y:S02]  /*0290*/  IMAD.MOV.U32 R9, RZ, RZ, 0x7fffffff ;  /* 0x7fffffffff097424 */ /* 0x000fe400078e00ff */
[----:B------:R-:W5:Y:S01]  /*02a0*/  @!P0 LDG.E.64 R10, desc[UR10][R2.64+0x18] ;  /* 0x0000180a020a8981 */ /* 0x000f62000c1e1b00 */
[----:B------:R-:W-:-:S03]  /*02b0*/  ISETP.GE.AND P0, PT, R12, UR4, PT ;  /* 0x000000040c007c0c */ /* 0x000fc6000bf06270 */
[----:B------:R-:W5:Y:S01]  /*02c0*/  @!P1 LDG.E.64 R18, desc[UR10][R2.64+0x20] ;  /* 0x0000200a02129981 */ /* 0x000f62000c1e1b00 */
[----:B------:R-:W-:Y:S01]  /*02d0*/  ISETP.GE.AND P1, PT, R14, UR4, PT ;  /* 0x000000040e007c0c */ /* 0x000fe2000bf26270 */
[C---:B------:R-:W-:Y:S02]  /*02e0*/  VIADD R12, R13.reuse, 0x7 ;  /* 0x000000070d0c7836 */ /* 0x040fe40000000000 */
[----:B------:R-:W5:Y:S01]  /*02f0*/  @!P2 LDG.E.64 R8, desc[UR10][R2.64+0x10] ;  /* 0x0000100a0208a981 */ /* 0x000f62000c1e1b00 */
[----:B------:R-:W-:-:S05]  /*0300*/  VIADD R13, R13, 0x8 ;  /* 0x000000080d0d7836 */ /* 0x000fca0000000000 */
[----:B------:R-:W5:Y:S01]  /*0310*/  @!P0 LDG.E.64 R20, desc[UR10][R2.64+0x28] ;  /* 0x0000280a02148981 */ /* 0x000f62000c1e1b00 */
[----:B------:R-:W-:-:S03]  /*0320*/  ISETP.GE.AND P0, PT, R12, UR4, PT ;  /* 0x000000040c007c0c */ /* 0x000fc6000bf06270 */
[----:B------:R-:W5:Y:S01]  /*0330*/  @!P1 LDG.E.64 R22, desc[UR10][R2.64+0x30] ;  /* 0x0000300a02169981 */ /* 0x000f62000c1e1b00 */
[----:B------:R-:W-:Y:S01]  /*0340*/  ISETP.GE.AND P1, PT, R13, UR4, PT ;  /* 0x000000040d007c0c */ /* 0x000fe2000bf26270 */
[----:B------:R-:W4:Y:S08]  /*0350*/  LDCU.64 UR4, c[0x0][0x3a8] ;  /* 0x00007500ff0477ac */ /* 0x000f300008000a00 */
[----:B------:R-:W5:Y:S04]  /*0360*/  @!P0 LDG.E.64 R24, desc[UR10][R2.64+0x38] ;  /* 0x0000380a02188981 */ /* 0x000f68000c1e1b00 */
[----:B------:R1:W5:Y:S01]  /*0370*/  @!P1 LDG.E.64 R26, desc[UR10][R2.64+0x40] ;  /* 0x0000400a021a9981 */ /* 0x000362000c1e1b00 */
[----:B----4-:R-:W-:-:S02]  /*0380*/  UIADD3 UR7, UPT, UPT, UR4, 0x6, URZ ;  /* 0x0000000604077890 */ /* 0x010fc4000fffe0ff */
[----:B------:R-:W-:-:S03]  /*0390*/  UIADD3 UR5, UPT, UPT, -UR4, UR5, URZ ;  /* 0x0000000504057290 */ /* 0x000fc6000fffe1ff */
[----:B------:R-:W-:Y:S02]  /*03a0*/  UMOV UR4, 0x400 ;  /* 0x0000040000047882 */ /* 0x000fe40000000000 */
[----:B------:R-:W-:Y:S01]  /*03b0*/  ULEA UR4, UR6, UR4, 0x18 ;  /* 0x0000000406047291 */ /* 0x000fe2000f8ec0ff */
[----:B------:R-:W-:Y:S01]  /*03c0*/  SHF.R.U32.HI R86, RZ, 0x5, R0 ;  /* 0x00000005ff567819 */ /* 0x000fe20000011600 */
[----:B------:R-:W-:Y:S01]  /*03d0*/  BAR.SYNC.DEFER_BLOCKING 0x0 ;  /* 0x0000000000007b1d */ /* 0x000fe20000010000 */
[----:B--2---:R-:W-:Y:S02]  /*03e0*/  ISETP.GT.U32.AND P0, PT, R4, -0x1, PT ;  /* 0xffffffff0400780c */ /* 0x004fe40003f04070 */
[----:B---3--:R-:W-:Y:S02]  /*03f0*/  ISETP.GT.U32.AND P1, PT, R6, -0x1, PT ;  /* 0xffffffff0600780c */ /* 0x008fe40003f24070 */
[----:B------:R-:W-:Y:S02]  /*0400*/  ISETP.GT.AND.EX P0, PT, R5, -0x1, PT, P0 ;  /* 0xffffffff0500780c */ /* 0x000fe40003f04300 */
[----:B------:R-:W-:-:S02]  /*0410*/  ISETP.GT.AND.EX P1, PT, R7, -0x1, PT, P1 ;  /* 0xffffffff0700780c */ /* 0x000fc40003f24310 */
[----:B------:R-:W-:Y:S02]  /*0420*/  SEL R17, RZ, 0xffffffff, P0 ;  /* 0xffffffffff117807 */ /* 0x000fe40000000000 */
[C---:B------:R-:W-:Y:S02]  /*0430*/  SEL R29, R28.reuse, 0x80000000, !P0 ;  /* 0x800000001c1d7807 */ /* 0x040fe40004000000 */
[----:B------:R-:W-:Y:S02]  /*0440*/  SEL R13, RZ, 0xffffffff, P1 ;  /* 0xffffffffff0d7807 */ /* 0x000fe40000800000 */
[----:B------:R-:W-:Y:S02]  /*0450*/  SEL R15, R28, 0x80000000, !P1 ;  /* 0x800000001c0f7807 */ /* 0x000fe40004800000 */
[----:B-----5:R-:W-:Y:S02]  /*0460*/  ISETP.GT.U32.AND P1, PT, R10, -0x1, PT ;  /* 0xffffffff0a00780c */ /* 0x020fe40003f24070 */
[----:B------:R-:W-:-:S02]  /*0470*/  ISETP.GT.U32.AND P0, PT, R8, -0x1, PT ;  /* 0xffffffff0800780c */ /* 0x000fc40003f04070 */
[----:B------:R-:W-:Y:S02]  /*0480*/  ISETP.GT.AND.EX P1, PT, R11, -0x1, PT, P1 ;  /* 0xffffffff0b00780c */ /* 0x000fe40003f24310 */
[----:B------:R-:W-:Y:S02]  /*0490*/  ISETP.GT.AND.EX P0, PT, R9, -0x1, PT, P0 ;  /* 0xffffffff0900780c */ /* 0x000fe40003f04300 */
[----:B------:R-:W-:Y:S02]  /*04a0*/  ISETP.GT.U32.AND P2, PT, R18, -0x1, PT ;  /* 0xffffffff1200780c */ /* 0x000fe40003f44070 */
[----:B------:R-:W-:Y:S02]  /*04b0*/  LOP3.LUT R12, R13, R6, RZ, 0x3c, !PT ;  /* 0x000000060d0c7212 */ /* 0x000fe400078e3cff */
[----:B-1----:R-:W-:Y:S02]  /*04c0*/  LOP3.LUT R3, R29, R5, RZ, 0x3c, !PT ;  /* 0x000000051d037212 */ /* 0x002fe400078e3cff */
[----:B------:R-:W-:-:S02]  /*04d0*/  LOP3.LUT R13, R15, R7, RZ, 0x3c, !PT ;  /* 0x000000070f0d7212 */ /* 0x000fc400078e3cff */
[----:B------:R-:W-:Y:S02]  /*04e0*/  LOP3.LUT R2, R17, R4, RZ, 0x3c, !PT ;  /* 0x0000000411027212 */ /* 0x000fe400078e3cff */
[----:B------:R-:W-:Y:S02]  /*04f0*/  SEL R7, RZ, 0xffffffff, P0 ;  /* 0xffffffffff077807 */ /* 0x000fe40000000000 */
[----:B------:R-:W-:Y:S02]  /*0500*/  SEL R5, RZ, 0xffffffff, P1 ;  /* 0xffffffffff057807 */ /* 0x000fe40000800000 */
[----:B------:R-:W-:Y:S02]  /*0510*/  ISETP.GT.AND.EX P2, PT, R19, -0x1, PT, P2 ;  /* 0xffffffff1300780c */ /* 0x000fe40003f44320 */
[C---:B------:R-:W-:Y:S02]  /*0520*/  SEL R15, R28.reuse, 0x80000000, !P0 ;  /* 0x800000001c0f7807 */ /* 0x040fe40004000000 */
[----:B------:R-:W-:-:S02]  /*0530*/  SEL R17, R28, 0x80000000, !P1 ;  /* 0x800000001c117807 */ /* 0x000fc40004800000 */
[----:B------:R-:W-:Y:S02]  /*0540*/  ISETP.GT.U32.AND P0, PT, R20, -0x1, PT ;  /* 0xffffffff1400780c */ /* 0x000fe40003f04070 */
[----:B------:R-:W-:Y:S02]  /*0550*/  ISETP.GT.U32.AND P1, PT, R22, -0x1, PT ;  /* 0xffffffff1600780c */ /* 0x000fe40003f24070 */
[----:B------:R-:W-:Y:S02]  /*0560*/  LOP3.LUT R14, R7, R8, RZ, 0x3c, !PT ;  /* 0x00000008070e7212 */ /* 0x000fe400078e3cff */
[----:B------:R-:W-:Y:S02]  /*0570*/  LOP3.LUT R16, R5, R10, RZ, 0x3c, !PT ;  /* 0x0000000a05107212 */ /* 0x000fe400078e3cff */
[----:B------:R-:W-:Y:S02]  /*0580*/  SEL R5, RZ, 0xffffffff, P2 ;  /* 0xffffffffff057807 */ /* 0x000fe40001000000 */
[----:B------:R-:W-:-:S02]  /*0590*/  SEL R7, R28, 0x80000000, !P2 ;  /* 0x800000001c077807 */ /* 0x000fc40005000000 */
[----:B------:R-:W-:Y:S02]  /*05a0*/  ISETP.GT.AND.EX P0, PT, R21, -0x1, PT, P0 ;  /* 0xffffffff1500780c */ /* 0x000fe40003f04300 */
[----:B------:R-:W-:Y:S02]  /*05b0*/  ISETP.GT.AND.EX P1, PT, R23, -0x1, PT, P1 ;  /* 0xffffffff1700780c */ /* 0x000fe40003f24310 */
[----:B------:R-:W-:Y:S02]  /*05c0*/  LOP3.LUT R15, R15, R9, RZ, 0x3c, !PT ;  /* 0x000000090f0f7212 */ /* 0x000fe400078e3cff */
[----:B------:R-:W-:Y:S02]  /*05d0*/  LOP3.LUT R17, R17, R11, RZ, 0x3c, !PT ;  /* 0x0000000b11117212 */ /* 0x000fe400078e3cff */
[----:B------:R-:W-:Y:S02]  /*05e0*/  LOP3.LUT R18, R5, R18, RZ, 0x3c, !PT ;  /* 0x0000001205127212 */ /* 0x000fe400078e3cff */
[----:B------:R-:W-:-:S02]  /*05f0*/  LOP3.LUT R19, R7, R19, RZ, 0x3c, !PT ;  /* 0x0000001307137212 */ /* 0x000fc400078e3cff */
[----:B------:R-:W-:Y:S02]  /*0600*/  SEL R9, RZ, 0xffffffff, P0 ;  /* 0xffffffffff097807 */ /* 0x000fe40000000000 */
[C---:B------:R-:W-:Y:S02]  /*0610*/  SEL R11, R28.reuse, 0x80000000, !P0 ;  /* 0x800000001c0b7807 */ /* 0x040fe40004000000 */
[----:B------:R-:W-:Y:S02]  /*0620*/  SEL R5, RZ, 0xffffffff, P1 ;  /* 0xffffffffff057807 */ /* 0x000fe40000800000 */
[----:B------:R-:W-:Y:S02]  /*0630*/  SEL R7, R28, 0x80000000, !P1 ;  /* 0x800000001c077807 */ /* 0x000fe40004800000 */
[----:B------:R-:W-:Y:S02]  /*0640*/  ISETP.GT.U32.AND P0, PT, R24, -0x1, PT ;  /* 0xffffffff1800780c */ /* 0x000fe40003f04070 */
[----:B------:R-:W-:-:S02]  /*0650*/  ISETP.GT.U32.AND P1, PT, R26, -0x1, PT ;  /* 0xffffffff1a00780c */ /* 0x000fc40003f24070 */
[C---:B------:R-:W-:Y:S02]  /*0660*/  LEA R29, R0.reuse, UR4, 0x2 ;  /* 0x00000004001d7c11 */ /* 0x040fe4000f8e10ff */
[----:B------:R-:W-:Y:S02]  /*0670*/  ISETP.GT.AND.EX P0, PT, R25, -0x1, PT, P0 ;  /* 0xffffffff1900780c */ /* 0x000fe40003f04300 */
[----:B------:R-:W-:Y:S01]  /*0680*/  ISETP.GT.AND.EX P1, PT, R27, -0x1, PT, P1 ;  /* 0xffffffff1b00780c */ /* 0x000fe20003f24310 */
[----:B------:R-:W-:Y:S01]  /*0690*/  IMAD R31, R0, 0x80, R29 ;  /* 0x00000080001f7824 */ /* 0x000fe200078e021d */
[----:B------:R-:W-:Y:S02]  /*06a0*/  LOP3.LUT R20, R9, R20, RZ, 0x3c, !PT ;  /* 0x0000001409147212 */ /* 0x000fe400078e3cff */
[----:B------:R-:W-:Y:S02]  /*06b0*/  LOP3.LUT R21, R11, R21, RZ, 0x3c, !PT ;  /* 0x000000150b157212 */ /* 0x000fe400078e3cff */
[----:B------:R-:W-:-:S02]  /*06c0*/  LOP3.LUT R22, R5, R22, RZ, 0x3c, !PT ;  /* 0x0000001605167212 */ /* 0x000fc400078e3cff */
[----:B------:R-:W-:Y:S02]  /*06d0*/  LOP3.LUT R23, R7, R23, RZ, 0x3c, !PT ;  /* 0x0000001707177212 */ /* 0x000fe400078e3cff */
[----:B------:R-:W-:Y:S02]  /*06e0*/  SEL R9, RZ, 0xffffffff, P0 ;  /* 0xffffffffff097807 */ /* 0x000fe40000000000 */
[C---:B------:R-:W-:Y:S02]  /*06f0*/  SEL R11, R28.reuse, 0x80000000, !P0 ;  /* 0x800000001c0b7807 */ /* 0x040fe40004000000 */
[----:B------:R-:W-:Y:S02]  /*0700*/  SEL R5, RZ, 0xffffffff, P1 ;  /* 0xffffffffff057807 */ /* 0x000fe40000800000 */
[----:B------:R-:W-:Y:S01]  /*0710*/  SEL R7, R28, 0x80000000, !P1 ;  /* 0x800000001c077807 */ /* 0x000fe20004800000 */
[----:B------:R-:W-:Y:S01]  /*0720*/  IMAD R33, R0, -0x3c, R31 ;  /* 0xffffffc400217824 */ /* 0x000fe200078e021f */
[----:B------:R-:W-:-:S02]  /*0730*/  LOP3.LUT R24, R9, R24, RZ, 0x3c, !PT ;  /* 0x0000001809187212 */ /* 0x000fc400078e3cff */
[----:B------:R-:W-:Y:S02]  /*0740*/  LOP3.LUT R25, R11, R25, RZ, 0x3c, !PT ;  /* 0x000000190b197212 */ /* 0x000fe400078e3cff */
[----:B------:R-:W-:Y:S02]  /*0750*/  LOP3.LUT R26, R5, R26, RZ, 0x3c, !PT ;  /* 0x0000001a051a7212 */ /* 0x000fe400078e3cff */
[----:B------:R-:W-:Y:S02]  /*0760*/  LOP3.LUT R27, R7, R27, RZ, 0x3c, !PT ;  /* 0x0000001b071b7212 */ /* 0x000fe400078e3cff */
[----:B0-----:R-:W-:-:S07]  /*0770*/  LEA R28, R86, UR4, 0x2 ;  /* 0x00000004561c7c11 */ /* 0x001fce000f8e10ff */
.L_x_204:
[----:B------:R-:W-:Y:S01]  /*0780*/  UISETP.LT.AND UP0, UPT, UR5, 0x6, UPT ;  /* 0x000000060500788c */ /* 0x000fe2000bf01270 */
[C---:B-1----:R-:W-:Y:S01]  /*0790*/  ISETP.NE.U32.AND P0, PT, R2.reuse, -0x1, PT ;  /* 0xffffffff0200780c */ /* 0x042fe20003f05070 */
[----:B------:R-:W-:Y:S01]  /*07a0*/  UMOV UR6, 0x1 ;  /* 0x0000000100067882 */ /* 0x000fe20000000000 */
[----:B------:R-:W-:Y:S01]  /*07b0*/  UIADD3 UR8, UPT, UPT, UR7, -0x6, URZ ;  /* 0xfffffffa07087890 */ /* 0x000fe2000fffe0ff */
[----:B------:R-:W-:Y:S01]  /*07c0*/  STS [R29], RZ ;  /* 0x000000ff1d007388 */ /* 0x000fe20000000800 */
[----:B------:R-:W-:Y:S01]  /*07d0*/  USEL UR4, UR5, 0x6, UP0 ;  /* 0x0000000605047887 */ /* 0x000fe20008000000 */
[C---:B------:R-:W-:Y:S01]  /*07e0*/  ISETP.NE.AND.EX P0, PT, R3.reuse, 0x7fffffff, PT, P0 ;  /* 0x7fffffff0300780c */ /* 0x040fe20003f05300 */
[----:B------:R-:W-:Y:S01]  /*07f0*/  UISETP.GE.AND UP0, UPT, UR7, UR9, UPT ;  /* 0x000000090700728c */ /* 0x000fe2000bf06270 */
[----:B------:R-:W-:Y:S01]  /*0800*/  STS [R29+0x400], RZ ;  /* 0x000400ff1d007388 */ /* 0x000fe20000000800 */
[----:B------:R-:W-:Y:S01]  /*0810*/  USHF.L.U32 UR4, UR6, UR4, URZ ;  /* 0x0000000406047299 */ /* 0x000fe200080006ff */
[----:B0-----:R-:W-:Y:S01]  /*0820*/  SEL R4, R2, RZ, P0 ;  /* 0x000000ff02047207 */ /* 0x001fe20000000000 */
[----:B------:R-:W0:Y:S01]  /*0830*/  S2UR UR6, SR_CgaCtaId ;  /* 0x00000000000679c3 */ /* 0x000e220000008800 */
[----:B------:R-:W-:Y:S01]  /*0840*/  SEL R5, R3, 0x80000000, P0 ;  /* 0x8000000003057807 */ /* 0x000fe20000000000 */
[----:B------:R-:W-:Y:S01]  /*0850*/  UIADD3 UR4, UPT, UPT, UR4, -0x1, URZ ;  /* 0xffffffff04047890 */ /* 0x000fe2000fffe0ff */
[----:B------:R-:W-:Y:S01]  /*0860*/  STS [R29+0x800], RZ ;  /* 0x000800ff1d007388 */ /* 0x000fe20000000800 */
[----:B--2---:R-:W-:-:S02]  /*0870*/  ISETP.NE.U32.AND P0, PT, R12, -0x1, PT ;  /* 0xffffffff0c00780c */ /* 0x004fc40003f05070 */
[----:B------:R-:W-:Y:S01]  /*0880*/  SHF.R.U64 R4, R4, UR8, R5 ;  /* 0x0000000804047c19 */ /* 0x000fe20008001205 */
[----:B------:R-:W-:Y:S01]  /*0890*/  STS [R29+0xc00], RZ ;  /* 0x000c00ff1d007388 */ /* 0x000fe20000000800 */
[----:B------:R-:W-:Y:S02]  /*08a0*/  ISETP.NE.AND.EX P0, PT, R13, 0x7fffffff, PT, P0 ;  /* 0x7fffffff0d00780c */ /* 0x000fe40003f05300 */
[----:B------:R-:W-:Y:S01]  /*08b0*/  LOP3.LUT R4, R4, UR4, RZ, 0xc0, !PT ;  /* 0x0000000404047c12 */ /* 0x000fe2000f8ec0ff */
[----:B------:R-:W-:Y:S01]  /*08c0*/  STS [R29+0x1000], RZ ;  /* 0x001000ff1d007388 */ /* 0x000fe20000000800 */
[----:B------:R-:W-:Y:S02]  /*08d0*/  ISETP.NE.AND P1, PT, R85, 0x1f, PT ;  /* 0x0000001f5500780c */ /* 0x000fe40003f25270 */
[----:B------:R-:W-:Y:S01]  /*08e0*/  ISETP.NE.AND P2, PT, R86, 0x6, PT ;  /* 0x000000065600780c */ /* 0x000fe20003f45270 */
[----:B------:R-:W-:Y:S01]  /*08f0*/  IMAD.SHL.U32 R5, R4, 0x400, RZ ;  /* 0x0000040004057824 */ /* 0x000fe200078e00ff */
[----:B------:R-:W-:Y:S01]  /*0900*/  SHF.R.U32.HI R4, RZ, 0x4, R4 ;  /* 0x00000004ff047819 */ /* 0x000fe20000011604 */
[----:B------:R-:W-:Y:S01]  /*0910*/  STS [R29+0x1400], RZ ;  /* 0x001400ff1d007388 */ /* 0x000fe20000000800 */
[----:B------:R-:W-:-:S02]  /*0920*/  ISETP.NE.AND P3, PT, R86, 0x7, PT ;  /* 0x000000075600780c */ /* 0x000fc40003f65270 */
[----:B------:R-:W-:Y:S01]  /*0930*/  LOP3.LUT R50, R5, 0x7c00, RZ, 0xc0, !PT ;  /* 0x00007c0005327812 */ /* 0x000fe200078ec0ff */
[----:B------:R-:W-:Y:S01]  /*0940*/  STS [R29+0x1800], RZ ;  /* 0x001800ff1d007388 */ /* 0x000fe20000000800 */
[----:B------:R-:W-:Y:S02]  /*0950*/  LOP3.LUT R4, R4, 0xffffffe, RZ, 0xc0, !PT ;  /* 0x0ffffffe04047812 */ /* 0x000fe400078ec0ff */
[----:B------:R-:W-:Y:S01]  /*0960*/  SEL R5, R13, 0x80000000, P0 ;  /* 0x800000000d057807 */ /* 0x000fe20000000000 */
[----:B------:R-:W-:Y:S01]  /*0970*/  STS [R29+0x1c00], RZ ;  /* 0x001c00ff1d007388 */ /* 0x000fe20000000800 */
[----:B------:R-:W-:Y:S02]  /*0980*/  IADD3 R50, PT, PT, R4, R29, R50 ;  /* 0x0000001d04327210 */ /* 0x000fe40007ffe032 */
[----:B------:R-:W-:Y:S01]  /*0990*/  SEL R4, R12, RZ, P0 ;  /* 0x000000ff0c047207 */ /* 0x000fe20000000000 */
[----:B------:R-:W-:Y:S01]  /*09a0*/  STS [R29+0x2000], RZ ;  /* 0x002000ff1d007388 */ /* 0x000fe20000000800 */
[----:B---3--:R-:W-:-:S02]  /*09b0*/  ISETP.NE.U32.AND P0, PT, R14, -0x1, PT ;  /* 0xffffffff0e00780c */ /* 0x008fc40003f05070 */
[----:B------:R-:W-:Y:S01]  /*09c0*/  SHF.R.U64 R4, R4, UR8, R5 ;  /* 0x0000000804047c19 */ /* 0x000fe20008001205 */
[----:B------:R-:W-:Y:S01]  /*09d0*/  STS [R29+0x2400], RZ ;  /* 0x002400ff1d007388 */ /* 0x000fe20000000800 */
[C---:B------:R-:W-:Y:S02]  /*09e0*/  ISETP.NE.AND.EX P0, PT, R15.reuse, 0x7fffffff, PT, P0 ;  /* 0x7fffffff0f00780c */ /* 0x040fe40003f05300 */
[----:B------:R-:W-:Y:S01]  /*09f0*/  LOP3.LUT R4, R4, UR4, RZ, 0xc0, !PT ;  /* 0x0000000404047c12 */ /* 0x000fe2000f8ec0ff */
[----:B------:R-:W-:Y:S01]  /*0a00*/  STS [R29+0x2800], RZ ;  /* 0x002800ff1d007388 */ /* 0x000fe20000000800 */
[----:B------:R-:W-:-:S03]  /*0a10*/  SEL R7, R15, 0x80000000, P0 ;  /* 0x800000000f077807 */ /* 0x000fc60000000000 */
[----:B------:R-:W-:Y:S01]  /*0a20*/  STS [R29+0x2c00], RZ ;  /* 0x002c00ff1d007388 */ /* 0x000fe20000000800 */
[----:B------:R-:W-:Y:S01]  /*0a30*/  IMAD.SHL.U32 R5, R4, 0x400, RZ ;  /* 0x0000040004057824 */ /* 0x000fe200078e00ff */
[----:B------:R-:W-:Y:S02]  /*0a40*/  SHF.R.U32.HI R4, RZ, 0x4, R4 ;  /* 0x00000004ff047819 */ /* 0x000fe40000011604 */
[----:B------:R-:W-:Y:S02]  /*0a50*/  STS [R29+0x3000], RZ ;  /* 0x003000ff1d007388 */ /* 0x000fe40000000800 */
[----:B------:R-:W-:Y:S02]  /*0a60*/  LOP3.LUT R40, R5, 0x7c00, RZ, 0xc0, !PT ;  /* 0x00007c0005287812 */ /* 0x000fe400078ec0ff */
[----:B------:R-:W-:Y:S01]  /*0a70*/  STS [R29+0x3400], RZ ;  /* 0x003400ff1d007388 */ /* 0x000fe20000000800 */
[----:B------:R-:W-:-:S03]  /*0a80*/  LOP3.LUT R4, R4, 0xffffffe, RZ, 0xc0, !PT ;  /* 0x0ffffffe04047812 */ /* 0x000fc600078ec0ff */
[----:B------:R-:W-:Y:S01]  /*0a90*/  STS [R29+0x3800], RZ ;  /* 0x003800ff1d007388 */ /* 0x000fe20000000800 */
[----:B------:R-:W-:Y:S02]  /*0aa0*/  IADD3 R40, PT, PT, R4, R29, R40 ;  /* 0x0000001d04287210 */ /* 0x000fe40007ffe028 */
[----:B------:R-:W-:Y:S01]  /*0ab0*/  SEL R4, R14, RZ, P0 ;  /* 0x000000ff0e047207 */ /* 0x000fe20000000000 */
[----:B------:R-:W-:Y:S01]  /*0ac0*/  STS [R29+0x3c00], RZ ;  /* 0x003c00ff1d007388 */ /* 0x000fe20000000800 */
[----:B----4-:R-:W-:Y:S02]  /*0ad0*/  ISETP.NE.U32.AND P0, PT, R16, -0x1, PT ;  /* 0xffffffff1000780c */ /* 0x010fe40003f05070 */
        /* <DEDUP_REMOVED lines=17> */
[----:B------:R-:W-:Y:S02]  /*0bf0*/  ISETP.NE.U32.AND P0, PT, R18, -0x1, PT ;  /* 0xffffffff1200780c */ /* 0x000fe40003f05070 */
        /* <DEDUP_REMOVED lines=27> */
[----:B------:R-:W1:Y:S02]  /*0db0*/  LDS.U16 R49, [R50] ;  /* 0x0000000032317984 */ /* 0x000e640000000400 */
[----:B------:R-:W-:Y:S02]  /*0dc0*/  LOP3.LUT R6, R6, 0x7c00, RZ, 0xc0, !PT ;  /* 0x00007c0006067812 */ /* 0x000fe400078ec0ff */
[----:B------:R-:W-:-:S04]  /*0dd0*/  LOP3.LUT R4, R4, 0xffffffe, RZ, 0xc0, !PT ;  /* 0x0ffffffe04047812 */ /* 0x000fc800078ec0ff */
[----:B------:R-:W-:Y:S02]  /*0de0*/  IADD3 R34, PT, PT, R4, R29, R6 ;  /* 0x0000001d04227210 */ /* 0x000fe40007ffe006 */
[----:B------:R-:W-:Y:S02]  /*0df0*/  SEL R4, R20, RZ, P0 ;  /* 0x000000ff14047207 */ /* 0x000fe40000000000 */
[----:B------:R-:W-:Y:S02]  /*0e00*/  ISETP.NE.U32.AND P0, PT, R22, -0x1, PT ;  /* 0xffffffff1600780c */ /* 0x000fe40003f05070 */
[----:B------:R-:W-:Y:S02]  /*0e10*/  SHF.R.U64 R4, R4, UR8, R7 ;  /* 0x0000000804047c19 */ /* 0x000fe40008001207 */
[----:B------:R-:W-:Y:S02]  /*0e20*/  ISETP.NE.AND.EX P0, PT, R23, 0x7fffffff, PT, P0 ;  /* 0x7fffffff1700780c */ /* 0x000fe40003f05300 */
[----:B------:R-:W-:-:S02]  /*0e30*/  LOP3.LUT R4, R4, UR4, RZ, 0xc0, !PT ;  /* 0x0000000404047c12 */ /* 0x000fc4000f8ec0ff */
[----:B------:R-:W-:-:S03]  /*0e40*/  SEL R7, R23, 0x80000000, P0 ;  /* 0x8000000017077807 */ /* 0x000fc60000000000 */
[----:B------:R-:W-:Y:S01]  /*0e50*/  IMAD.SHL.U32 R6, R4, 0x400, RZ ;  /* 0x0000040004067824 */ /* 0x000fe200078e00ff */
[----:B------:R-:W-:-:S04]  /*0e60*/  SHF.R.U32.HI R4, RZ, 0x4, R4 ;  /* 0x00000004ff047819 */ /* 0x000fc80000011604 */
[----:B------:R-:W-:Y:S02]  /*0e70*/  LOP3.LUT R6, R6, 0x7c00, RZ, 0xc0, !PT ;  /* 0x00007c0006067812 */ /* 0x000fe400078ec0ff */
[----:B------:R-:W-:-:S04]  /*0e80*/  LOP3.LUT R4, R4, 0xffffffe, RZ, 0xc0, !PT ;  /* 0x0ffffffe04047812 */ /* 0x000fc800078ec0ff */
[----:B------:R-:W-:Y:S02]  /*0e90*/  IADD3 R36, PT, PT, R4, R29, R6 ;  /* 0x0000001d04247210 */ /* 0x000fe40007ffe006 */
[----:B------:R-:W-:Y:S02]  /*0ea0*/  SEL R4, R22, RZ, P0 ;  /* 0x000000ff16047207 */ /* 0x000fe40000000000 */
[----:B------:R-:W-:Y:S01]  /*0eb0*/  ISETP.NE.U32.AND P0, PT, R24, -0x1, PT ;  /* 0xffffffff1800780c */ /* 0x000fe20003f05070 */
[----:B-1----:R-:W-:Y:S01]  /*0ec0*/  VIADD R5, R49, 0x1 ;  /* 0x0000000131057836 */ /* 0x002fe20000000000 */
[----:B------:R-:W-:Y:S02]  /*0ed0*/  SHF.R.U64 R4, R4, UR8, R7 ;  /* 0x0000000804047c19 */ /* 0x000fe40008001207 */
[----:B------:R-:W-:Y:S02]  /*0ee0*/  ISETP.NE.AND.EX P0, PT, R25, 0x7fffffff, PT, P0 ;  /* 0x7fffffff1900780c */ /* 0x000fe40003f05300 */
[----:B------:R-:W-:Y:S01]  /*0ef0*/  STS.U16 [R50], R5 ;  /* 0x0000000532007388 */ /* 0x000fe20000000400 */
[----:B------:R-:W-:-:S02]  /*0f00*/  LOP3.LUT R4, R4, UR4, RZ, 0xc0, !PT ;  /* 0x0000000404047c12 */ /* 0x000fc4000f8ec0ff */
[----:B------:R-:W-:Y:S01]  /*0f10*/  SEL R7, R25, 0x80000000, P0 ;  /* 0x8000000019077807 */ /* 0x000fe20000000000 */
[----:B------:R-:W1:Y:S02]  /*0f20*/  LDS.U16 R48, [R40] ;  /* 0x0000000028307984 */ /* 0x000e640000000400 */
[----:B------:R-:W-:Y:S01]  /*0f30*/  IMAD.SHL.U32 R6, R4, 0x400, RZ ;  /* 0x0000040004067824 */ /* 0x000fe200078e00ff */
[----:B------:R-:W-:-:S04]  /*0f40*/  SHF.R.U32.HI R4, RZ, 0x4, R4 ;  /* 0x00000004ff047819 */ /* 0x000fc80000011604 */
[----:B------:R-:W-:Y:S02]  /*0f50*/  LOP3.LUT R6, R6, 0x7c00, RZ, 0xc0, !PT ;  /* 0x00007c0006067812 */ /* 0x000fe400078ec0ff */
[----:B------:R-:W-:-:S04]  /*0f60*/  LOP3.LUT R4, R4, 0xffffffe, RZ, 0xc0, !PT ;  /* 0x0ffffffe04047812 */ /* 0x000fc800078ec0ff */
[----:B------:R-:W-:Y:S02]  /*0f70*/  IADD3 R37, PT, PT, R4, R29, R6 ;  /* 0x0000001d04257210 */ /* 0x000fe40007ffe006 */
[----:B------:R-:W-:Y:S02]  /*0f80*/  SEL R4, R24, RZ, P0 ;  /* 0x000000ff18047207 */ /* 0x000fe40000000000 */
[----:B------:R-:W-:Y:S02]  /*0f90*/  ISETP.NE.U32.AND P0, PT, R26, -0x1, PT ;  /* 0xffffffff1a00780c */ /* 0x000fe40003f05070 */
[----:B------:R-:W-:Y:S02]  /*0fa0*/  SHF.R.U64 R4, R4, UR8, R7 ;  /* 0x0000000804047c19 */ /* 0x000fe40008001207 */
[----:B------:R-:W-:Y:S02]  /*0fb0*/  ISETP.NE.AND.EX P0, PT, R27, 0x7fffffff, PT, P0 ;  /* 0x7fffffff1b00780c */ /* 0x000fe40003f05300 */
[----:B------:R-:W-:-:S05]  /*0fc0*/  LOP3.LUT R4, R4, UR4, RZ, 0xc0, !PT ;  /* 0x0000000404047c12 */ /* 0x000fca000f8ec0ff */
[----:B------:R-:W-:Y:S01]  /*0fd0*/  IMAD.SHL.U32 R6, R4, 0x400, RZ ;  /* 0x0000040004067824 */ /* 0x000fe200078e00ff */
[----:B------:R-:W-:-:S04]  /*0fe0*/  SHF.R.U32.HI R4, RZ, 0x4, R4 ;  /* 0x00000004ff047819 */ /* 0x000fc80000011604 */
[----:B------:R-:W-:Y:S02]  /*0ff0*/  LOP3.LUT R6, R6, 0x7c00, RZ, 0xc0, !PT ;  /* 0x00007c0006067812 */ /* 0x000fe400078ec0ff */
[----:B------:R-:W-:-:S04]  /*1000*/  LOP3.LUT R38, R4, 0xffffffe, RZ, 0xc0, !PT ;  /* 0x0ffffffe04267812 */ /* 0x000fc800078ec0ff */
[----:B------:R-:W-:Y:S01]  /*1010*/  IADD3 R38, PT, PT, R38, R29, R6 ;  /* 0x0000001d26267210 */ /* 0x000fe20007ffe006 */
[----:B-1----:R-:W-:Y:S01]  /*1020*/  VIADD R5, R48, 0x1 ;  /* 0x0000000130057836 */ /* 0x002fe20000000000 */
[----:B------:R-:W-:-:S04]  /*1030*/  SEL R6, R27, 0x80000000, P0 ;  /* 0x800000001b067807 */ /* 0x000fc80000000000 */
[----:B------:R-:W-:Y:S04]  /*1040*/  STS.U16 [R40], R5 ;  /* 0x0000000528007388 */ /* 0x000fe80000000400 */
[----:B------:R-:W1:Y:S02]  /*1050*/  LDS.U16 R47, [R30] ;  /* 0x000000001e2f7984 */ /* 0x000e640000000400 */
[----:B-1----:R-:W-:-:S05]  /*1060*/  VIADD R5, R47, 0x1 ;  /* 0x000000012f057836 */ /* 0x002fca0000000000 */
        /* <DEDUP_REMOVED lines=9> */
[----:B------:R1:W-:Y:S04]  /*1100*/  STS.U16 [R36], R5 ;  /* 0x0000000524007388 */ /* 0x0003e80000000400 */
[----:B------:R-:W2:Y:S01]  /*1110*/  LDS.U16 R43, [R37] ;  /* 0x00000000252b7984 */ /* 0x000ea20000000400 */
[----:B-1----:R-:W-:-:S04]  /*1120*/  SEL R5, R26, RZ, P0 ;  /* 0x000000ff1a057207 */ /* 0x002fc80000000000 */
[----:B------:R-:W-:-:S04]  /*1130*/  SHF.R.U64 R5, R5, UR8, R6 ;  /* 0x0000000805057c19 */ /* 0x000fc80008001206 */
[----:B------:R-:W-:Y:S01]  /*1140*/  LOP3.LUT R5, R5, UR4, RZ, 0xc0, !PT ;  /* 0x0000000405057c12 */ /* 0x000fe2000f8ec0ff */
[----:B------:R-:W-:Y:S02]  /*1150*/  UMOV UR4, 0x400 ;  /* 0x0000040000047882 */ /* 0x000fe40000000000 */
[----:B0-----:R-:W-:Y:S02]  /*1160*/  ULEA UR4, UR6, UR4, 0x18 ;  /* 0x0000000406047291 */ /* 0x001fe4000f8ec0ff */
[----:B------:R-:W-:Y:S01]  /*1170*/  IMAD.SHL.U32 R6, R5, 0x400, RZ ;  /* 0x0000040005067824 */ /* 0x000fe200078e00ff */
[----:B------:R-:W-:-:S04]  /*1180*/  SHF.R.U32.HI R5, RZ, 0x4, R5 ;  /* 0x00000004ff057819 */ /* 0x000fc80000011605 */
[----:B------:R-:W-:Y:S02]  /*1190*/  LOP3.LUT R6, R6, 0x7c00, RZ, 0xc0, !PT ;  /* 0x00007c0006067812 */ /* 0x000fe400078ec0ff */
[----:B------:R-:W-:-:S04]  /*11a0*/  LOP3.LUT R39, R5, 0xffffffe, RZ, 0xc0, !PT ;  /* 0x0ffffffe05277812 */ /* 0x000fc800078ec0ff */
[----:B------:R-:W-:Y:S01]  /*11b0*/  IADD3 R39, PT, PT, R39, R29, R6 ;  /* 0x0000001d27277210 */ /* 0x000fe20007ffe006 */
[----:B--2---:R-:W-:-:S05]  /*11c0*/  VIADD R4, R43, 0x1 ;  /* 0x000000012b047836 */ /* 0x004fca0000000000 */
[----:B------:R-:W-:Y:S04]  /*11d0*/  STS.U16 [R37], R4 ;  /* 0x0000000425007388 */ /* 0x000fe80000000400 */
[----:B------:R-:W0:Y:S02]  /*11e0*/  LDS.U16 R42, [R38] ;  /* 0x00000000262a7984 */ /* 0x000e240000000400 */
[----:B0-----:R-:W-:-:S05]  /*11f0*/  VIADD R5, R42, 0x1 ;  /* 0x000000012a057836 */ /* 0x001fca0000000000 */
[----:B------:R-:W-:Y:S04]  /*1200*/  STS.U16 [R38], R5 ;  /* 0x0000000526007388 */ /* 0x000fe80000000400 */
[----:B------:R-:W0:Y:S02]  /*1210*/  LDS.U16 R41, [R39] ;  /* 0x0000000027297984 */ /* 0x000e240000000400 */
[----:B0-----:R-:W-:-:S05]  /*1220*/  VIADD R4, R41, 0x1 ;  /* 0x0000000129047836 */ /* 0x001fca0000000000 */
[----:B------:R-:W-:Y:S01]  /*1230*/  STS.U16 [R39], R4 ;  /* 0x0000000427007388 */ /* 0x000fe20000000400 */
[----:B------:R-:W-:Y:S06]  /*1240*/  BAR.SYNC.DEFER_BLOCKING 0x0 ;  /* 0x0000000000007b1d */ /* 0x000fec0000010000 */
[----:B------:R-:W-:Y:S04]  /*1250*/  LDS R76, [R31] ;  /* 0x000000001f4c7984 */ /* 0x000fe80000000800 */
        /* <DEDUP_REMOVED lines=13> */
[----:B-1----:R-:W-:-:S03]  /*1330*/  IMAD.IADD R78, R78, 0x1, R77 ;  /* 0x000000014e4e7824 */ /* 0x002fc600078e024d */
[----:B------:R-:W1:Y:S01]  /*1340*/  LDS R69, [R31+0x34] ;  /* 0x000034001f457984 */ /* 0x000e620000000800 */
[----:B--2---:R-:W-:-:S03]  /*1350*/  IMAD.IADD R79, R79, 0x1, R78 ;  /* 0x000000014f4f7824 */ /* 0x004fc600078e024e */
[----:B------:R-:W2:Y:S01]  /*1360*/  LDS R68, [R31+0x38] ;  /* 0x000038001f447984 */ /* 0x000ea20000000800 */
[----:B---3--:R-:W-:-:S03]  /*1370*/  IMAD.IADD R80, R80, 0x1, R79 ;  /* 0x0000000150507824 */ /* 0x008fc600078e024f */
[----:B------:R-:W3:Y:S01]  /*1380*/  LDS R67, [R31+0x3c] ;  /* 0x00003c001f437984 */ /* 0x000ee20000000800 */
[----:B----4-:R-:W-:-:S03]  /*1390*/  IMAD.IADD R81, R81, 0x1, R80 ;  /* 0x0000000151517824 */ /* 0x010fc600078e0250 */
[----:B------:R-:W4:Y:S01]  /*13a0*/  LDS R66, [R31+0x40] ;  /* 0x000040001f427984 */ /* 0x000f220000000800 */
[----:B-----5:R-:W-:-:S03]  /*13b0*/  IMAD.IADD R82, R82, 0x1, R81 ;  /* 0x0000000152527824 */ /* 0x020fc600078e0251 */
[----:B------:R-:W5:Y:S01]  /*13c0*/  LDS R65, [R31+0x44] ;  /* 0x000044001f417984 */ /* 0x000f620000000800 */
[----:B------:R-:W-:-:S03]  /*13d0*/  IMAD.IADD R75, R75, 0x1, R82 ;  /* 0x000000014b4b7824 */ /* 0x000fc600078e0252 */
        /* <DEDUP_REMOVED lines=29> */
[----:B------:R-:W-:-:S04]  /*15b0*/  IMAD.IADD R60, R60, 0x1, R61 ;  /* 0x000000013c3c7824 */ /* 0x000fc800078e023d */
[----:B0-----:R-:W-:-:S04]  /*15c0*/  IMAD.IADD R59, R59, 0x1, R60 ;  /* 0x000000013b3b7824 */ /* 0x001fc800078e023c */
[----:B-1----:R-:W-:-:S04]  /*15d0*/  IMAD.IADD R58, R58, 0x1, R59 ;  /* 0x000000013a3a7824 */ /* 0x002fc800078e023b */
[----:B--2---:R-:W-:-:S04]  /*15e0*/  IMAD.IADD R57, R57, 0x1, R58 ;  /* 0x0000000139397824 */ /* 0x004fc800078e023a */
[----:B---3--:R-:W-:-:S04]  /*15f0*/  IMAD.IADD R56, R56, 0x1, R57 ;  /* 0x0000000138387824 */ /* 0x008fc800078e0239 */
[----:B----4-:R-:W-:-:S04]  /*1600*/  IMAD.IADD R55, R55, 0x1, R56 ;  /* 0x0000000137377824 */ /* 0x010fc800078e0238 */
[----:B-----5:R-:W-:-:S04]  /*1610*/  IMAD.IADD R54, R54, 0x1, R55 ;  /* 0x0000000136367824 */ /* 0x020fc800078e0237 */
[----:B------:R-:W-:-:S04]  /*1620*/  IMAD.IADD R53, R53, 0x1, R54 ;  /* 0x0000000135357824 */ /* 0x000fc800078e0236 */
[----:B------:R-:W-:-:S04]  /*1630*/  IMAD.IADD R52, R52, 0x1, R53 ;  /* 0x0000000134347824 */ /* 0x000fc800078e0235 */
[----:B------:R-:W-:-:S04]  /*1640*/  IMAD.IADD R51, R51, 0x1, R52 ;  /* 0x0000000133337824 */ /* 0x000fc800078e0234 */
[----:B------:R-:W-:-:S05]  /*1650*/  IMAD.IADD R83, R4, 0x1, R51 ;  /* 0x0000000104537824 */ /* 0x000fca00078e0233 */
        /* <DEDUP_REMOVED lines=8> */
[----:B------:R-:W0:Y:S02]  /*16e0*/  SHFL.UP P0, R84, R87, 0x10, RZ ;  /* 0x0600000057547989 */ /* 0x000e2400000000ff */
[----:B0-----:R-:W-:Y:S01]  /*16f0*/  @P0 IMAD.IADD R84, R87, 0x1, R84 ;  /* 0x0000000157540824 */ /* 0x001fe200078e0254 */
[----:B------:R-:W-:-:S03]  /*1700*/  ISETP.NE.AND P0, PT, R86, 0x1, PT ;  /* 0x000000015600780c */ /* 0x000fc60003f05270 */
[----:B------:R-:W-:Y:S01]  /*1710*/  IMAD.IADD R83, R84, 0x1, -R83 ;  /* 0x0000000154537824 */ /* 0x000fe200078e0a53 */
[----:B------:R-:W-:Y:S01]  /*1720*/  @!P1 STS [R28+0x8400], R84 ;  /* 0x008400541c009388 */ /* 0x000fe20000000800 */
[----:B------:R-:W-:Y:S01]  /*1730*/  BAR.SYNC.DEFER_BLOCKING 0x0 ;  /* 0x0000000000007b1d */ /* 0x000fe20000010000 */
[----:B------:R-:W-:-:S05]  /*1740*/  ISETP.NE.AND P1, PT, R86, 0x4, PT ;  /* 0x000000045600780c */ /* 0x000fca0003f25270 */
[----:B------:R-:W0:Y:S04]  /*1750*/  LDS.128 R4, [UR4+0x8400] ;  /* 0x00840004ff047984 */ /* 0x000e280008000c00 */
[----:B------:R-:W1:Y:S01]  /*1760*/  LDS.128 R8, [UR4+0x8410] ;  /* 0x00841004ff087984 */ /* 0x000e620008000c00 */
[C---:B0-----:R-:W-:Y:S01]  /*1770*/  SEL R35, R4.reuse, R35, !P0 ;  /* 0x0000002304237207 */ /* 0x041fe20004000000 */
[----:B------:R-:W-:Y:S01]  /*1780*/  IMAD.IADD R5, R4, 0x1, R5 ;  /* 0x0000000104057824 */ /* 0x000fe200078e0205 */
[----:B------:R-:W-:-:S03]  /*1790*/  ISETP.NE.AND P0, PT, R86, 0x2, PT ;  /* 0x000000025600780c */ /* 0x000fc60003f05270 */
[----:B------:R-:W-:Y:S01]  /*17a0*/  IMAD.IADD R6, R6, 0x1, R5 ;  /* 0x0000000106067824 */ /* 0x000fe200078e0205 */
[----:B------:R-:W-:Y:S02]  /*17b0*/  SEL R35, R5, R35, !P0 ;  /* 0x0000002305237207 */ /* 0x000fe40004000000 */
[----:B------:R-:W-:Y:S01]  /*17c0*/  ISETP.NE.AND P0, PT, R86, 0x3, PT ;  /* 0x000000035600780c */ /* 0x000fe20003f05270 */
[----:B------:R-:W-:-:S03]  /*17d0*/  IMAD.IADD R7, R7, 0x1, R6 ;  /* 0x0000000107077824 */ /* 0x000fc600078e0206 */
[----:B------:R-:W-:Y:S01]  /*17e0*/  SEL R35, R6, R35, !P0 ;  /* 0x0000002306237207 */ /* 0x000fe20004000000 */
[C---:B-1----:R-:W-:Y:S01]  /*17f0*/  IMAD.IADD R8, R7.reuse, 0x1, R8 ;  /* 0x0000000107087824 */ /* 0x042fe200078e0208 */
[----:B------:R-:W-:Y:S02]  /*1800*/  ISETP.NE.AND P0, PT, R86, 0x5, PT ;  /* 0x000000055600780c */ /* 0x000fe40003f05270 */
[----:B------:R-:W-:Y:S01]  /*1810*/  SEL R35, R7, R35, !P1 ;  /* 0x0000002307237207 */ /* 0x000fe20004800000 */
[----:B------:R-:W-:Y:S01]  /*1820*/  IMAD.IADD R9, R9, 0x1, R8 ;  /* 0x0000000109097824 */ /* 0x000fe200078e0208 */
[----:B------:R-:W-:Y:S02]  /*1830*/  ISETP.NE.AND P1, PT, R85, RZ, PT ;  /* 0x000000ff5500720c */ /* 0x000fe40003f25270 */
[----:B------:R-:W-:Y:S01]  /*1840*/  SEL R35, R8, R35, !P0 ;  /* 0x0000002308237207 */ /* 0x000fe20004000000 */
[----:B------:R-:W-:Y:S01]  /*1850*/  IMAD.IADD R10, R10, 0x1, R9 ;  /* 0x000000010a0a7824 */ /* 0x000fe200078e0209 */
[----:B------:R-:W-:-:S02]  /*1860*/  ISETP.GT.U32.AND P0, PT, R0, 0x1f, PT ;  /* 0x0000001f0000780c */ /* 0x000fc40003f04070 */
[----:B------:R-:W-:Y:S01]  /*1870*/  SEL R35, R9, R35, !P2 ;  /* 0x0000002309237207 */ /* 0x000fe20005000000 */
[----:B------:R-:W-:Y:S01]  /*1880*/  IMAD.IADD R11, R11, 0x1, R10 ;  /* 0x000000010b0b7824 */ /* 0x000fe200078e020a */
[----:B------:R-:W-:Y:S02]  /*1890*/  ISETP.GT.U32.OR P2, PT, R0, 0x1f, P1 ;  /* 0x0000001f0000780c */ /* 0x000fe40000f44470 */
[----:B------:R-:W-:Y:S02]  /*18a0*/  SEL R4, R83, RZ, P1 ;  /* 0x000000ff53047207 */ /* 0x000fe40000800000 */
[----:B------:R-:W-:-:S05]  /*18b0*/  SEL R35, R10, R35, !P3 ;  /* 0x000000230a237207 */ /* 0x000fca0005800000 */
[----:B------:R-:W-:Y:S01]  /*18c0*/  @P0 IMAD.IADD R83, R35, 0x1, R4 ;  /* 0x0000000123530824 */ /* 0x000fe200078e0204 */
[----:B------:R-:W-:-:S03]  /*18d0*/  ISETP.NE.AND P0, PT, R0, RZ, PT ;  /* 0x000000ff0000720c */ /* 0x000fc60003f05270 */
[----:B------:R-:W-:-:S05]  /*18e0*/  @!P2 IMAD.U32 R83, R11, 0x10000, RZ ;  /* 0x000100000b53a824 */ /* 0x000fca00078e00ff */
[----:B------:R-:W-:Y:S01]  /*18f0*/  @!P2 STS [UR4+0x8428], R83 ;  /* 0x00842853ff00a988 */ /* 0x000fe20008000804 */
[----:B------:R-:W-:Y:S06]  /*1900*/  BAR.SYNC.DEFER_BLOCKING 0x0 ;  /* 0x0000000000007b1d */ /* 0x000fec0000010000 */
[----:B------:R-:W0:Y:S02]  /*1910*/  LDS R4, [UR4+0x8428] ;  /* 0x00842804ff047984 */ /* 0x000e240008000800 */
[----:B0-----:R-:W-:-:S05]  /*1920*/  SEL R4, R4, RZ, P0 ;  /* 0x000000ff04047207 */ /* 0x001fca0000000000 */
[----:B------:R-:W-:-:S04]  /*1930*/  IMAD.IADD R4, R4, 0x1, R83 ;  /* 0x0000000104047824 */ /* 0x000fc800078e0253 */
[--C-:B------:R-:W-:Y:S01]  /*1940*/  IMAD.IADD R76, R76, 0x1, R4.reuse ;  /* 0x000000014c4c7824 */ /* 0x100fe200078e0204 */
[----:B------:R-:W-:Y:S01]  /*1950*/  STS [R31], R4 ;  /* 0x000000041f007388 */ /* 0x000fe20000000800 */
[--C-:B------:R-:W-:Y:S02]  /*1960*/  IMAD.IADD R6, R77, 0x1, R4.reuse ;  /* 0x000000014d067824 */ /* 0x100fe400078e0204 */
[--C-:B------:R-:W-:Y:S01]  /*1970*/  IMAD.IADD R78, R78, 0x1, R4.reuse ;  /* 0x000000014e4e7824 */ /* 0x100fe200078e0204 */
[----:B------:R-:W-:Y:S01]  /*1980*/  STS [R31+0x4], R76 ;  /* 0x0000044c1f007388 */ /* 0x000fe20000000800 */
[--C-:B------:R-:W-:Y:S02]  /*1990*/  IMAD.IADD R8, R79, 0x1, R4.reuse ;  /* 0x000000014f087824 */ /* 0x100fe400078e0204 */
[--C-:B------:R-:W-:Y:S01]  /*19a0*/  IMAD.IADD R80, R80, 0x1, R4.reuse ;  /* 0x0000000150507824 */ /* 0x100fe200078e0204 */
[----:B------:R-:W-:Y:S01]  /*19b0*/  STS [R31+0x8], R6 ;  /* 0x000008061f007388 */ /* 0x000fe20000000800 */
[----:B------:R-:W-:-:S02]  /*19c0*/  IMAD.IADD R10, R81, 0x1, R4 ;  /* 0x00000001510a7824 */ /* 0x000fc400078e0204 */
[--C-:B------:R-:W-:Y:S01]  /*19d0*/  IMAD.IADD R82, R82, 0x1, R4.reuse ;  /* 0x0000000152527824 */ /* 0x100fe200078e0204 */
[----:B------:R-:W-:Y:S01]  /*19e0*/  STS [R31+0xc], R78 ;  /* 0x00000c4e1f007388 */ /* 0x000fe20000000800 */
        /* <DEDUP_REMOVED lines=36> */
[----:B------:R-:W-:-:S03]  /*1c30*/  IMAD.IADD R51, R51, 0x1, R4 ;  /* 0x0000000133337824 */ /* 0x000fc600078e0204 */
[----:B------:R-:W-:Y:S04]  /*1c40*/  STS [R31+0x40], R67 ;  /* 0x000040431f007388 */ /* 0x000fe80000000800 */
        /* <DEDUP_REMOVED lines=15> */
[----:B------:R-:W-:Y:S01]  /*1d40*/  STS [R31+0x80], R51 ;  /* 0x000080331f007388 */ /* 0x000fe20000000800 */
[----:B------:R-:W-:Y:S06]  /*1d50*/  BAR.SYNC.DEFER_BLOCKING 0x0 ;  /* 0x0000000000007b1d */ /* 0x000fec0000010000 */
[----:B------:R-:W0:Y:S04]  /*1d60*/  LDS.U16 R50, [R50] ;  /* 0x0000000032327984 */ /* 0x000e280000000400 */
[----:B------:R-:W1:Y:S04]  /*1d70*/  LDS.U16 R5, [R40] ;  /* 0x0000000028057984 */ /* 0x000e680000000400 */
[----:B------:R-:W2:Y:S04]  /*1d80*/  LDS.U16 R30, [R30] ;  /* 0x000000001e1e7984 */ /* 0x000ea80000000400 */
[----:B------:R-:W3:Y:S04]  /*1d90*/  LDS.U16 R7, [R32] ;  /* 0x0000000020077984 */ /* 0x000ee80000000400 */
[----:B------:R-:W4:Y:S04]  /*1da0*/  LDS.U16 R34, [R34] ;  /* 0x0000000022227984 */ /* 0x000f280000000400 */
[----:B------:R-:W5:Y:S04]  /*1db0*/  LDS.U16 R9, [R36] ;  /* 0x0000000024097984 */ /* 0x000f680000000400 */
[----:B------:R-:W5:Y:S04]  /*1dc0*/  LDS.U16 R4, [R37] ;  /* 0x0000000025047984 */ /* 0x000f680000000400 */
[----:B------:R-:W5:Y:S04]  /*1dd0*/  LDS.U16 R11, [R38] ;  /* 0x00000000260b7984 */ /* 0x000f680000000400 */
[----:B------:R-:W5:Y:S01]  /*1de0*/  LDS.U16 R6, [R39] ;  /* 0x0000000027067984 */ /* 0x000f620000000400 */
[----:B0-----:R-:W-:-:S02]  /*1df0*/  IMAD.IADD R49, R49, 0x1, R50 ;  /* 0x0000000131317824 */ /* 0x001fc400078e0232 */
[----:B-1----:R-:W-:Y:S02]  /*1e00*/  IMAD.IADD R48, R48, 0x1, R5 ;  /* 0x0000000130307824 */ /* 0x002fe400078e0205 */
[----:B--2---:R-:W-:Y:S02]  /*1e10*/  IMAD.IADD R47, R47, 0x1, R30 ;  /* 0x000000012f2f7824 */ /* 0x004fe400078e021e */
[----:B---3--:R-:W-:Y:S02]  /*1e20*/  IMAD.IADD R46, R46, 0x1, R7 ;  /* 0x000000012e2e7824 */ /* 0x008fe400078e0207 */
[----:B----4-:R-:W-:Y:S02]  /*1e30*/  IMAD.IADD R45, R45, 0x1, R34 ;  /* 0x000000012d2d7824 */ /* 0x010fe400078e0222 */
[----:B-----5:R-:W-:Y:S02]  /*1e40*/  IMAD.IADD R44, R44, 0x1, R9 ;  /* 0x000000012c2c7824 */ /* 0x020fe400078e0209 */
[----:B------:R-:W-:-:S02]  /*1e50*/  IMAD.IADD R4, R43, 0x1, R4 ;  /* 0x000000012b047824 */ /* 0x000fc400078e0204 */
[----:B------:R-:W-:Y:S02]  /*1e60*/  IMAD.IADD R42, R42, 0x1, R11 ;  /* 0x000000012a2a7824 */ /* 0x000fe400078e020b */
[----:B------:R-:W-:Y:S01]  /*1e70*/  IMAD.IADD R6, R41, 0x1, R6 ;  /* 0x0000000129067824 */ /* 0x000fe200078e0206 */
[----:B------:R-:W-:Y:S06]  /*1e80*/  BAR.SYNC.DEFER_BLOCKING 0x0 ;  /* 0x0000000000007b1d */ /* 0x000fec0000010000 */
[----:B------:R-:W-:Y:S05]  /*1e90*/  BRA.U UP0, `(.L_x_203) ;  /* 0x0000000100907547 */ /* 0x000fea000b800000 */
[----:B------:R-:W-:Y:S01]  /*1ea0*/  LEA R5, R49, UR4, 0x3 ;  /* 0x0000000431057c11 */ /* 0x000fe2000f8e18ff */
[----:B------:R-:W-:Y:S01]  /*1eb0*/  UIADD3 UR7, UPT, UPT, UR7, 0x6, URZ ;  /* 0x0000000607077890 */ /* 0x000fe2000fffe0ff */
[----:B------:R-:W-:Y:S01]  /*1ec0*/  LEA R7, R48, UR4, 0x3 ;  /* 0x0000000430077c11 */ /* 0x000fe2000f8e18ff */
[----:B------:R-:W-:Y:S01]  /*1ed0*/  UIADD3 UR5, UPT, UPT, UR5, -0x6, URZ ;  /* 0xfffffffa05057890 */ /* 0x000fe2000fffe0ff */
[----:B------:R-:W-:Y:S01]  /*1ee0*/  LEA R9, R47, UR4, 0x3 ;  /* 0x000000042f097c11 */ /* 0x000fe2000f8e18ff */
[----:B------:R0:W-:Y:S01]  /*1ef0*/  STS.64 [R5], R2 ;  /* 0x0000000205007388 */ /* 0x0001e20000000a00 */
[----:B------:R-:W-:Y:S02]  /*1f00*/  LEA R11, R46, UR4, 0x3 ;  /* 0x000000042e0b7c11 */ /* 0x000fe4000f8e18ff */
[----:B------:R-:W-:Y:S01]  /*1f10*/  LEA R37, R45, UR4, 0x3 ;  /* 0x000000042d257c11 */ /* 0x000fe2000f8e18ff */
[----:B------:R1:W-:Y:S01]  /*1f20*/  STS.64 [R7], R12 ;  /* 0x0000000c07007388 */ /* 0x0003e20000000a00 */
[----:B------:R-:W-:-:S02]  /*1f30*/  LEA R39, R44, UR4, 0x3 ;  /* 0x000000042c277c11 */ /* 0x000fc4000f8e18ff */
[----:B------:R-:W-:Y:S01]  /*1f40*/  LEA R41, R42, UR4, 0x3 ;  /* 0x000000042a297c11 */ /* 0x000fe2000f8e18ff */
[----:B------:R2:W-:Y:S01]  /*1f50*/  STS.64 [R9], R14 ;  /* 0x0000000e09007388 */ /* 0x0005e20000000a00 */
[----:B0-----:R-:W-:-:S03]  /*1f60*/  LEA R5, R4, UR4, 0x3 ;  /* 0x0000000404057c11 */ /* 0x001fc6000f8e18ff */
[----:B------:R-:W-:Y:S01]  /*1f70*/  STS.64 [R11], R16 ;  /* 0x000000100b007388 */ /* 0x000fe20000000a00 */
[----:B------:R-:W-:Y:S02]  /*1f80*/  IMAD.MOV.U32 R4, RZ, RZ, R24 ;  /* 0x000000ffff047224 */ /* 0x000fe400078e0018 */
[----:B-1----:R-:W-:Y:S01]  /*1f90*/  IMAD.MOV.U32 R7, RZ, RZ, R27 ;  /* 0x000000ffff077224 */ /* 0x002fe200078e001b */
[----:B------:R-:W-:Y:S01]  /*1fa0*/  STS.64 [R37], R18 ;  /* 0x0000001225007388 */ /* 0x000fe20000000a00 */
[----:B--2---:R-:W-:-:S03]  /*1fb0*/  LEA R9, R6, UR4, 0x3 ;  /* 0x0000000406097c11 */ /* 0x004fc6000f8e18ff */
[----:B------:R-:W-:Y:S01]  /*1fc0*/  STS.64 [R39], R20 ;  /* 0x0000001427007388 */ /* 0x000fe20000000a00 */
[----:B------:R-:W-:-:S03]  /*1fd0*/  IMAD.MOV.U32 R6, RZ, RZ, R26 ;  /* 0x000000ffff067224 */ /* 0x000fc600078e001a */
[----:B------:R0:W-:Y:S02]  /*1fe0*/  STS.64 [R5], R22 ;  /* 0x0000001605007388 */ /* 0x0001e40000000a00 */
[----:B0-----:R-:W-:-:S05]  /*1ff0*/  IMAD.MOV.U32 R5, RZ, RZ, R25 ;  /* 0x000000ffff057224 */ /* 0x001fca00078e0019 */
[----:B------:R0:W-:Y:S04]  /*2000*/  STS.64 [R41], R4 ;  /* 0x0000000429007388 */ /* 0x0001e80000000a00 */
[----:B------:R0:W-:Y:S01]  /*2010*/  STS.64 [R9], R6 ;  /* 0x0000000609007388 */ /* 0x0001e20000000a00 */
[----:B------:R-:W-:Y:S06]  /*2020*/  BAR.SYNC.DEFER_BLOCKING 0x0 ;  /* 0x0000000000007b1d */ /* 0x000fec0000010000 */
[----:B------:R0:W1:Y:S04]  /*2030*/  LDS.64 R2, [R33] ;  /* 0x0000000021027984 */ /* 0x0000680000000a00 */
[----:B------:R0:W2:Y:S04]  /*2040*/  LDS.64 R12, [R33+0x8] ;  /* 0x00000800210c7984 */ /* 0x0000a80000000a00 */
[----:B------:R0:W3:Y:S04]  /*2050*/  LDS.64 R14, [R33+0x10] ;  /* 0x00001000210e7984 */ /* 0x0000e80000000a00 */
[----:B------:R0:W4:Y:S04]  /*2060*/  LDS.64 R16, [R33+0x18] ;  /* 0x0000180021107984 */ /* 0x0001280000000a00 */
[----:B------:R0:W0:Y:S04]  /*2070*/  LDS.64 R18, [R33+0x20] ;  /* 0x0000200021127984 */ /* 0x0000280000000a00 */
[----:B------:R0:W0:Y:S04]  /*2080*/  LDS.64 R20, [R33+0x28] ;  /* 0x0000280021147984 */ /* 0x0000280000000a00 */
[----:B------:R0:W0:Y:S04]  /*2090*/  LDS.64 R22, [R33+0x30] ;  /* 0x0000300021167984 */ /* 0x0000280000000a00 */
[----:B------:R0:W0:Y:S04]  /*20a0*/  LDS.64 R24, [R33+0x38] ;  /* 0x0000380021187984 */ /* 0x0000280000000a00 */
[----:B------:R0:W0:Y:S01]  /*20b0*/  LDS.64 R26, [R33+0x40] ;  /* 0x00004000211a7984 */ /* 0x0000220000000a00 */
[----:B------:R-:W-:Y:S06]  /*20c0*/  BAR.SYNC.DEFER_BLOCKING 0x0 ;  /* 0x0000000000007b1d */ /* 0x000fec0000010000 */
[----:B------:R-:W-:Y:S05]  /*20d0*/  BRA `(.L_x_204) ;  /* 0xffffffe400a87947 */ /* 0x000fea000383ffff */
.L_x_203:
[----:B------:R-:W-:Y:S01]  /*20e0*/  LEA R49, R49, UR4, 0x3 ;  /* 0x0000000431317c11 */ /* 0x000fe2000f8e18ff */
[----:B------:R-:W-:Y:S01]  /*20f0*/  IMAD R33, R0, -0x40, R33 ;  /* 0xffffffc000217824 */ /* 0x000fe200078e0221 */
[----:B------:R-:W-:Y:S01]  /*2100*/  LEA R5, R48, UR4, 0x3 ;  /* 0x0000000430057c11 */ /* 0x000fe2000f8e18ff */
[----:B------:R-:W-:Y:S01]  /*2110*/  VIADD R8, R0, 0x300 ;  /* 0x0000030000087836 */ /* 0x000fe20000000000 */
[----:B------:R-:W-:Y:S01]  /*2120*/  LEA R47, R47, UR4, 0x3 ;  /* 0x000000042f2f7c11 */ /* 0x000fe2000f8e18ff */
[----:B------:R-:W-:Y:S01]  /*2130*/  STS.64 [R49], R2 ;  /* 0x0000000231007388 */ /* 0x000fe20000000a00 */
[----:B------:R-:W-:Y:S01]  /*2140*/  LEA R7, R46, UR4, 0x3 ;  /* 0x000000042e077c11 */ /* 0x000fe2000f8e18ff */
[----:B------:R-:W-:Y:S01]  /*2150*/  BSSY.RECONVERGENT B0, `(.L_x_205) ;  /* 0x000002c000007945 */ /* 0x000fe20003800200 */
[----:B------:R-:W-:Y:S01]  /*2160*/  LEA R45, R45, UR4, 0x3 ;  /* 0x000000042d2d7c11 */ /* 0x000fe2000f8e18ff */
[----:B------:R0:W-:Y:S01]  /*2170*/  STS.64 [R5], R12 ;  /* 0x0000000c05007388 */ /* 0x0001e20000000a00 */
[----:B------:R-:W-:-:S02]  /*2180*/  LEA R9, R44, UR4, 0x3 ;  /* 0x000000042c097c11 */ /* 0x000fc4000f8e18ff */
[----:B------:R-:W-:Y:S01]  /*2190*/  LEA R11, R4, UR4, 0x3 ;  /* 0x00000004040b7c11 */ /* 0x000fe2000f8e18ff */
[----:B------:R1:W-:Y:S04]  /*21a0*/  STS.64 [R47], R14 ;  /* 0x0000000e2f007388 */ /* 0x0003e80000000a00 */
[----:B------:R2:W-:Y:S01]  /*21b0*/  STS.64 [R7], R16 ;  /* 0x0000001007007388 */ /* 0x0005e20000000a00 */
[----:B0-----:R-:W-:-:S03]  /*21c0*/  LEA R13, R42, UR4, 0x3 ;  /* 0x000000042a0d7c11 */ /* 0x001fc6000f8e18ff */
[----:B------:R0:W-:Y:S01]  /*21d0*/  STS.64 [R45], R18 ;  /* 0x000000122d007388 */ /* 0x0001e20000000a00 */
[----:B------:R-:W3:Y:S01]  /*21e0*/  LDC.64 R4, c[0x0][0x388] ;  /* 0x0000e200ff047b82 */ /* 0x000ee20000000a00 */
[----:B-1----:R-:W-:Y:S02]  /*21f0*/  LEA R15, R6, UR4, 0x3 ;  /* 0x00000004060f7c11 */ /* 0x002fe4000f8e18ff */
[----:B------:R0:W-:Y:S01]  /*2200*/  STS.64 [R9], R20 ;  /* 0x0000001409007388 */ /* 0x0001e20000000a00 */
[----:B------:R-:W1:Y:S01]  /*2210*/  LDCU.64 UR4, c[0x0][0x3a0] ;  /* 0x00007400ff0477ac */ /* 0x000e620008000a00 */
[C---:B------:R-:W-:Y:S02]  /*2220*/  VIADD R6, R0.reuse, 0x100 ;  /* 0x0000010000067836 */ /* 0x040fe40000000000 */
[----:B------:R0:W-:Y:S01]  /*2230*/  STS.64 [R11], R22 ;  /* 0x000000160b007388 */ /* 0x0001e20000000a00 */
[----:B--2---:R-:W-:-:S03]  /*2240*/  VIADD R7, R0, 0x200 ;  /* 0x0000020000077836 */ /* 0x004fc60000000000 */
[----:B------:R0:W-:Y:S04]  /*2250*/  STS.64 [R13], R24 ;  /* 0x000000180d007388 */ /* 0x0001e80000000a00 */
[----:B------:R0:W-:Y:S01]  /*2260*/  STS.64 [R15], R26 ;  /* 0x0000001a0f007388 */ /* 0x0001e20000000a00 */
[----:B------:R-:W-:Y:S01]  /*2270*/  BAR.SYNC.DEFER_BLOCKING 0x0 ;  /* 0x0000000000007b1d */ /* 0x000fe20000010000 */
[----:B-1----:R-:W-:Y:S02]  /*2280*/  ISETP.GE.U32.AND P1, PT, R0, UR4, PT ;  /* 0x0000000400007c0c */ /* 0x002fe4000bf26070 */
[----:B------:R-:W-:Y:S01]  /*2290*/  ISETP.GE.U32.AND P0, PT, R8, UR4, PT ;  /* 0x0000000408007c0c */ /* 0x000fe2000bf06070 */
[C---:B------:R-:W-:Y:S01]  /*22a0*/  VIADD R8, R0.reuse, 0x600 ;  /* 0x0000060000087836 */ /* 0x040fe20000000000 */
[----:B------:R-:W-:Y:S01]  /*22b0*/  ISETP.GE.U32.AND.EX P1, PT, RZ, UR5, PT, P1 ;  /* 0x00000005ff007c0c */ /* 0x000fe2000bf26110 */
[----:B---3--:R-:W-:Y:S01]  /*22c0*/  IMAD.WIDE.U32 R4, R0, 0x8, R4 ;  /* 0x0000000800047825 */ /* 0x008fe200078e0004 */
[----:B------:R-:W-:-:S02]  /*22d0*/  ISETP.GE.U32.AND P5, PT, R7, UR4, PT ;  /* 0x0000000407007c0c */ /* 0x000fc4000bfa6070 */
[----:B------:R-:W-:Y:S01]  /*22e0*/  ISETP.GE.U32.AND P4, PT, R6, UR4, PT ;  /* 0x0000000406007c0c */ /* 0x000fe2000bf86070 */
[C---:B------:R-:W-:Y:S01]  /*22f0*/  VIADD R7, R0.reuse, 0x500 ;  /* 0x0000050000077836 */ /* 0x040fe20000000000 */
[----:B------:R-:W-:Y:S02]  /*2300*/  LOP3.LUT R6, R0, 0x400, RZ, 0xfc, !PT ;  /* 0x0000040000067812 */ /* 0x000fe400078efcff */
[----:B------:R-:W-:Y:S01]  /*2310*/  ISETP.GE.U32.AND P2, PT, R8, UR4, PT ;  /* 0x0000000408007c0c */ /* 0x000fe2000bf46070 */
[----:B------:R-:W-:Y:S01]  /*2320*/  VIADD R8, R0, 0x700 ;  /* 0x0000070000087836 */ /* 0x000fe20000000000 */
[----:B------:R-:W-:Y:S02]  /*2330*/  ISETP.GE.U32.AND P6, PT, R6, UR4, PT ;  /* 0x0000000406007c0c */ /* 0x000fe4000bfc6070 */
[----:B------:R-:W-:Y:S02]  /*2340*/  ISETP.GE.U32.AND P3, PT, R7, UR4, PT ;  /* 0x0000000407007c0c */ /* 0x000fe4000bf66070 */
[----:B------:R-:W-:Y:S01]  /*2350*/  ISETP.GE.U32.AND.EX P4, PT, RZ, UR5, PT, P4 ;  /* 0x00000005ff007c0c */ /* 0x000fe2000bf86140 */
[----:B------:R0:W1:Y:S01]  /*2360*/  LDS.64 R2, [R33+0x4000] ;  /* 0x0040000021027984 */ /* 0x0000620000000a00 */
[----:B------:R-:W-:Y:S11]  /*2370*/  @P1 BRA `(.L_x_206) ;  /* 0x0000000000241947 */ /* 0x000ff60003800000 */
[----:B------:R-:W2:Y:S01]  /*2380*/  LDS.64 R6, [R33] ;  /* 0x0000000021067984 */ /* 0x000ea20000000a00 */
[----:B0-----:R-:W-:Y:S01]  /*2390*/  IMAD.MOV.U32 R11, RZ, RZ, -0x1 ;  /* 0xffffffffff0b7424 */ /* 0x001fe200078e00ff */
[----:B--2---:R-:W-:-:S04]  /*23a0*/  ISETP.GT.U32.AND P1, PT, R6, -0x1, PT ;  /* 0xffffffff0600780c */ /* 0x004fc80003f24070 */
[----:B------:R-:W-:-:S04]  /*23b0*/  ISETP.GT.AND.EX P1, PT, R7, -0x1, PT, P1 ;  /* 0xffffffff0700780c */ /* 0x000fc80003f24310 */
[----:B------:R-:W-:Y:S02]  /*23c0*/  SEL R9, RZ, 0xffffffff, !P1 ;  /* 0xffffffffff097807 */ /* 0x000fe40004800000 */
[----:B------:R-:W-:Y:S02]  /*23d0*/  SEL R11, R11, 0x80000000, P1 ;  /* 0x800000000b0b7807 */ /* 0x000fe40000800000 */
[----:B------:R-:W-:Y:S02]  /*23e0*/  LOP3.LUT R6, R9, R6, RZ, 0x3c, !PT ;  /* 0x0000000609067212 */ /* 0x000fe400078e3cff */
[----:B------:R-:W-:-:S05]  /*23f0*/  LOP3.LUT R7, R11, R7, RZ, 0x3c, !PT ;  /* 0x000000070b077212 */ /* 0x000fca00078e3cff */
[----:B------:R2:W-:Y:S02]  /*2400*/  STG.E.64 desc[UR10][R4.64], R6 ;  /* 0x0000000604007986 */ /* 0x0005e4000c101b0a */
.L_x_206:
[----:B------:R-:W-:Y:S05]  /*2410*/  BSYNC.RECONVERGENT B0 ;  /* 0x0000000000007941 */ /* 0x000fea0003800200 */
.L_x_205:
[----:B--2---:R2:W3:Y:S01]  /*2420*/  LDS.64 R6, [R33+0x800] ;  /* 0x0008000021067984 */ /* 0x0044e20000000a00 */
[----:B------:R-:W-:Y:S01]  /*2430*/  BSSY.RECONVERGENT B0, `(.L_x_207) ;  /* 0x000000c000007945 */ /* 0x000fe20003800200 */
[----:B------:R-:W-:Y:S02]  /*2440*/  ISETP.GE.U32.AND P1, PT, R8, UR4, PT ;  /* 0x0000000408007c0c */ /* 0x000fe4000bf26070 */
[----:B------:R-:W-:Y:S01]  /*2450*/  LOP3.LUT R0, R0, 0x800, RZ, 0xfc, !PT ;  /* 0x0000080000007812 */ /* 0x000fe200078efcff */
[----:B------:R-:W-:Y:S10]  /*2460*/  @P4 BRA `(.L_x_208) ;  /* 0x0000000000204947 */ /* 0x000ff40003800000 */
[----:B---3--:R-:W-:Y:S01]  /*2470*/  ISETP.GT.U32.AND P4, PT, R6, -0x1, PT ;  /* 0xffffffff0600780c */ /* 0x008fe20003f84070 */
[----:B0-----:R-:W-:-:S03]  /*2480*/  IMAD.MOV.U32 R11, RZ, RZ, -0x1 ;  /* 0xffffffffff0b7424 */ /* 0x001fc600078e00ff */
[----:B------:R-:W-:-:S04]  /*2490*/  ISETP.GT.AND.EX P4, PT, R7, -0x1, PT, P4 ;  /* 0xffffffff0700780c */ /* 0x000fc80003f84340 */
[----:B------:R-:W-:Y:S02]  /*24a0*/  SEL R9, RZ, 0xffffffff, !P4 ;  /* 0xffffffffff097807 */ /* 0x000fe40006000000 */
[----:B------:R-:W-:Y:S02]  /*24b0*/  SEL R11, R11, 0x80000000, P4 ;  /* 0x800000000b0b7807 */ /* 0x000fe40002000000 */
[----:B------:R-:W-:Y:S02]  /*24c0*/  LOP3.LUT R6, R9, R6, RZ, 0x3c, !PT ;  /* 0x0000000609067212 */ /* 0x000fe400078e3cff */
[----:B------:R-:W-:-:S05]  /*24d0*/  LOP3.LUT R7, R11, R7, RZ, 0x3c, !PT ;  /* 0x000000070b077212 */ /* 0x000fca00078e3cff */
[----:B------:R4:W-:Y:S02]  /*24e0*/  STG.E.64 desc[UR10][R4.64+0x800], R6 ;  /* 0x0008000604007986 */ /* 0x0009e4000c101b0a */
.L_x_208:
[----:B------:R-:W-:Y:S05]  /*24f0*/  BSYNC.RECONVERGENT B0 ;  /* 0x0000000000007941 */ /* 0x000fea0003800200 */
.L_x_207:
[----:B---34-:R3:W4:Y:S01]  /*2500*/  LDS.64 R6, [R33+0x1000] ;  /* 0x0010000021067984 */ /* 0x0187220000000a00 */
[----:B------:R-:W-:Y:S01]  /*2510*/  ISETP.GE.U32.AND.EX P5, PT, RZ, UR5, PT, P5 ;  /* 0x00000005ff007c0c */ /* 0x000fe2000bfa6150 */
[----:B------:R-:W-:Y:S01]  /*2520*/  BSSY.RECONVERGENT B0, `(.L_x_209) ;  /* 0x0000011000007945 */ /* 0x000fe20003800200 */
[----:B------:R-:W-:Y:S02]  /*2530*/  ISETP.GE.U32.AND P4, PT, R0, UR4, PT ;  /* 0x0000000400007c0c */ /* 0x000fe4000bf86070 */
[----:B------:R-:W-:Y:S02]  /*2540*/  ISETP.GE.U32.AND.EX P0, PT, RZ, UR5, PT, P0 ;  /* 0x00000005ff007c0c */ /* 0x000fe4000bf06100 */
[----:B------:R-:W-:Y:S02]  /*2550*/  ISETP.GE.U32.AND.EX P6, PT, RZ, UR5, PT, P6 ;  /* 0x00000005ff007c0c */ /* 0x000fe4000bfc6160 */
[----:B------:R-:W-:Y:S02]  /*2560*/  ISETP.GE.U32.AND.EX P3, PT, RZ, UR5, PT, P3 ;  /* 0x00000005ff007c0c */ /* 0x000fe4000bf66130 */
[----:B------:R-:W-:-:S02]  /*2570*/  ISETP.GE.U32.AND.EX P2, PT, RZ, UR5, PT, P2 ;  /* 0x00000005ff007c0c */ /* 0x000fc4000bf46120 */
[----:B------:R-:W-:Y:S02]  /*2580*/  ISETP.GE.U32.AND.EX P1, PT, RZ, UR5, PT, P1 ;  /* 0x00000005ff007c0c */ /* 0x000fe4000bf26110 */
[----:B------:R-:W-:Y:S01]  /*2590*/  ISETP.GE.U32.AND.EX P4, PT, RZ, UR5, PT, P4 ;  /* 0x00000005ff007c0c */ /* 0x000fe2000bf86140 */
[----:B------:R-:W-:-:S12]  /*25a0*/  @P5 BRA `(.L_x_210) ;  /* 0x0000000000205947 */ /* 0x000fd80003800000 */
[----:B----4-:R-:W-:Y:S01]  /*25b0*/  ISETP.GT.U32.AND P5, PT, R6, -0x1, PT ;  /* 0xffffffff0600780c */ /* 0x010fe20003fa4070 */
[----:B0-----:R-:W-:-:S03]  /*25c0*/  IMAD.MOV.U32 R11, RZ, RZ, -0x1 ;  /* 0xffffffffff0b7424 */ /* 0x001fc600078e00ff */
[----:B------:R-:W-:-:S04]  /*25d0*/  ISETP.GT.AND.EX P5, PT, R7, -0x1, PT, P5 ;  /* 0xffffffff0700780c */ /* 0x000fc80003fa4350 */
[----:B------:R-:W-:Y:S02]  /*25e0*/  SEL R9, RZ, 0xffffffff, !P5 ;  /* 0xffffffffff097807 */ /* 0x000fe40006800000 */
[----:B------:R-:W-:Y:S02]  /*25f0*/  SEL R11, R11, 0x80000000, P5 ;  /* 0x800000000b0b7807 */ /* 0x000fe40002800000 */
[----:B------:R-:W-:Y:S02]  /*2600*/  LOP3.LUT R6, R9, R6, RZ, 0x3c, !PT ;  /* 0x0000000609067212 */ /* 0x000fe400078e3cff */
[----:B------:R-:W-:-:S05]  /*2610*/  LOP3.LUT R7, R11, R7, RZ, 0x3c, !PT ;  /* 0x000000070b077212 */ /* 0x000fca00078e3cff */
[----:B------:R0:W-:Y:S02]  /*2620*/  STG.E.64 desc[UR10][R4.64+0x1000], R6 ;  /* 0x0010000604007986 */ /* 0x0001e4000c101b0a */
.L_x_210:
[----:B------:R-:W-:Y:S05]  /*2630*/  BSYNC.RECONVERGENT B0 ;  /* 0x0000000000007941 */ /* 0x000fea0003800200 */
.L_x_209:
[----:B0---4-:R0:W4:Y:S01]  /*2640*/  LDS.64 R6, [R33+0x1800] ;  /* 0x0018000021067984 */ /* 0x0111220000000a00 */
[----:B------:R-:W-:Y:S04]  /*2650*/  BSSY.RECONVERGENT B0, `(.L_x_211) ;  /* 0x000000a000007945 */ /* 0x000fe80003800200 */
[----:B------:R-:W-:Y:S05]  /*2660*/  @P0 BRA `(.L_x_212) ;  /* 0x0000000000200947 */ /* 0x000fea0003800000 */
[----:B----4-:R-:W-:Y:S01]  /*2670*/  ISETP.GT.U32.AND P0, PT, R6, -0x1, PT ;  /* 0xffffffff0600780c */ /* 0x010fe20003f04070 */
[----:B------:R-:W-:-:S03]  /*2680*/  IMAD.MOV.U32 R11, RZ, RZ, -0x1 ;  /* 0xffffffffff0b7424 */ /* 0x000fc600078e00ff */
[----:B------:R-:W-:-:S04]  /*2690*/  ISETP.GT.AND.EX P0, PT, R7, -0x1, PT, P0 ;  /* 0xffffffff0700780c */ /* 0x000fc80003f04300 */
[----:B------:R-:W-:Y:S02]  /*26a0*/  SEL R9, RZ, 0xffffffff, !P0 ;  /* 0xffffffffff097807 */ /* 0x000fe40004000000 */
[----:B------:R-:W-:Y:S02]  /*26b0*/  SEL R11, R11, 0x80000000, P0 ;  /* 0x800000000b0b7807 */ /* 0x000fe40000000000 */
[----:B------:R-:W-:Y:S02]  /*26c0*/  LOP3.LUT R6, R9, R6, RZ, 0x3c, !PT ;  /* 0x0000000609067212 */ /* 0x000fe400078e3cff */
[----:B------:R-:W-:-:S05]  /*26d0*/  LOP3.LUT R7, R11, R7, RZ, 0x3c, !PT ;  /* 0x000000070b077212 */ /* 0x000fca00078e3cff */
[----:B------:R4:W-:Y:S02]  /*26e0*/  STG.E.64 desc[UR10][R4.64+0x1800], R6 ;  /* 0x0018000604007986 */ /* 0x0009e4000c101b0a */
.L_x_212:
[----:B------:R-:W-:Y:S05]  /*26f0*/  BSYNC.RECONVERGENT B0 ;  /* 0x0000000000007941 */ /* 0x000fea0003800200 */
.L_x_211:
[----:B----4-:R4:W0:Y:S01]  /*2700*/  LDS.64 R6, [R33+0x2000] ;  /* 0x0020000021067984 */ /* 0x0108220000000a00 */
[----:B------:R-:W-:Y:S04]  /*2710*/  BSSY.RECONVERGENT B0, `(.L_x_213) ;  /* 0x000000a000007945 */ /* 0x000fe80003800200 */
[----:B------:R-:W-:Y:S05]  /*2720*/  @P6 BRA `(.L_x_214) ;  /* 0x0000000000206947 */ /* 0x000fea0003800000 */
[----:B0-----:R-:W-:Y:S01]  /*2730*/  ISETP.GT.U32.AND P0, PT, R6, -0x1, PT ;  /* 0xffffffff0600780c */ /* 0x001fe20003f04070 */
[----:B------:R-:W-:-:S03]  /*2740*/  IMAD.MOV.U32 R11, RZ, RZ, -0x1 ;  /* 0xffffffffff0b7424 */ /* 0x000fc600078e00ff */
[----:B------:R-:W-:-:S04]  /*2750*/  ISETP.GT.AND.EX P0, PT, R7, -0x1, PT, P0 ;  /* 0xffffffff0700780c */ /* 0x000fc80003f04300 */
[----:B------:R-:W-:Y:S02]  /*2760*/  SEL R9, RZ, 0xffffffff, !P0 ;  /* 0xffffffffff097807 */ /* 0x000fe40004000000 */
[----:B------:R-:W-:Y:S02]  /*2770*/  SEL R11, R11, 0x80000000, P0 ;  /* 0x800000000b0b7807 */ /* 0x000fe40000000000 */
[----:B------:R-:W-:Y:S02]  /*2780*/  LOP3.LUT R6, R9, R6, RZ, 0x3c, !PT ;  /* 0x0000000609067212 */ /* 0x000fe400078e3cff */
[----:B------:R-:W-:-:S05]  /*2790*/  LOP3.LUT R7, R11, R7, RZ, 0x3c, !PT ;  /* 0x000000070b077212 */ /* 0x000fca00078e3cff */
[----:B------:R0:W-:Y:S02]  /*27a0*/  STG.E.64 desc[UR10][R4.64+0x2000], R6 ;  /* 0x0020000604007986 */ /* 0x0001e4000c101b0a */
.L_x_214:
[----:B------:R-:W-:Y:S05]  /*27b0*/  BSYNC.RECONVERGENT B0 ;  /* 0x0000000000007941 */ /* 0x000fea0003800200 */
.L_x_213:
[----:B0-----:R0:W0:Y:S01]  /*27c0*/  LDS.64 R6, [R33+0x2800] ;  /* 0x0028000021067984 */ /* 0x0010220000000a00 */
        /* <DEDUP_REMOVED lines=10> */
.L_x_216:
[----:B------:R-:W-:Y:S05]  /*2870*/  BSYNC.RECONVERGENT B0 ;  /* 0x0000000000007941 */ /* 0x000fea0003800200 */
.L_x_215:
        /* <DEDUP_REMOVED lines=11> */
.L_x_218:
[----:B------:R-:W-:Y:S05]  /*2930*/  BSYNC.RECONVERGENT B0 ;  /* 0x0000000000007941 */ /* 0x000fea0003800200 */
.L_x_217:
        /* <DEDUP_REMOVED lines=11> */
.L_x_220:
[----:B------:R-:W-:Y:S05]  /*29f0*/  BSYNC.RECONVERGENT B0 ;  /* 0x0000000000007941 */ /* 0x000fea0003800200 */
.L_x_219:
[----:B------:R-:W-:Y:S05]  /*2a00*/  @P4 EXIT ;  /* 0x000000000000494d */ /* 0x000fea0003800000 */
[----:B-1----:R-:W-:Y:S01]  /*2a10*/  ISETP.GT.U32.AND P0, PT, R2, -0x1, PT ;  /* 0xffffffff0200780c */ /* 0x002fe20003f04070 */
[----:B------:R-:W-:-:S03]  /*2a20*/  IMAD.MOV.U32 R9, RZ, RZ, -0x1 ;  /* 0xffffffffff097424 */ /* 0x000fc600078e00ff */
[----:B------:R-:W-:-:S04]  /*2a30*/  ISETP.GT.AND.EX P0, PT, R3, -0x1, PT, P0 ;  /* 0xffffffff0300780c */ /* 0x000fc80003f04300 */
[----:B0-----:R-:W-:Y:S02]  /*2a40*/  SEL R7, RZ, 0xffffffff, !P0 ;  /* 0xffffffffff077807 */ /* 0x001fe40004000000 */
[----:B------:R-:W-:Y:S02]  /*2a50*/  SEL R9, R9, 0x80000000, P0 ;  /* 0x8000000009097807 */ /* 0x000fe40000000000 */
[----:B------:R-:W-:Y:S02]  /*2a60*/  LOP3.LUT R2, R7, R2, RZ, 0x3c, !PT ;  /* 0x0000000207027212 */ /* 0x000fe400078e3cff */
[----:B------:R-:W-:-:S05]  /*2a70*/  LOP3.LUT R3, R9, R3, RZ, 0x3c, !PT ;  /* 0x0000000309037212 */ /* 0x000fca00078e3cff */
[----:B------:R-:W-:Y:S01]  /*2a80*/  STG.E.64 desc[UR10][R4.64+0x4000], R2 ;  /* 0x0040000204007986 */ /* 0x000fe2000c101b0a */
[----:B------:R-:W-:Y:S05]  /*2a90*/  EXIT ;  /* 0x000000000000794d */ /* 0x000fea0003800000 */
.L_x_221:
        /* <DEDUP_REMOVED lines=14> */
.L_x_262:


//--------------------- .text._ZN3cub18CUB_300001_SM_10006detail8for_each13static_kernelINS2_12policy_hub_t12policy_500_tElN6thrust24THRUST_300001_SM_1000_NS8cuda_cub10__tabulate7functorINS7_6detail15normal_iteratorINS7_10device_ptrIdEEEENS7_6system6detail7generic6detail22compute_sequence_valueIdvEElEEEEvT0_T1_ --------------------------
	.section	.text._ZN3cub18CUB_300001_SM_10006detail8for_each13static_kernelINS2_12policy_hub_t12policy_500_tElN6thrust24THRUST_300001_SM_1000_NS8cuda_cub10__tabulate7functorINS7_6detail15normal_iteratorINS7_10device_ptrIdEEEENS7_6system6detail7generic6detail22compute_sequence_valueIdvEElEEEEvT0_T1_,"ax",@progbits
	.align	128
        .global         _ZN3cub18CUB_300001_SM_10006detail8for_each13static_kernelINS2_12policy_hub_t12policy_500_tElN6thrust24THRUST_300001_SM_1000_NS8cuda_cub10__tabulate7functorINS7_6detail15normal_iteratorINS7_10device_ptrIdEEEENS7_6system6detail7generic6detail22compute_sequence_valueIdvEElEEEEvT0_T1_
        .type           _ZN3cub18CUB_300001_SM_10006detail8for_each13static_kernelINS2_12policy_hub_t12policy_500_tElN6thrust24THRUST_300001_SM_1000_NS8cuda_cub10__tabulate7functorINS7_6detail15normal_iteratorINS7_10device_ptrIdEEEENS7_6system6detail7generic6detail22compute_sequence_valueIdvEElEEEEvT0_T1_,@function
        .size           _ZN3cub18CUB_300001_SM_10006detail8for_each13static_kernelINS2_12policy_hub_t12policy_500_tElN6thrust24THRUST_300001_SM_1000_NS8cuda_cub10__tabulate7functorINS7_6detail15normal_iteratorINS7_10device_ptrIdEEEENS7_6system6detail7generic6detail22compute_sequence_valueIdvEElEEEEvT0_T1_,(.L_x_263 - _ZN3cub18CUB_300001_SM_10006detail8for_each13static_kernelINS2_12policy_hub_t12policy_500_tElN6thrust24THRUST_300001_SM_1000_NS8cuda_cub10__tabulate7functorINS7_6detail15normal_iteratorINS7_10device_ptrIdEEEENS7_6system6detail7generic6detail22compute_sequence_valueIdvEElEEEEvT0_T1_)
        .other          _ZN3cub18CUB_300001_SM_10006detail8for_each13static_kernelINS2_12policy_hub_t12policy_500_tElN6thrust24THRUST_300001_SM_1000_NS8cuda_cub10__tabulate7functorINS7_6detail15normal_iteratorINS7_10device_ptrIdEEEENS7_6system6detail7generic6detail22compute_sequence_valueIdvEElEEEEvT0_T1_,@"STO_CUDA_ENTRY STV_DEFAULT"
_ZN3cub18CUB_300001_SM_10006detail8for_each13static_kernelINS2_12policy_hub_t12policy_500_tElN6thrust24THRUST_300001_SM_1000_NS8cuda_cub10__tabulate7functorINS7_6detail15normal_iteratorINS7_10device_ptrIdEEEENS7_6system6detail7generic6detail22compute_sequence_valueIdvEElEEEEvT0_T1_:
.text._ZN3cub18CUB_300001_SM_10006detail8for_each13static_kernelINS2_12policy_hub_t12policy_500_tElN6thrust24THRUST_300001_SM_1000_NS8cuda_cub10__tabulate7functorINS7_6detail15normal_iteratorINS7_10device_ptrIdEEEENS7_6system6detail7generic6detail22compute_sequence_valueIdvEElEEEEvT0_T1_:
[----:B------:R-:W-:Y:S08]  /*0000*/  LDC R1, c[0x0][0x37c] ;  /* 0x0000df00ff017b82 */ /* 0x000ff00000000800 */
[----:B------:R-:W0:Y:S01]  /*0010*/  S2UR UR4, SR_CTAID.X ;  /* 0x00000000000479c3 */ /* 0x000e220000002500 */
[----:B------:R-:W1:Y:S01]  /*0020*/  LDCU.64 UR6, c[0x0][0x380] ;  /* 0x00007000ff0677ac */ /* 0x000e620008000a00 */
[----:B------:R-:W2:Y:S01]  /*0030*/  LDCU.64 UR8, c[0x0][0x358] ;  /* 0x00006b00ff0877ac */ /* 0x000ea20008000a00 */
[----:B0-----:R-:W-:-:S04]  /*0040*/  UIMAD.WIDE.U32 UR4, UR4, 0x200, URZ ;  /* 0x00000200040478a5 */ /* 0x001fc8000f8e00ff */
[----:B-1----:R-:W-:-:S04]  /*0050*/  UIADD3 UR6, UP0, UPT, -UR4, UR6, URZ ;  /* 0x0000000604067290 */ /* 0x002fc8000ff1e1ff */
[----:B------:R-:W-:Y:S02]  /*0060*/  UIADD3.X UR7, UPT, UPT, ~UR5, UR7, URZ, UP0, !UPT ;  /* 0x0000000705077290 */ /* 0x000fe400087fe5ff */
[----:B------:R-:W-:-:S04]  /*0070*/  UISETP.GE.U32.AND UP0, UPT, UR6, 0x200, UPT ;  /* 0x000002000600788c */ /* 0x000fc8000bf06070 */
[----:B------:R-:W-:-:S09]  /*0080*/  UISETP.GE.AND.EX UP0, UPT, UR7, URZ, UPT, UP0 ;  /* 0x000000ff0700728c */ /* 0x000fd2000bf06300 */
[----:B--2---:R-:W-:Y:S05]  /*0090*/  BRA.U !UP0, `(.L_x_222) ;  /* 0x0000000108447547 */ /* 0x004fea000b800000 */
[----:B------:R-:W0:Y:S01]  /*00a0*/  S2R R8, SR_TID.X ;  /* 0x0000000000087919 */ /* 0x000e220000002100 */
[----:B------:R-:W1:Y:S01]  /*00b0*/  LDC.64 R14, c[0x0][0x390] ;  /* 0x0000e400ff0e7b82 */ /* 0x000e620000000a00 */
[----:B------:R-:W2:Y:S07]  /*00c0*/  LDCU.64 UR10, c[0x0][0x388] ;  /* 0x00007100ff0a77ac */ /* 0x000eae0008000a00 */
[----:B------:R-:W1:Y:S01]  /*00d0*/  LDC.64 R12, c[0x0][0x398] ;  /* 0x0000e600ff0c7b82 */ /* 0x000e620000000a00 */
[----:B0-----:R-:W-:-:S05]  /*00e0*/  IADD3 R8, P0, PT, R8, UR4, RZ ;  /* 0x0000000408087c10 */ /* 0x001fca000ff1e0ff */
[----:B------:R-:W-:Y:S01]  /*00f0*/  IMAD.X R9, RZ, RZ, UR5, P0 ;  /* 0x00000005ff097e24 */ /* 0x000fe200080e06ff */
[----:B------:R-:W-:-:S03]  /*0100*/  IADD3 R10, P0, PT, R8, 0x100, RZ ;  /* 0x00000100080a7810 */ /* 0x000fc60007f1e0ff */
[----:B------:R-:W1:Y:S02]  /*0110*/  I2F.F64.U64 R2, R8 ;  /* 0x0000000800027312 */ /* 0x000e640000301800 */
[----:B------:R-:W-:Y:S01]  /*0120*/  IMAD.X R11, RZ, RZ, R9, P0 ;  /* 0x000000ffff0b7224 */ /* 0x000fe200000e0609 */
[----:B--2---:R-:W-:-:S04]  /*0130*/  LEA R4, P0, R8, UR10, 0x3 ;  /* 0x0000000a08047c11 */ /* 0x004fc8000f8018ff */
[----:B------:R-:W-:Y:S01]  /*0140*/  LEA.HI.X R5, R8, UR11, R9, 0x3, P0 ;  /* 0x0000000b08057c11 */ /* 0x000fe200080f1c09 */
[----:B------:R-:W0:Y:S01]  /*0150*/  I2F.F64.U64 R6, R10 ;  /* 0x0000000a00067312 */ /* 0x000e220000301800 */
[----:B-1----:R-:W-:-:S07]  /*0160*/  DFMA R2, R2, R12, R14 ;  /* 0x0000000c0202722b */ /* 0x002fce000000000e */
[----:B------:R-:W-:Y:S01]  /*0170*/  STG.E.64 desc[UR8][R4.64], R2 ;  /* 0x0000000204007986 */ /* 0x000fe2000c101b08 */
[----:B0-----:R-:W-:-:S07]  /*0180*/  DFMA R6, R6, R12, R14 ;  /* 0x0000000c0606722b */ /* 0x001fce000000000e */
[----:B------:R-:W-:Y:S01]  /*0190*/  STG.E.64 desc[UR8][R4.64+0x800], R6 ;  /* 0x0008000604007986 */ /* 0x000fe2000c101b08 */
[----:B------:R-:W-:Y:S05]  /*01a0*/  EXIT ;  /* 0x000000000000794d */ /* 0x000fea0003800000 */
.L_x_222:
[----:B------:R-:W0:Y:S01]  /*01b0*/  S2R R2, SR_TID.X ;  /* 0x0000000000027919 */ /* 0x000e220000002100 */
[----:B------:R-:W-:Y:S01]  /*01c0*/  USHF.R.S32.HI UR7, URZ, 0x1f, UR6 ;  /* 0x0000001fff077899 */ /* 0x000fe20008011406 */
[----:B------:R-:W-:Y:S05]  /*01d0*/  BSSY.RECONVERGENT B0, `(.L_x_223) ;  /* 0x0000013000007945 */ /* 0x000fea0003800200 */
[----:B------:R-:W-:Y:S02]  /*01e0*/  IMAD.U32 R3, RZ, RZ, UR7 ;  /* 0x00000007ff037e24 */ /* 0x000fe4000f8e00ff */
[----:B------:R-:W-:Y:S01]  /*01f0*/  IMAD.U32 R4, RZ, RZ, UR7 ;  /* 0x00000007ff047e24 */ /* 0x000fe2000f8e00ff */
[C---:B0-----:R-:W-:Y:S01]  /*0200*/  ISETP.LT.U32.AND P0, PT, R2.reuse, UR6, PT ;  /* 0x0000000602007c0c */ /* 0x041fe2000bf01070 */
[----:B------:R-:W-:-:S03]  /*0210*/  VIADD R0, R2, 0x100 ;  /* 0x0000010002007836 */ /* 0x000fc60000000000 */
[----:B------:R-:W-:Y:S02]  /*0220*/  ISETP.GT.AND.EX P0, PT, R3, RZ, PT, P0 ;  /* 0x000000ff0300720c */ /* 0x000fe40003f04300 */
[----:B------:R-:W-:-:S04]  /*0230*/  ISETP.LT.U32.AND P1, PT, R0, UR6, PT ;  /* 0x0000000600007c0c */ /* 0x000fc8000bf21070 */
[----:B------:R-:W-:-:S07]  /*0240*/  ISETP.GT.AND.EX P1, PT, R4, RZ, PT, P1 ;  /* 0x000000ff0400720c */ /* 0x000fce0003f24310 */
[----:B------:R-:W-:Y:S06]  /*0250*/  @!P0 BRA `(.L_x_224) ;  /* 0x0000000000288947 */ /* 0x000fec0003800000 */
[----:B------:R-:W-:Y:S01]  /*0260*/  IADD3 R2, P0, PT, R2, UR4, RZ ;  /* 0x0000000402027c10 */ /* 0x000fe2000ff1e0ff */
[----:B------:R-:W0:Y:S01]  /*0270*/  LDC.64 R8, c[0x0][0x390] ;  /* 0x0000e400ff087b82 */ /* 0x000e220000000a00 */
[----:B------:R-:W1:Y:S03]  /*0280*/  LDCU.64 UR10, c[0x0][0x388] ;  /* 0x00007100ff0a77ac */ /* 0x000e660008000a00 */
[----:B------:R-:W-:-:S04]  /*0290*/  IMAD.X R3, RZ, RZ, UR5, P0 ;  /* 0x00000005ff037e24 */ /* 0x000fc800080e06ff */
[----:B------:R-:W0:Y:S01]  /*02a0*/  LDC.64 R6, c[0x0][0x398] ;  /* 0x0000e600ff067b82 */ /* 0x000e220000000a00 */
[----:B------:R-:W0:Y:S01]  /*02b0*/  I2F.F64.U64 R4, R2 ;  /* 0x0000000200047312 */ /* 0x000e220000301800 */
[----:B-1----:R-:W-:-:S04]  /*02c0*/  LEA R10, P0, R2, UR10, 0x3 ;  /* 0x0000000a020a7c11 */ /* 0x002fc8000f8018ff */
[----:B------:R-:W-:Y:S01]  /*02d0*/  LEA.HI.X R11, R2, UR11, R3, 0x3, P0 ;  /* 0x0000000b020b7c11 */ /* 0x000fe200080f1c03 */
[----:B0-----:R-:W-:-:S07]  /*02e0*/  DFMA R4, R4, R6, R8 ;  /* 0x000000060404722b */ /* 0x001fce0000000008 */
[----:B------:R0:W-:Y:S04]  /*02f0*/  STG.E.64 desc[UR8][R10.64], R4 ;  /* 0x000000040a007986 */ /* 0x0001e8000c101b08 */
.L_x_224:
[----:B------:R-:W-:Y:S05]  /*0300*/  BSYNC.RECONVERGENT B0 ;  /* 0x0000000000007941 */ /* 0x000fea0003800200 */
.L_x_223:
[----:B------:R-:W-:Y:S05]  /*0310*/  @!P1 EXIT ;  /* 0x000000000000994d */ /* 0x000fea0003800000 */
[----:B0-----:R-:W-:Y:S01]  /*0320*/  IADD3 R4, P0, PT, R0, UR4, RZ ;  /* 0x0000000400047c10 */ /* 0x001fe2000ff1e0ff */
        /* <DEDUP_REMOVED lines=8> */
[----:B------:R-:W-:Y:S01]  /*03b0*/  STG.E.64 desc[UR8][R6.64], R2 ;  /* 0x0000000206007986 */ /* 0x000fe2000c101b08 */
[----:B------:R-:W-:Y:S05]  /*03c0*/  EXIT ;  /* 0x000000000000794d */ /* 0x000fea0003800000 */
.L_x_225:
        /* <DEDUP_REMOVED lines=11> */
.L_x_263:


//--------------------- .text._ZN3cub18CUB_300001_SM_10006detail8for_each13static_kernelINS2_12policy_hub_t12policy_500_tEmN6thrust24THRUST_300001_SM_1000_NS8cuda_cub20__uninitialized_fill7functorINS7_10device_ptrIdEEdEEEEvT0_T1_ --------------------------
	.section	.text._ZN3cub18CUB_300001_SM_10006detail8for_each13static_kernelINS2_12policy_hub_t12policy_500_tEmN6thrust24THRUST_300001_SM_1000_NS8cuda_cub20__uninitialized_fill7functorINS7_10device_ptrIdEEdEEEEvT0_T1_,"ax",@progbits
	.align	128
        .global         _ZN3cub18CUB_300001_SM_10006detail8for_each13static_kernelINS2_12policy_hub_t12policy_500_tEmN6thrust24THRUST_300001_SM_1000_NS8cuda_cub20__uninitialized_fill7functorINS7_10device_ptrIdEEdEEEEvT0_T1_
        .type           _ZN3cub18CUB_300001_SM_10006detail8for_each13static_kernelINS2_12policy_hub_t12policy_500_tEmN6thrust24THRUST_300001_SM_1000_NS8cuda_cub20__uninitialized_fill7functorINS7_10device_ptrIdEEdEEEEvT0_T1_,@function
        .size           _ZN3cub18CUB_300001_SM_10006detail8for_each13static_kernelINS2_12policy_hub_t12policy_500_tEmN6thrust24THRUST_300001_SM_1000_NS8cuda_cub20__uninitialized_fill7functorINS7_10device_ptrIdEEdEEEEvT0_T1_,(.L_x_264 - _ZN3cub18CUB_300001_SM_10006detail8for_each13static_kernelINS2_12policy_hub_t12policy_500_tEmN6thrust24THRUST_300001_SM_1000_NS8cuda_cub20__uninitialized_fill7functorINS7_10device_ptrIdEEdEEEEvT0_T1_)
        .other          _ZN3cub18CUB_300001_SM_10006detail8for_each13static_kernelINS2_12policy_hub_t12policy_500_tEmN6thrust24THRUST_300001_SM_1000_NS8cuda_cub20__uninitialized_fill7functorINS7_10device_ptrIdEEdEEEEvT0_T1_,@"STO_CUDA_ENTRY STV_DEFAULT"
_ZN3cub18CUB_300001_SM_10006detail8for_each13static_kernelINS2_12policy_hub_t12policy_500_tEmN6thrust24THRUST_300001_SM_1000_NS8cuda_cub20__uninitialized_fill7functorINS7_10device_ptrIdEEdEEEEvT0_T1_:
.text._ZN3cub18CUB_300001_SM_10006detail8for_each13static_kernelINS2_12policy_hub_t12policy_500_tEmN6thrust24THRUST_300001_SM_1000_NS8cuda_cub20__uninitialized_fill7functorINS7_10device_ptrIdEEdEEEEvT0_T1_:
        /* <DEDUP_REMOVED lines=8> */
[----:B------:R-:W-:-:S09]  /*0080*/  UISETP.GE.U32.AND.EX UP0, UPT, UR7, URZ, UPT, UP0 ;  /* 0x000000ff0700728c */ /* 0x000fd2000bf06100 */
[----:B--2---:R-:W-:Y:S05]  /*0090*/  BRA.U !UP0, `(.L_x_226) ;  /* 0x0000000108287547 */ /* 0x004fea000b800000 */
[----:B------:R-:W0:Y:S01]  /*00a0*/  S2R R0, SR_TID.X ;  /* 0x0000000000007919 */ /* 0x000e220000002100 */
[----:B------:R-:W1:Y:S01]  /*00b0*/  LDCU.64 UR6, c[0x0][0x388] ;  /* 0x00007100ff0677ac */ /* 0x000e620008000a00 */
[----:B------:R-:W2:Y:S01]  /*00c0*/  LDC.64 R4, c[0x0][0x390] ;  /* 0x0000e400ff047b82 */ /* 0x000ea20000000a00 */
[----:B0-----:R-:W-:-:S05]  /*00d0*/  IADD3 R0, P0, PT, R0, UR4, RZ ;  /* 0x0000000400007c10 */ /* 0x001fca000ff1e0ff */
[----:B------:R-:W-:Y:S01]  /*00e0*/  IMAD.X R3, RZ, RZ, UR5, P0 ;  /* 0x00000005ff037e24 */ /* 0x000fe200080e06ff */
[----:B-1----:R-:W-:-:S04]  /*00f0*/  LEA R2, P0, R0, UR6, 0x3 ;  /* 0x0000000600027c11 */ /* 0x002fc8000f8018ff */
[----:B------:R-:W-:-:S05]  /*0100*/  LEA.HI.X R3, R0, UR7, R3, 0x3, P0 ;  /* 0x0000000700037c11 */ /* 0x000fca00080f1c03 */
[----:B--2---:R-:W-:Y:S04]  /*0110*/  STG.E.64 desc[UR8][R2.64], R4 ;  /* 0x0000000402007986 */ /* 0x004fe8000c101b08 */
[----:B------:R-:W-:Y:S01]  /*0120*/  STG.E.64 desc[UR8][R2.64+0x800], R4 ;  /* 0x0008000402007986 */ /* 0x000fe2000c101b08 */
[----:B------:R-:W-:Y:S05]  /*0130*/  EXIT ;  /* 0x000000000000794d */ /* 0x000fea0003800000 */
.L_x_226:
[----:B------:R-:W0:Y:S01]  /*0140*/  S2R R0, SR_TID.X ;  /* 0x0000000000007919 */ /* 0x000e220000002100 */
[----:B------:R-:W-:Y:S01]  /*0150*/  IMAD.U32 R2, RZ, RZ, UR7 ;  /* 0x00000007ff027e24 */ /* 0x000fe2000f8e00ff */
[----:B------:R-:W1:Y:S01]  /*0160*/  LDCU.64 UR10, c[0x0][0x388] ;  /* 0x00007100ff0a77ac */ /* 0x000e620008000a00 */
[----:B------:R-:W-:Y:S01]  /*0170*/  IMAD.U32 R6, RZ, RZ, UR7 ;  /* 0x00000007ff067e24 */ /* 0x000fe2000f8e00ff */
[----:B0-----:R-:W-:-:S04]  /*0180*/  ISETP.LT.U32.AND P0, PT, R0, UR6, PT ;  /* 0x0000000600007c0c */ /* 0x001fc8000bf01070 */
[----:B------:R-:W-:Y:S01]  /*0190*/  ISETP.GT.U32.AND.EX P0, PT, R2, RZ, PT, P0 ;  /* 0x000000ff0200720c */ /* 0x000fe20003f04100 */
[C---:B------:R-:W-:Y:S01]  /*01a0*/  VIADD R2, R0.reuse, 0x100 ;  /* 0x0000010000027836 */ /* 0x040fe20000000000 */
[----:B------:R-:W-:-:S04]  /*01b0*/  IADD3 R0, P2, PT, R0, UR4, RZ ;  /* 0x0000000400007c10 */ /* 0x000fc8000ff5e0ff */
[----:B------:R-:W-:Y:S01]  /*01c0*/  ISETP.LT.U32.AND P1, PT, R2, UR6, PT ;  /* 0x0000000602007c0c */ /* 0x000fe2000bf21070 */
[----:B------:R-:W-:Y:S01]  /*01d0*/  IMAD.X R3, RZ, RZ, UR5, P2 ;  /* 0x00000005ff037e24 */ /* 0x000fe200090e06ff */
[----:B-1----:R-:W-:Y:S02]  /*01e0*/  LEA R2, P2, R0, UR10, 0x3 ;  /* 0x0000000a00027c11 */ /* 0x002fe4000f8418ff */
[----:B------:R-:W-:Y:S02]  /*01f0*/  ISETP.GT.U32.AND.EX P1, PT, R6, RZ, PT, P1 ;  /* 0x000000ff0600720c */ /* 0x000fe40003f24110 */
[----:B------:R-:W-:Y:S01]  /*0200*/  LEA.HI.X R3, R0, UR11, R3, 0x3, P2 ;  /* 0x0000000b00037c11 */ /* 0x000fe200090f1c03 */
[----:B------:R-:W0:Y:S04]  /*0210*/  @P0 LDC.64 R4, c[0x0][0x390] ;  /* 0x0000e400ff040b82 */ /* 0x000e280000000a00 */
[----:B0-----:R0:W-:Y:S06]  /*0220*/  @P0 STG.E.64 desc[UR8][R2.64], R4 ;  /* 0x0000000402000986 */ /* 0x0011ec000c101b08 */
[----:B------:R-:W-:Y:S05]  /*0230*/  @!P1 EXIT ;  /* 0x000000000000994d */ /* 0x000fea0003800000 */
[----:B0-----:R-:W0:Y:S02]  /*0240*/  LDC.64 R4, c[0x0][0x390] ;  /* 0x0000e400ff047b82 */ /* 0x001e240000000a00 */
[----:B0-----:R-:W-:Y:S01]  /*0250*/  STG.E.64 desc[UR8][R2.64+0x800], R4 ;  /* 0x0008000402007986 */ /* 0x001fe2000c101b08 */
[----:B------:R-:W-:Y:S05]  /*0260*/  EXIT ;  /* 0x000000000000794d */ /* 0x000fea0003800000 */
.L_x_227:
        /* <DEDUP_REMOVED lines=9> */
.L_x_264:


//--------------------- .text._ZN3cub18CUB_300001_SM_10006detail11EmptyKernelIvEEvv --------------------------
	.section	.text._ZN3cub18CUB_300001_SM_10006detail11EmptyKernelIvEEvv,"ax",@progbits
	.align	128
        .global         _ZN3cub18CUB_300001_SM_10006detail11EmptyKernelIvEEvv
        .type           _ZN3cub18CUB_300001_SM_10006detail11EmptyKernelIvEEvv,@function
        .size           _ZN3cub18CUB_300001_SM_10006detail11EmptyKernelIvEEvv,(.L_x_265 - _ZN3cub18CUB_300001_SM_10006detail11EmptyKernelIvEEvv)
        .other          _ZN3cub18CUB_300001_SM_10006detail11EmptyKernelIvEEvv,@"STO_CUDA_ENTRY STV_DEFAULT"
_ZN3cub18CUB_300001_SM_10006detail11EmptyKernelIvEEvv:
.text._ZN3cub18CUB_300001_SM_10006detail11EmptyKernelIvEEvv:
[----:B------:R-:W-:Y:S01]  /*0000*/  LDC R1, c[0x0][0x37c] ;  /* 0x0000df00ff017b82 */ /* 0x000fe20000000800 */
[----:B------:R-:W-:Y:S05]  /*0010*/  EXIT ;  /* 0x000000000000794d */ /* 0x000fea0003800000 */
.L_x_228:
        /* <DEDUP_REMOVED lines=14> */
.L_x_265:


//--------------------- .text._Z6callerPdS_d      --------------------------
	.section	.text._Z6callerPdS_d,"ax",@progbits
	.align	128
        .global         _Z6callerPdS_d
        .type           _Z6callerPdS_d,@function
        .size           _Z6callerPdS_d,(.L_x_258 - _Z6callerPdS_d)
        .other          _Z6callerPdS_d,@"STO_CUDA_ENTRY STV_DEFAULT"
_Z6callerPdS_d:
.text._Z6callerPdS_d:
[----:B------:R-:W0:Y:S01]  /*0000*/  LDC R1, c[0x0][0x37c] ;  /* 0x0000df00ff017b82 */ /* 0x000e220000000800 */
[----:B------:R-:W1:Y:S07]  /*0010*/  S2R R20, SR_TID.X ;  /* 0x0000000000147919 */ /* 0x000e6e0000002100 */
[----:B------:R-:W1:Y:S01]  /*0020*/  S2UR UR6, SR_CTAID.X ;  /* 0x00000000000679c3 */ /* 0x000e620000002500 */
[----:B------:R-:W2:Y:S01]  /*0030*/  LDCU.64 UR4, c[0x0][0x358] ;  /* 0x00006b00ff0477ac */ /* 0x000ea20008000a00 */
[----:B0-----:R-:W-:-:S06]  /*0040*/  VIADD R1, R1, 0xffffffd8 ;  /* 0xffffffd801017836 */ /* 0x001fcc0000000000 */
[----:B------:R-:W1:Y:S08]  /*0050*/  LDC R3, c[0x0][0x360] ;  /* 0x0000d800ff037b82 */ /* 0x000e700000000800 */
[----:B------:R-:W0:Y:S01]  /*0060*/  LDC.64 R8, c[0x0][0x380] ;  /* 0x0000e000ff087b82 */ /* 0x000e220000000a00 */
[----:B-1----:R-:W-:Y:S01]  /*0070*/  IMAD R20, R3, UR6, R20 ;  /* 0x0000000603147c24 */ /* 0x002fe2000f8e0214 */
[----:B------:R-:W1:Y:S03]  /*0080*/  LDCU.64 UR6, c[0x0][0x390] ;  /* 0x00007200ff0677ac */ /* 0x000e660008000a00 */
[----:B0-----:R-:W-:-:S05]  /*0090*/  IMAD.WIDE R8, R20, 0x8, R8 ;  /* 0x0000000814087825 */ /* 0x001fca00078e0208 */
[----:B--2---:R-:W1:Y:S04]  /*00a0*/  LDG.E.64 R4, desc[UR4][R8.64] ;  /* 0x0000000408047981 */ /* 0x004e68000c1e1b00 */
[----:B------:R-:W2:Y:S01]  /*00b0*/  LDG.E.64 R2, desc[UR4][R8.64+0x8] ;  /* 0x0000080408027981 */ /* 0x000ea2000c1e1b00 */
[----:B------:R-:W-:Y:S01]  /*00c0*/  UMOV UR8, 0xcccccccd ;  /* 0xcccccccd00087882 */ /* 0x000fe20000000000 */
[----:B------:R-:W-:Y:S01]  /*00d0*/  UMOV UR9, 0x3ffccccc ;  /* 0x3ffccccc00097882 */ /* 0x000fe20000000000 */
[----:B------:R-:W-:Y:S01]  /*00e0*/  BSSY.RECONVERGENT B0, `(.L_x_229) ;  /* 0x0000020000007945 */ /* 0x000fe20003800200 */
[----:B-1----:R-:W-:Y:S02]  /*00f0*/  DADD R4, R4, UR6 ;  /* 0x0000000604047e29 */ /* 0x002fe40008000000 */
[----:B--2---:R-:W-:-:S06]  /*0100*/  DADD R2, R2, -UR6 ;  /* 0x8000000602027e29 */ /* 0x004fcc0008000000 */
[----:B------:R-:W-:-:S08]  /*0110*/  DMUL R24, R4, UR8 ;  /* 0x0000000804187c28 */ /* 0x000fd00008000000 */
[----:B------:R-:W-:-:S14]  /*0120*/  DSETP.NEU.AND P1, PT, |R24|, +INF , PT ;  /* 0x7ff000001800742a */ /* 0x000fdc0003f2d200 */
[----:B------:R-:W-:Y:S01]  /*0130*/  @!P1 DMUL R6, RZ, R24 ;  /* 0x00000018ff069228 */ /* 0x000fe20000000000 */
[----:B------:R-:W-:Y:S01]  /*0140*/  @!P1 PLOP3.LUT P0, PT, PT, PT, PT, 0x80, 0x8 ;  /* 0x000000000008981c */ /* 0x000fe20003f0f070 */
[----:B------:R-:W-:-:S12]  /*0150*/  @!P1 BRA `(.L_x_230) ;  /* 0x0000000000609947 */ /* 0x000fd80003800000 */
[----:B------:R-:W-:Y:S01]  /*0160*/  UMOV UR6, 0x6dc9c883 ;  /* 0x6dc9c88300067882 */ /* 0x000fe20000000000 */
[----:B------:R-:W-:Y:S01]  /*0170*/  UMOV UR7, 0x3fe45f30 ;  /* 0x3fe45f3000077882 */ /* 0x000fe20000000000 */
[C---:B------:R-:W-:Y:S01]  /*0180*/  DSETP.GE.AND P0, PT, |R24|.reuse, 2.14748364800000000000e+09, PT ;  /* 0x41e000001800742a */ /* 0x040fe20003f06200 */
[----:B------:R-:W-:Y:S01]  /*0190*/  BSSY.RECONVERGENT B1, `(.L_x_231) ;  /* 0x0000012000017945 */ /* 0x000fe20003800200 */
[----:B------:R-:W-:Y:S01]  /*01a0*/  DMUL R8, R24, UR6 ;  /* 0x0000000618087c28 */ /* 0x000fe20008000000 */
[----:B------:R-:W-:Y:S01]  /*01b0*/  UMOV UR6, 0x54442d18 ;  /* 0x54442d1800067882 */ /* 0x000fe20000000000 */
[----:B------:R-:W-:-:S08]  /*01c0*/  UMOV UR7, 0x3ff921fb ;  /* 0x3ff921fb00077882 */ /* 0x000fd00000000000 */
[----:B------:R-:W0:Y:S08]  /*01d0*/  F2I.F64 R8, R8 ;  /* 0x0000000800087311 */ /* 0x000e300000301100 */
[----:B0-----:R-:W0:Y:S02]  /*01e0*/  I2F.F64 R6, R8 ;  /* 0x0000000800067312 */ /* 0x001e240000201c00 */
[----:B0-----:R-:W-:Y:S01]  /*01f0*/  DFMA R10, R6, -UR6, R24 ;  /* 0x80000006060a7c2b */ /* 0x001fe20008000018 */
[----:B------:R-:W-:Y:S01]  /*0200*/  UMOV UR6, 0x33145c00 ;  /* 0x33145c0000067882 */ /* 0x000fe20000000000 */
[----:B------:R-:W-:-:S06]  /*0210*/  UMOV UR7, 0x3c91a626 ;  /* 0x3c91a62600077882 */ /* 0x000fcc0000000000 */
[----:B------:R-:W-:Y:S01]  /*0220*/  DFMA R10, R6, -UR6, R10 ;  /* 0x80000006060a7c2b */ /* 0x000fe2000800000a */
[----:B------:R-:W-:Y:S01]  /*0230*/  UMOV UR6, 0x252049c0 ;  /* 0x252049c000067882 */ /* 0x000fe20000000000 */
[----:B------:R-:W-:-:S06]  /*0240*/  UMOV UR7, 0x397b839a ;  /* 0x397b839a00077882 */ /* 0x000fcc0000000000 */
[----:B------:R-:W-:Y:S01]  /*0250*/  DFMA R6, R6, -UR6, R10 ;  /* 0x8000000606067c2b */ /* 0x000fe2000800000a */
[----:B------:R-:W-:Y:S10]  /*0260*/  @!P0 BRA `(.L_x_232) ;  /* 0x0000000000108947 */ /* 0x000ff40003800000 */
[----:B------:R-:W-:-:S07]  /*0270*/  MOV R22, 0x290 ;  /* 0x0000029000167802 */ /* 0x000fce0000000f00 */
[----:B------:R-:W-:Y:S05]  /*0280*/  CALL.REL.NOINC `($_Z6callerPdS_d$__internal_trig_reduction_slowpathd) ;  /* 0x0000001000a07944 */ /* 0x000fea0003c00000 */
[----:B------:R-:W-:Y:S02]  /*0290*/  IMAD.MOV.U32 R6, RZ, RZ, R14 ;  /* 0x000000ffff067224 */ /* 0x000fe400078e000e */
[----:B------:R-:W-:-:S07]  /*02a0*/  IMAD.MOV.U32 R7, RZ, RZ, R15 ;  /* 0x000000ffff077224 */ /* 0x000fce00078e000f */
.L_x_232:
[----:B------:R-:W-:Y:S05]  /*02b0*/  BSYNC.RECONVERGENT B1 ;  /* 0x0000000000017941 */ /* 0x000fea0003800200 */
.L_x_231:
[----:B------:R-:W-:-:S04]  /*02c0*/  LOP3.LUT R8, R8, 0x1, RZ, 0xc0, !PT ;  /* 0x0000000108087812 */ /* 0x000fc800078ec0ff */
[----:B------:R-:W-:-:S13]  /*02d0*/  ISETP.NE.U32.AND P0, PT, R8, 0x1, PT ;  /* 0x000000010800780c */ /* 0x000fda0003f05070 */
.L_x_230:
[----:B------:R-:W-:Y:S05]  /*02e0*/  BSYNC.RECONVERGENT B0 ;  /* 0x0000000000007941 */ /* 0x000fea0003800200 */
.L_x_229:
[----:B------:R-:W-:Y:S01]  /*02f0*/  DMUL R8, R6, R6 ;  /* 0x0000000606087228 */ /* 0x000fe20000000000 */
[----:B------:R-:W-:Y:S01]  /*0300*/  IMAD.MOV.U32 R10, RZ, RZ, 0x5b27ebb1 ;  /* 0x5b27ebb1ff0a7424 */ /* 0x000fe200078e00ff */
[----:B------:R-:W-:Y:S01]  /*0310*/  UMOV UR6, 0x2799bcb9 ;  /* 0x2799bcb900067882 */ /* 0x000fe20000000000 */
[----:B------:R-:W-:Y:S01]  /*0320*/  IMAD.MOV.U32 R11, RZ, RZ, 0x3ef9757c ;  /* 0x3ef9757cff0b7424 */ /* 0x000fe200078e00ff */
[----:B------:R-:W-:Y:S01]  /*0330*/  UMOV UR7, 0x3ee48dac ;  /* 0x3ee48dac00077882 */ /* 0x000fe20000000000 */
[----:B------:R-:W-:Y:S04]  /*0340*/  BSSY.RECONVERGENT B0, `(.L_x_233) ;  /* 0x0000036000007945 */ /* 0x000fe80003800200 */
[----:B------:R-:W-:Y:S01]  /*0350*/  DFMA R10, R8, UR6, -R10 ;  /* 0x00000006080a7c2b */ /* 0x000fe2000800080a */
[----:B------:R-:W-:Y:S01]  /*0360*/  UMOV UR6, 0xfd91e04 ;  /* 0x0fd91e0400067882 */ /* 0x000fe20000000000 */
[----:B------:R-:W-:-:S06]  /*0370*/  UMOV UR7, 0x3f0980e9 ;  /* 0x3f0980e900077882 */ /* 0x000fcc0000000000 */
[----:B------:R-:W-:Y:S01]  /*0380*/  DFMA R10, R8, R10, UR6 ;  /* 0x00000006080a7e2b */ /* 0x000fe2000800000a */
[----:B------:R-:W-:Y:S01]  /*0390*/  UMOV UR6, 0x417d7e1d ;  /* 0x417d7e1d00067882 */ /* 0x000fe20000000000 */
[----:B------:R-:W-:-:S06]  /*03a0*/  UMOV UR7, 0x3efae2b0 ;  /* 0x3efae2b000077882 */ /* 0x000fcc0000000000 */
[----:B------:R-:W-:Y:S01]  /*03b0*/  DFMA R10, R8, R10, -UR6 ;  /* 0x80000006080a7e2b */ /* 0x000fe2000800000a */
[----:B------:R-:W-:Y:S01]  /*03c0*/  UMOV UR6, 0x41bfba57 ;  /* 0x41bfba5700067882 */ /* 0x000fe20000000000 */
[----:B------:R-:W-:-:S06]  /*03d0*/  UMOV UR7, 0x3f119f53 ;  /* 0x3f119f5300077882 */ /* 0x000fcc0000000000 */
[----:B------:R-:W-:Y:S01]  /*03e0*/  DFMA R10, R8, R10, UR6 ;  /* 0x00000006080a7e2b */ /* 0x000fe2000800000a */
        /* <DEDUP_REMOVED lines=29> */
[----:B------:R-:W-:-:S08]  /*05c0*/  DFMA R10, R8, R10, UR6 ;  /* 0x00000006080a7e2b */ /* 0x000fd0000800000a */
[----:B------:R-:W-:-:S08]  /*05d0*/  DMUL R16, R8, R10 ;  /* 0x0000000a08107228 */ /* 0x000fd00000000000 */
[----:B------:R-:W-:Y:S01]  /*05e0*/  DFMA R10, R16, R6, R6 ;  /* 0x00000006100a722b */ /* 0x000fe20000000006 */
[----:B------:R-:W-:Y:S10]  /*05f0*/  @P0 BRA `(.L_x_234) ;  /* 0x0000000000280947 */ /* 0x000ff40003800000 */
[----:B------:R-:W0:Y:S01]  /*0600*/  MUFU.RCP64H R13, R11 ;  /* 0x0000000b000d7308 */ /* 0x000e220000001800 */
[----:B------:R-:W-:-:S06]  /*0610*/  IMAD.MOV.U32 R12, RZ, RZ, RZ ;  /* 0x000000ffff0c7224 */ /* 0x000fcc00078e00ff */
[----:B0-----:R-:W-:-:S08]  /*0620*/  DFMA R8, -R10, R12, 1 ;  /* 0x3ff000000a08742b */ /* 0x001fd0000000010c */
[----:B------:R-:W-:Y:S02]  /*0630*/  DFMA R14, R8, R8, R8 ;  /* 0x00000008080e722b */ /* 0x000fe40000000008 */
[----:B------:R-:W-:-:S06]  /*0640*/  DADD R8, R10, -R6 ;  /* 0x000000000a087229 */ /* 0x000fcc0000000806 */
[----:B------:R-:W-:Y:S02]  /*0650*/  DFMA R14, R12, R14, R12 ;  /* 0x0000000e0c0e722b */ /* 0x000fe4000000000c */
[----:B------:R-:W-:-:S06]  /*0660*/  DFMA R8, R16, R6, -R8 ;  /* 0x000000061008722b */ /* 0x000fcc0000000808 */
[----:B------:R-:W-:-:S08]  /*0670*/  DFMA R6, R10, -R14, 1 ;  /* 0x3ff000000a06742b */ /* 0x000fd0000000080e */
[----:B------:R-:W-:-:S08]  /*0680*/  DFMA R6, R8, -R14, R6 ;  /* 0x8000000e0806722b */ /* 0x000fd00000000006 */
[----:B------:R-:W-:-:S11]  /*0690*/  DFMA R10, -R14, R6, -R14 ;  /* 0x000000060e0a722b */ /* 0x000fd6000000090e */
.L_x_234:
[----:B------:R-:W-:Y:S05]  /*06a0*/  BSYNC.RECONVERGENT B0 ;  /* 0x0000000000007941 */ /* 0x000fea0003800200 */
.L_x_233:
[----:B------:R-:W-:Y:S01]  /*06b0*/  UMOV UR6, 0xcccccccd ;  /* 0xcccccccd00067882 */ /* 0x000fe20000000000 */
[----:B------:R-:W-:Y:S01]  /*06c0*/  UMOV UR7, 0x3ffccccc ;  /* 0x3ffccccc00077882 */ /* 0x000fe20000000000 */
[----:B------:R-:W-:Y:S01]  /*06d0*/  BSSY.RECONVERGENT B0, `(.L_x_235) ;  /* 0x000001e000007945 */ /* 0x000fe20003800200 */
        /* <DEDUP_REMOVED lines=26> */
.L_x_238:
[----:B------:R-:W-:Y:S05]  /*0880*/  BSYNC.RECONVERGENT B1 ;  /* 0x0000000000017941 */ /* 0x000fea0003800200 */
.L_x_237:
[----:B------:R-:W-:-:S04]  /*0890*/  LOP3.LUT R8, R8, 0x1, RZ, 0xc0, !PT ;  /* 0x0000000108087812 */ /* 0x000fc800078ec0ff */
[----:B------:R-:W-:-:S13]  /*08a0*/  ISETP.NE.U32.AND P0, PT, R8, 0x1, PT ;  /* 0x000000010800780c */ /* 0x000fda0003f05070 */
.L_x_236:
[----:B------:R-:W-:Y:S05]  /*08b0*/  BSYNC.RECONVERGENT B0 ;  /* 0x0000000000007941 */ /* 0x000fea0003800200 */
.L_x_235:
        /* <DEDUP_REMOVED lines=59> */
.L_x_240:
[----:B------:R-:W-:Y:S05]  /*0c70*/  BSYNC.RECONVERGENT B0 ;  /* 0x0000000000007941 */ /* 0x000fea0003800200 */
.L_x_239:
[----:B------:R-:W0:Y:S01]  /*0c80*/  LDCU.64 UR6, c[0x0][0x390] ;  /* 0x00007200ff0677ac */ /* 0x000e220008000a00 */
[----:B------:R-:W-:Y:S01]  /*0c90*/  DADD R6, -R4, R2 ;  /* 0x0000000004067229 */ /* 0x000fe20000000102 */
[----:B------:R-:W-:Y:S01]  /*0ca0*/  BSSY.RECONVERGENT B0, `(.L_x_241) ;  /* 0x0000082000007945 */ /* 0x000fe20003800200 */
[----:B------:R-:W1:Y:S06]  /*0cb0*/  LDCU.64 UR8, c[0x0][0x390] ;  /* 0x00007200ff0877ac */ /* 0x000e6c0008000a00 */
[----:B0-----:R-:W-:-:S06]  /*0cc0*/  DSETP.GT.AND P0, PT, |R6|, |UR6|, PT ;  /* 0x4000000606007e2a */ /* 0x001fcc000bf04200 */
[----:B------:R-:W-:Y:S01]  /*0cd0*/  DSETP.LEU.OR P0, PT, R6, UR6, !P0 ;  /* 0x0000000606007e2a */ /* 0x000fe2000c70b400 */
[----:B------:R-:W-:-:S13]  /*0ce0*/  CS2R R6, SRZ ;  /* 0x0000000000067805 */ /* 0x000fda000001ff00 */
[----:B-1----:R-:W-:Y:S05]  /*0cf0*/  @P0 BRA `(.L_x_242) ;  /* 0x0000000400f00947 */ /* 0x002fea0003800000 */
[----:B------:R-:W-:Y:S01]  /*0d00*/  UMOV UR6, 0x66666666 ;  /* 0x6666666600067882 */ /* 0x000fe20000000000 */
[----:B------:R-:W-:Y:S01]  /*0d10*/  UMOV UR7, 0x40066666 ;  /* 0x4006666600077882 */ /* 0x000fe20000000000 */
[----:B------:R-:W-:Y:S01]  /*0d20*/  IMAD.MOV.U32 R28, RZ, RZ, 0xf4240 ;  /* 0x000f4240ff1c7424 */ /* 0x000fe200078e00ff */
[----:B------:R-:W-:Y:S02]  /*0d30*/  DFMA R10, R4, -UR6, R10 ;  /* 0x80000006040a7c2b */ /* 0x000fe4000800000a */
[----:B------:R-:W-:-:S11]  /*0d40*/  DFMA R12, R2, -UR6, R12 ;  /* 0x80000006020c7c2b */ /* 0x000fd6000800000c */
.L_x_249:
[----:B------:R-:W-:Y:S01]  /*0d50*/  DADD R6, R2, R4 ;  /* 0x0000000002067229 */ /* 0x000fe20000000004 */
[----:B------:R-:W-:Y:S01]  /*0d60*/  UMOV UR6, 0xcccccccd ;  /* 0xcccccccd00067882 */ /* 0x000fe20000000000 */
[----:B------:R-:W-:Y:S01]  /*0d70*/  UMOV UR7, 0x3ffccccc ;  /* 0x3ffccccc00077882 */ /* 0x000fe20000000000 */
[----:B------:R-:W-:Y:S05]  /*0d80*/  BSSY.RECONVERGENT B1, `(.L_x_243) ;  /* 0x0000020000017945 */ /* 0x000fea0003800200 */
[----:B------:R-:W-:-:S08]  /*0d90*/  DMUL R6, R6, 0.5 ;  /* 0x3fe0000006067828 */ /* 0x000fd00000000000 */
        /* <DEDUP_REMOVED lines=11> */
[----:B------:R-:W-:-:S04]  /*0e50*/  UMOV UR7, 0x3ff921fb ;  /* 0x3ff921fb00077882 */ /* 0x000fc80000000000 */
        /* <DEDUP_REMOVED lines=13> */
[----:B------:R-:W-:Y:S02]  /*0f30*/  IMAD.MOV.U32 R8, RZ, RZ, R14 ;  /* 0x000000ffff087224 */ /* 0x000fe400078e000e */
[----:B------:R-:W-:-:S07]  /*0f40*/  IMAD.MOV.U32 R9, RZ, RZ, R15 ;  /* 0x000000ffff097224 */ /* 0x000fce00078e000f */
.L_x_246:
[----:B------:R-:W-:Y:S05]  /*0f50*/  BSYNC.RECONVERGENT B2 ;  /* 0x0000000000027941 */ /* 0x000fea0003800200 */
.L_x_245:
[----:B------:R-:W-:-:S04]  /*0f60*/  LOP3.LUT R0, R0, 0x1, RZ, 0xc0, !PT ;  /* 0x0000000100007812 */ /* 0x000fc800078ec0ff */
[----:B------:R-:W-:-:S13]  /*0f70*/  ISETP.NE.U32.AND P0, PT, R0, 0x1, PT ;  /* 0x000000010000780c */ /* 0x000fda0003f05070 */
.L_x_244:
[----:B------:R-:W-:Y:S05]  /*0f80*/  BSYNC.RECONVERGENT B1 ;  /* 0x0000000000017941 */ /* 0x000fea0003800200 */
.L_x_243:
        /* <DEDUP_REMOVED lines=59> */
.L_x_248:
[----:B------:R-:W-:Y:S05]  /*1340*/  BSYNC.RECONVERGENT B1 ;  /* 0x0000000000017941 */ /* 0x000fea0003800200 */
.L_x_247:
[----:B------:R-:W-:Y:S01]  /*1350*/  UMOV UR6, 0x66666666 ;  /* 0x6666666600067882 */ /* 0x000fe20000000000 */
[----:B------:R-:W-:Y:S02]  /*1360*/  UMOV UR7, 0x40066666 ;  /* 0x4006666600077882 */ /* 0x000fe40000000000 */
[----:B------:R-:W-:-:S08]  /*1370*/  DFMA R14, R6, -UR6, R14 ;  /* 0x80000006060e7c2b */ /* 0x000fd0000800000e */
[----:B------:R-:W-:-:S14]  /*1380*/  DSETP.NEU.AND P0, PT, R14, RZ, PT ;  /* 0x000000ff0e00722a */ /* 0x000fdc0003f0d000 */
[----:B------:R-:W-:Y:S05]  /*1390*/  @!P0 BRA `(.L_x_242) ;  /* 0x0000000000488947 */ /* 0x000fea0003800000 */
[C---:B------:R-:W-:Y:S01]  /*13a0*/  DMUL R16, R14.reuse, R12 ;  /* 0x0000000c0e107228 */ /* 0x040fe20000000000 */
[----:B------:R-:W-:Y:S01]  /*13b0*/  VIADD R28, R28, 0xffffffff ;  /* 0xffffffff1c1c7836 */ /* 0x000fe20000000000 */
[----:B------:R-:W-:-:S04]  /*13c0*/  DMUL R8, R14, R10 ;  /* 0x0000000a0e087228 */ /* 0x000fc80000000000 */
[----:B------:R-:W-:Y:S02]  /*13d0*/  ISETP.NE.AND P1, PT, R28, RZ, PT ;  /* 0x000000ff1c00720c */ /* 0x000fe40003f25270 */
[----:B------:R-:W-:Y:S02]  /*13e0*/  DSETP.GT.AND P2, PT, R16, RZ, PT ;  /* 0x000000ff1000722a */ /* 0x000fe40003f44000 */
[----:B------:R-:W-:-:S04]  /*13f0*/  DSETP.GT.AND P3, PT, R8, RZ, PT ;  /* 0x000000ff0800722a */ /* 0x000fc80003f64000 */
[C---:B------:R-:W-:Y:S02]  /*1400*/  FSEL R3, R7.reuse, R3, P2 ;  /* 0x0000000307037208 */ /* 0x040fe40001000000 */
[C---:B------:R-:W-:Y:S02]  /*1410*/  FSEL R2, R6.reuse, R2, P2 ;  /* 0x0000000206027208 */ /* 0x040fe40001000000 */
[----:B------:R-:W-:Y:S02]  /*1420*/  FSEL R4, R6, R4, P3 ;  /* 0x0000000406047208 */ /* 0x000fe40001800000 */
[----:B------:R-:W-:Y:S02]  /*1430*/  FSEL R5, R7, R5, P3 ;  /* 0x0000000507057208 */ /* 0x000fe40001800000 */
[----:B------:R-:W-:Y:S02]  /*1440*/  FSEL R11, R15, R11, P3 ;  /* 0x0000000b0f0b7208 */ /* 0x000fe40001800000 */
[----:B------:R-:W-:-:S02]  /*1450*/  FSEL R10, R14, R10, P3 ;  /* 0x0000000a0e0a7208 */ /* 0x000fc40001800000 */
[----:B------:R-:W-:Y:S01]  /*1460*/  DADD R8, -R4, R2 ;  /* 0x0000000004087229 */ /* 0x000fe20000000102 */
[----:B------:R-:W-:Y:S02]  /*1470*/  FSEL R12, R14, R12, P2 ;  /* 0x0000000c0e0c7208 */ /* 0x000fe40001000000 */
[----:B------:R-:W-:-:S05]  /*1480*/  FSEL R13, R15, R13, P2 ;  /* 0x0000000d0f0d7208 */ /* 0x000fca0001000000 */
[----:B------:R-:W-:-:S06]  /*1490*/  DSETP.GT.AND P0, PT, |R8|, |UR8|, PT ;  /* 0x4000000808007e2a */ /* 0x000fcc000bf04200 */
[----:B------:R-:W-:-:S14]  /*14a0*/  DSETP.GT.AND P0, PT, R8, UR8, P0 ;  /* 0x0000000808007e2a */ /* 0x000fdc0008704000 */
[----:B------:R-:W-:Y:S05]  /*14b0*/  @P0 BRA P1, `(.L_x_249) ;  /* 0xfffffff800240947 */ /* 0x000fea000083ffff */
.L_x_242:
[----:B------:R-:W-:Y:S05]  /*14c0*/  BSYNC.RECONVERGENT B0 ;  /* 0x0000000000007941 */ /* 0x000fea0003800200 */
.L_x_241:
[----:B------:R-:W0:Y:S02]  /*14d0*/  LDC.64 R2, c[0x0][0x388] ;  /* 0x0000e200ff027b82 */ /* 0x000e240000000a00 */
[----:B0-----:R-:W-:-:S05]  /*14e0*/  IMAD.WIDE R20, R20, 0x8, R2 ;  /* 0x0000000814147825 */ /* 0x001fca00078e0202 */
[----:B------:R-:W-:Y:S01]  /*14f0*/  STG.E.64 desc[UR4][R20.64], R6 ;  /* 0x0000000614007986 */ /* 0x000fe2000c101b04 */
[----:B------:R-:W-:Y:S05]  /*1500*/  EXIT ;  /* 0x000000000000794d */ /* 0x000fea0003800000 */
        .type           $_Z6callerPdS_d$__internal_trig_reduction_slowpathd,@function
        .size           $_Z6callerPdS_d$__internal_trig_reduction_slowpathd,(.L_x_258 - $_Z6callerPdS_d$__internal_trig_reduction_slowpathd)
$_Z6callerPdS_d$__internal_trig_reduction_slowpathd:
[--C-:B------:R-:W-:Y:S01]  /*1510*/  SHF.R.U32.HI R18, RZ, 0x14, R25.reuse ;  /* 0x00000014ff127819 */ /* 0x100fe20000011619 */
[----:B------:R-:W-:Y:S02]  /*1520*/  IMAD.MOV.U32 R14, RZ, RZ, R24 ;  /* 0x000000ffff0e7224 */ /* 0x000fe400078e0018 */
[----:B------:R-:W-:Y:S01]  /*1530*/  IMAD.MOV.U32 R15, RZ, RZ, R25 ;  /* 0x000000ffff0f7224 */ /* 0x000fe200078e0019 */
[----:B------:R-:W-:Y:S01]  /*1540*/  LOP3.LUT R0, R18, 0x7ff, RZ, 0xc0, !PT ;  /* 0x000007ff12007812 */ /* 0x000fe200078ec0ff */
[----:B------:R-:W-:-:S03]  /*1550*/  IMAD.MOV.U32 R8, RZ, RZ, RZ ;  /* 0x000000ffff087224 */ /* 0x000fc600078e00ff */
[----:B------:R-:W-:-:S13]  /*1560*/  ISETP.NE.AND P0, PT, R0, 0x7ff, PT ;  /* 0x000007ff0000780c */ /* 0x000fda0003f05270 */
[----:B------:R-:W-:Y:S05]  /*1570*/  @!P0 BRA `(.L_x_250) ;  /* 0x0000000800488947 */ /* 0x000fea0003800000 */
[----:B------:R-:W-:Y:S01]  /*1580*/  VIADD R0, R0, 0xfffffc00 ;  /* 0xfffffc0000007836 */ /* 0x000fe20000000000 */
[----:B------:R-:W-:Y:S01]  /*1590*/  BSSY.RECONVERGENT B3, `(.L_x_251) ;  /* 0x000002f000037945 */ /* 0x000fe20003800200 */
[----:B------:R-:W-:-:S03]  /*15a0*/  CS2R R16, SRZ ;  /* 0x0000000000107805 */ /* 0x000fc6000001ff00 */
[----:B------:R-:W-:Y:S02]  /*15b0*/  SHF.R.U32.HI R23, RZ, 0x6, R0 ;  /* 0x00000006ff177819 */ /* 0x000fe40000011600 */
[----:B------:R-:W-:Y:S02]  /*15c0*/  ISETP.GE.U32.AND P0, PT, R0, 0x80, PT ;  /* 0x000000800000780c */ /* 0x000fe40003f06070 */
[C---:B------:R-:W-:Y:S02]  /*15d0*/  IADD3 R0, PT, PT, -R23.reuse, 0x13, RZ ;  /* 0x0000001317007810 */ /* 0x040fe40007ffe1ff */
[----:B------:R-:W-:Y:S02]  /*15e0*/  IADD3 R19, PT, PT, -R23, 0xf, RZ ;  /* 0x0000000f17137810 */ /* 0x000fe40007ffe1ff */
[----:B------:R-:W-:-:S04]  /*15f0*/  SEL R0, R0, 0x12, P0 ;  /* 0x0000001200007807 */ /* 0x000fc80000000000 */
[----:B------:R-:W-:-:S13]  /*1600*/  ISETP.GE.AND P0, PT, R19, R0, PT ;  /* 0x000000001300720c */ /* 0x000fda0003f06270 */
[----:B------:R-:W-:Y:S05]  /*1610*/  @P0 BRA `(.L_x_252) ;  /* 0x0000000000980947 */ /* 0x000fea0003800000 */
[----:B------:R-:W0:Y:S01]  /*1620*/  LDC.64 R8, c[0x0][0x358] ;  /* 0x0000d600ff087b82 */ /* 0x000e220000000a00 */
[C---:B------:R-:W-:Y:S01]  /*1630*/  SHF.L.U64.HI R27, R14.reuse, 0xb, R15 ;  /* 0x0000000b0e1b7819 */ /* 0x040fe2000001020f */
[----:B------:R-:W-:Y:S01]  /*1640*/  BSSY.RECONVERGENT B4, `(.L_x_253) ;  /* 0x0000022000047945 */ /* 0x000fe20003800200 */
[----:B------:R-:W-:Y:S01]  /*1650*/  IMAD.SHL.U32 R21, R14, 0x800, RZ ;  /* 0x000008000e157824 */ /* 0x000fe200078e00ff */
[----:B------:R-:W-:Y:S01]  /*1660*/  IADD3 R24, PT, PT, RZ, -R23, -R0 ;  /* 0x80000017ff187210 */ /* 0x000fe20007ffe800 */
[----:B------:R-:W-:Y:S01]  /*1670*/  IMAD.MOV.U32 R26, RZ, RZ, RZ ;  /* 0x000000ffff1a7224 */ /* 0x000fe200078e00ff */
[----:B------:R-:W-:Y:S02]  /*1680*/  CS2R R16, SRZ ;  /* 0x0000000000107805 */ /* 0x000fe4000001ff00 */
[----:B------:R-:W-:-:S07]  /*1690*/  LOP3.LUT R27, R27, 0x80000000, RZ, 0xfc, !PT ;  /* 0x800000001b1b7812 */ /* 0x000fce00078efcff */
.L_x_254:
[----:B------:R-:W1:Y:S01]  /*16a0*/  LDC.64 R14, c[0x4][0x168] ;  /* 0x01005a00ff0e7b82 */ /* 0x000e620000000a00 */
[----:B0-----:R-:W-:Y:S02]  /*16b0*/  R2UR UR6, R8 ;  /* 0x00000000080672ca */ /* 0x001fe400000e0000 */
[----:B------:R-:W-:Y:S01]  /*16c0*/  R2UR UR7, R9 ;  /* 0x00000000090772ca */ /* 0x000fe200000e0000 */
[----:B-1----:R-:W-:-:S12]  /*16d0*/  IMAD.WIDE R14, R19, 0x8, R14 ;  /* 0x00000008130e7825 */ /* 0x002fd800078e020e */
[----:B------:R-:W2:Y:S01]  /*16e0*/  LDG.E.64.CONSTANT R14, desc[UR6][R14.64] ;  /* 0x000000060e0e7981 */ /* 0x000ea2000c1e9b00 */
[----:B------:R-:W-:Y:S02]  /*16f0*/  VIADD R24, R24, 0x1 ;  /* 0x0000000118187836 */ /* 0x000fe40000000000 */
[----:B------:R-:W-:Y:S02]  /*1700*/  VIADD R19, R19, 0x1 ;  /* 0x0000000113137836 */ /* 0x000fe40000000000 */
[----:B--2---:R-:W-:-:S04]  /*1710*/  IMAD.WIDE.U32 R16, P2, R14, R21, R16 ;  /* 0x000000150e107225 */ /* 0x004fc80007840010 */
[----:B------:R-:W-:Y:S02]  /*1720*/  IMAD R29, R14, R27, RZ ;  /* 0x0000001b0e1d7224 */ /* 0x000fe400078e02ff */
[CC--:B------:R-:W-:Y:S02]  /*1730*/  IMAD R30, R15.reuse, R21.reuse, RZ ;  /* 0x000000150f1e7224 */ /* 0x0c0fe400078e02ff */
[----:B------:R-:W-:Y:S01]  /*1740*/  IMAD.HI.U32 R31, R15, R21, RZ ;  /* 0x000000150f1f7227 */ /* 0x000fe200078e00ff */
[----:B------:R-:W-:-:S03]  /*1750*/  IADD3 R17, P0, PT, R29, R17, RZ ;  /* 0x000000111d117210 */ /* 0x000fc60007f1e0ff */
[----:B------:R-:W-:Y:S01]  /*1760*/  IMAD R29, R26, 0x8, R1 ;  /* 0x000000081a1d7824 */ /* 0x000fe200078e0201 */
[----:B------:R-:W-:Y:S01]  /*1770*/  IADD3 R17, P1, PT, R30, R17, RZ ;  /* 0x000000111e117210 */ /* 0x000fe20007f3e0ff */
[----:B------:R-:W-:-:S04]  /*1780*/  IMAD.HI.U32 R30, R14, R27, RZ ;  /* 0x0000001b0e1e7227 */ /* 0x000fc800078e00ff */
[----:B------:R-:W-:Y:S01]  /*1790*/  IMAD.X R14, RZ, RZ, R30, P2 ;  /* 0x000000ffff0e7224 */ /* 0x000fe200010e061e */
[----:B------:R0:W-:Y:S01]  /*17a0*/  STL.64 [R29], R16 ;  /* 0x000000101d007387 */ /* 0x0001e20000100a00 */
[----:B------:R-:W-:-:S03]  /*17b0*/  IMAD.HI.U32 R30, R15, R27, RZ ;  /* 0x0000001b0f1e7227 */ /* 0x000fc600078e00ff */
[----:B------:R-:W-:Y:S01]  /*17c0*/  IADD3.X R14, P0, PT, R31, R14, RZ, P0, !PT ;  /* 0x0000000e1f0e7210 */ /* 0x000fe2000071e4ff */
[----:B------:R-:W-:Y:S02]  /*17d0*/  IMAD R15, R15, R27, RZ ;  /* 0x0000001b0f0f7224 */ /* 0x000fe400078e02ff */
[----:B------:R-:W-:-:S03]  /*17e0*/  VIADD R26, R26, 0x1 ;  /* 0x000000011a1a7836 */ /* 0x000fc60000000000 */
[----:B------:R-:W-:Y:S01]  /*17f0*/  IADD3.X R15, P1, PT, R15, R14, RZ, P1, !PT ;  /* 0x0000000e0f0f7210 */ /* 0x000fe20000f3e4ff */
[----:B------:R-:W-:Y:S01]  /*1800*/  IMAD.X R14, RZ, RZ, R30, P0 ;  /* 0x000000ffff0e7224 */ /* 0x000fe200000e061e */
[----:B------:R-:W-:-:S03]  /*1810*/  ISETP.NE.AND P0, PT, R24, -0xf, PT ;  /* 0xfffffff11800780c */ /* 0x000fc60003f05270 */
[----:B------:R-:W-:Y:S02]  /*1820*/  IMAD.X R14, RZ, RZ, R14, P1 ;  /* 0x000000ffff0e7224 */ /* 0x000fe400008e060e */
[----:B0-----:R-:W-:Y:S02]  /*1830*/  IMAD.MOV.U32 R16, RZ, RZ, R15 ;  /* 0x000000ffff107224 */ /* 0x001fe400078e000f */
[----:B------:R-:W-:-:S06]  /*1840*/  IMAD.MOV.U32 R17, RZ, RZ, R14 ;  /* 0x000000ffff117224 */ /* 0x000fcc00078e000e */
[----:B------:R-:W-:Y:S05]  /*1850*/  @P0 BRA `(.L_x_254) ;  /* 0xfffffffc00900947 */ /* 0x000fea000383ffff */
[----:B------:R-:W-:Y:S05]  /*1860*/  BSYNC.RECONVERGENT B4 ;  /* 0x0000000000047941 */ /* 0x000fea0003800200 */
.L_x_253:
[----:B------:R-:W-:-:S07]  /*1870*/  IMAD.MOV.U32 R19, RZ, RZ, R0 ;  /* 0x000000ffff137224 */ /* 0x000fce00078e0000 */
.L_x_252:
[----:B------:R-:W-:Y:S05]  /*1880*/  BSYNC.RECONVERGENT B3 ;  /* 0x0000000000037941 */ /* 0x000fea0003800200 */
.L_x_251:
[----:B------:R-:W-:Y:S01]  /*1890*/  LOP3.LUT P0, R31, R18, 0x3f, RZ, 0xc0, !PT ;  /* 0x0000003f121f7812 */ /* 0x000fe2000780c0ff */
[----:B------:R-:W-:-:S04]  /*18a0*/  IMAD.IADD R0, R23, 0x1, R19 ;  /* 0x0000000117007824 */ /* 0x000fc800078e0213 */
[----:B------:R-:W-:-:S05]  /*18b0*/  IMAD.U32 R33, R0, 0x8, R1 ;  /* 0x0000000800217824 */ /* 0x000fca00078e0001 */
[----:B------:R0:W-:Y:S04]  /*18c0*/  STL.64 [R33+-0x78], R16 ;  /* 0xffff881021007387 */ /* 0x0001e80000100a00 */
[----:B------:R-:W2:Y:S04]  /*18d0*/  @P0 LDL.64 R26, [R1+0x8] ;  /* 0x00000800011a0983 */ /* 0x000ea80000100a00 */
[----:B------:R-:W3:Y:S04]  /*18e0*/  LDL.64 R14, [R1+0x10] ;  /* 0x00001000010e7983 */ /* 0x000ee80000100a00 */
[----:B------:R-:W4:Y:S01]  /*18f0*/  LDL.64 R8, [R1+0x18] ;  /* 0x0000180001087983 */ /* 0x000f220000100a00 */
[----:B------:R-:W-:Y:S01]  /*1900*/  @P0 LOP3.LUT R0, R31, 0x3f, RZ, 0x3c, !PT ;  /* 0x0000003f1f000812 */ /* 0x000fe200078e3cff */
[----:B------:R-:W-:Y:S01]  /*1910*/  BSSY.RECONVERGENT B3, `(.L_x_255) ;  /* 0x0000034000037945 */ /* 0x000fe20003800200 */
[----:B--2---:R-:W-:-:S02]  /*1920*/  @P0 SHF.R.U64 R19, R26, 0x1, R27 ;  /* 0x000000011a130819 */ /* 0x004fc4000000121b */
[----:B------:R-:W-:Y:S02]  /*1930*/  @P0 SHF.R.U32.HI R21, RZ, 0x1, R27 ;  /* 0x00000001ff150819 */ /* 0x000fe4000001161b */
[CC--:B---3--:R-:W-:Y:S02]  /*1940*/  @P0 SHF.L.U32 R23, R14.reuse, R31.reuse, RZ ;  /* 0x0000001f0e170219 */ /* 0x0c8fe400000006ff */
[----:B0-----:R-:W-:Y:S02]  /*1950*/  @P0 SHF.R.U64 R16, R19, R0, R21 ;  /* 0x0000000013100219 */ /* 0x001fe40000001215 */
[--C-:B------:R-:W-:Y:S02]  /*1960*/  @P0 SHF.R.U32.HI R29, RZ, 0x1, R15.reuse ;  /* 0x00000001ff1d0819 */ /* 0x100fe4000001160f */
[C-C-:B------:R-:W-:Y:S02]  /*1970*/  @P0 SHF.R.U64 R27, R14.reuse, 0x1, R15.reuse ;  /* 0x000000010e1b0819 */ /* 0x140fe4000000120f */
[----:B------:R-:W-:-:S02]  /*1980*/  @P0 SHF.L.U64.HI R18, R14, R31, R15 ;  /* 0x0000001f0e120219 */ /* 0x000fc4000001020f */
[----:B------:R-:W-:Y:S02]  /*1990*/  @P0 SHF.R.U32.HI R17, RZ, R0, R21 ;  /* 0x00000000ff110219 */ /* 0x000fe40000011615 */
[----:B------:R-:W-:Y:S02]  /*19a0*/  @P0 LOP3.LUT R14, R23, R16, RZ, 0xfc, !PT ;  /* 0x00000010170e0212 */ /* 0x000fe400078efcff */
[----:B----4-:R-:W-:Y:S02]  /*19b0*/  @P0 SHF.L.U32 R19, R8, R31, RZ ;  /* 0x0000001f08130219 */ /* 0x010fe400000006ff */
[----:B------:R-:W-:Y:S01]  /*19c0*/  @P0 SHF.R.U64 R24, R27, R0, R29 ;  /* 0x000000001b180219 */ /* 0x000fe2000000121d */
[----:B------:R-:W-:Y:S01]  /*19d0*/  IMAD.SHL.U32 R16, R14, 0x4, RZ ;  /* 0x000000040e107824 */ /* 0x000fe200078e00ff */
[----:B------:R-:W-:Y:S02]  /*19e0*/  @P0 LOP3.LUT R15, R18, R17, RZ, 0xfc, !PT ;  /* 0x00000011120f0212 */ /* 0x000fe400078efcff */
[----:B------:R-:W-:-:S02]  /*19f0*/  @P0 SHF.L.U64.HI R31, R8, R31, R9 ;  /* 0x0000001f081f0219 */ /* 0x000fc40000010209 */
[----:B------:R-:W-:Y:S02]  /*1a00*/  @P0 LOP3.LUT R8, R19, R24, RZ, 0xfc, !PT ;  /* 0x0000001813080212 */ /* 0x000fe400078efcff */
[----:B------:R-:W-:Y:S02]  /*1a10*/  @P0 SHF.R.U32.HI R0, RZ, R0, R29 ;  /* 0x00000000ff000219 */ /* 0x000fe4000001161d */
[----:B------:R-:W-:Y:S02]  /*1a20*/  SHF.L.U64.HI R24, R14, 0x2, R15 ;  /* 0x000000020e187819 */ /* 0x000fe4000001020f */
[----:B------:R-:W-:Y:S02]  /*1a30*/  @P0 LOP3.LUT R9, R31, R0, RZ, 0xfc, !PT ;  /* 0x000000001f090212 */ /* 0x000fe400078efcff */
[----:B------:R-:W-:Y:S02]  /*1a40*/  SHF.L.W.U32.HI R15, R15, 0x2, R8 ;  /* 0x000000020f0f7819 */ /* 0x000fe40000010e08 */
[----:B------:R-:W-:-:S02]  /*1a50*/  IADD3 RZ, P0, PT, RZ, -R16, RZ ;  /* 0x80000010ffff7210 */ /* 0x000fc40007f1e0ff */
[----:B------:R-:W-:Y:S02]  /*1a60*/  LOP3.LUT R0, RZ, R24, RZ, 0x33, !PT ;  /* 0x00000018ff007212 */ /* 0x000fe400078e33ff */
[----:B------:R-:W-:Y:S02]  /*1a70*/  SHF.L.W.U32.HI R8, R8, 0x2, R9 ;  /* 0x0000000208087819 */ /* 0x000fe40000010e09 */
[----:B------:R-:W-:Y:S02]  /*1a80*/  LOP3.LUT R14, RZ, R15, RZ, 0x33, !PT ;  /* 0x0000000fff0e7212 */ /* 0x000fe400078e33ff */
[----:B------:R-:W-:Y:S02]  /*1a90*/  IADD3.X R17, P0, PT, RZ, R0, RZ, P0, !PT ;  /* 0x00000000ff117210 */ /* 0x000fe4000071e4ff */
[----:B------:R-:W-:Y:S02]  /*1aa0*/  LOP3.LUT R0, RZ, R8, RZ, 0x33, !PT ;  /* 0x00000008ff007212 */ /* 0x000fe400078e33ff */
[----:B------:R-:W-:-:S02]  /*1ab0*/  IADD3.X R14, P1, PT, RZ, R14, RZ, P0, !PT ;  /* 0x0000000eff0e7210 */ /* 0x000fc4000073e4ff */
[----:B------:R-:W-:-:S03]  /*1ac0*/  ISETP.GT.U32.AND P2, PT, R15, -0x1, PT ;  /* 0xffffffff0f00780c */ /* 0x000fc60003f44070 */
[----:B------:R-:W-:Y:S01]  /*1ad0*/  IMAD.X R19, RZ, RZ, R0, P1 ;  /* 0x000000ffff137224 */ /* 0x000fe200008e0600 */
[----:B------:R-:W-:-:S04]  /*1ae0*/  ISETP.GT.AND.EX P0, PT, R8, -0x1, PT, P2 ;  /* 0xffffffff0800780c */ /* 0x000fc80003f04320 */
[----:B------:R-:W-:Y:S02]  /*1af0*/  SEL R0, R8, R19, P0 ;  /* 0x0000001308007207 */ /* 0x000fe40000000000 */
[----:B------:R-:W-:Y:S02]  /*1b00*/  SEL R15, R15, R14, P0 ;  /* 0x0000000e0f0f7207 */ /* 0x000fe40000000000 */
[----:B------:R-:W-:Y:S02]  /*1b10*/  ISETP.NE.U32.AND P1, PT, R0, RZ, PT ;  /* 0x000000ff0000720c */ /* 0x000fe40003f25070 */
[----:B------:R-:W-:Y:S02]  /*1b20*/  SEL R17, R24, R17, P0 ;  /* 0x0000001118117207 */ /* 0x000fe40000000000 */
[----:B------:R-:W-:Y:S01]  /*1b30*/  SEL R18, R15, R0, !P1 ;  /* 0x000000000f127207 */ /* 0x000fe20004800000 */
[----:B------:R-:W-:-:S05]  /*1b40*/  @!P0 IMAD.MOV R16, RZ, RZ, -R16 ;  /* 0x000000ffff108224 */ /* 0x000fca00078e0a10 */
[----:B------:R-:W0:Y:S02]  /*1b50*/  FLO.U32 R18, R18 ;  /* 0x0000001200127300 */ /* 0x000e2400000e0000 */
[C---:B0-----:R-:W-:Y:S02]  /*1b60*/  IADD3 R19, PT, PT, -R18.reuse, 0x1f, RZ ;  /* 0x0000001f12137810 */ /* 0x041fe40007ffe1ff */
[----:B------:R-:W-:-:S03]  /*1b70*/  IADD3 R14, PT, PT, -R18, 0x3f, RZ ;  /* 0x0000003f120e7810 */ /* 0x000fc60007ffe1ff */
[----:B------:R-:W-:-:S05]  /*1b80*/  @P1 IMAD.MOV R14, RZ, RZ, R19 ;  /* 0x000000ffff0e1224 */ /* 0x000fca00078e0213 */
[----:B------:R-:W-:-:S13]  /*1b90*/  ISETP.NE.AND P1, PT, R14, RZ, PT ;  /* 0x000000ff0e00720c */ /* 0x000fda0003f25270 */
[----:B------:R-:W-:Y:S05]  /*1ba0*/  @!P1 BRA `(.L_x_256) ;  /* 0x0000000000289947 */ /* 0x000fea0003800000 */
[--C-:B------:R-:W-:Y:S02]  /*1bb0*/  SHF.R.U64 R18, R16, 0x1, R17.reuse ;  /* 0x0000000110127819 */ /* 0x100fe40000001211 */
[C---:B------:R-:W-:Y:S02]  /*1bc0*/  LOP3.LUT R16, R14.reuse, 0x3f, RZ, 0xc0, !PT ;  /* 0x0000003f0e107812 */ /* 0x040fe400078ec0ff */
[----:B------:R-:W-:Y:S02]  /*1bd0*/  SHF.R.U32.HI R24, RZ, 0x1, R17 ;  /* 0x00000001ff187819 */ /* 0x000fe40000011611 */
[----:B------:R-:W-:Y:S02]  /*1be0*/  LOP3.LUT R17, R14, 0x3f, RZ, 0xc, !PT ;  /* 0x0000003f0e117812 */ /* 0x000fe400078e0cff */
[CC--:B------:R-:W-:Y:S02]  /*1bf0*/  SHF.L.U64.HI R19, R15.reuse, R16.reuse, R0 ;  /* 0x000000100f137219 */ /* 0x0c0fe40000010200 */
[----:B------:R-:W-:-:S02]  /*1c00*/  SHF.L.U32 R16, R15, R16, RZ ;  /* 0x000000100f107219 */ /* 0x000fc400000006ff */
[-CC-:B------:R-:W-:Y:S02]  /*1c10*/  SHF.R.U64 R15, R18, R17.reuse, R24.reuse ;  /* 0x00000011120f7219 */ /* 0x180fe40000001218 */
[----:B------:R-:W-:Y:S02]  /*1c20*/  SHF.R.U32.HI R0, RZ, R17, R24 ;  /* 0x00000011ff007219 */ /* 0x000fe40000011618 */
[----:B------:R-:W-:Y:S02]  /*1c30*/  LOP3.LUT R15, R16, R15, RZ, 0xfc, !PT ;  /* 0x0000000f100f7212 */ /* 0x000fe400078efcff */
[----:B------:R-:W-:-:S07]  /*1c40*/  LOP3.LUT R0, R19, R0, RZ, 0xfc, !PT ;  /* 0x0000000013007212 */ /* 0x000fce00078efcff */
.L_x_256:
[----:B------:R-:W-:Y:S05]  /*1c50*/  BSYNC.RECONVERGENT B3 ;  /* 0x0000000000037941 */ /* 0x000fea0003800200 */
.L_x_255:
[----:B------:R-:W-:-:S04]  /*1c60*/  IMAD.WIDE.U32 R18, R15, 0x2168c235, RZ ;  /* 0x2168c2350f127825 */ /* 0x000fc800078e00ff */
[----:B------:R-:W-:Y:S01]  /*1c70*/  IMAD.MOV.U32 R16, RZ, RZ, R19 ;  /* 0x000000ffff107224 */ /* 0x000fe200078e0013 */
[----:B------:R-:W-:Y:S01]  /*1c80*/  IADD3 RZ, P1, PT, R18, R18, RZ ;  /* 0x0000001212ff7210 */ /* 0x000fe20007f3e0ff */
[----:B------:R-:W-:Y:S02]  /*1c90*/  IMAD.MOV.U32 R17, RZ, RZ, RZ ;  /* 0x000000ffff117224 */ /* 0x000fe400078e00ff */
[----:B------:R-:W-:Y:S02]  /*1ca0*/  IMAD R19, R0, -0x36f0255e, RZ ;  /* 0xc90fdaa200137824 */ /* 0x000fe400078e02ff */
[----:B------:R-:W-:-:S04]  /*1cb0*/  IMAD.WIDE.U32 R16, R15, -0x36f0255e, R16 ;  /* 0xc90fdaa20f107825 */ /* 0x000fc800078e0010 */
[----:B------:R-:W-:-:S04]  /*1cc0*/  IMAD.HI.U32 R15, R0, -0x36f0255e, RZ ;  /* 0xc90fdaa2000f7827 */ /* 0x000fc800078e00ff */
[----:B------:R-:W-:-:S04]  /*1cd0*/  IMAD.WIDE.U32 R16, P2, R0, 0x2168c235, R16 ;  /* 0x2168c23500107825 */ /* 0x000fc80007840010 */
[----:B------:R-:W-:Y:S01]  /*1ce0*/  IMAD.X R0, RZ, RZ, R15, P2 ;  /* 0x000000ffff007224 */ /* 0x000fe200010e060f */
[----:B------:R-:W-:Y:S02]  /*1cf0*/  IADD3 R15, P2, PT, R19, R17, RZ ;  /* 0x00000011130f7210 */ /* 0x000fe40007f5e0ff */
[----:B------:R-:W-:Y:S02]  /*1d00*/  IADD3.X RZ, P1, PT, R16, R16, RZ, P1, !PT ;  /* 0x0000001010ff7210 */ /* 0x000fe40000f3e4ff */
[C---:B------:R-:W-:Y:S01]  /*1d10*/  ISETP.GT.U32.AND P3, PT, R15.reuse, RZ, PT ;  /* 0x000000ff0f00720c */ /* 0x040fe20003f64070 */
[----:B------:R-:W-:Y:S01]  /*1d20*/  IMAD.X R0, RZ, RZ, R0, P2 ;  /* 0x000000ffff007224 */ /* 0x000fe200010e0600 */
[----:B------:R-:W-:-:S04]  /*1d30*/  IADD3.X R16, P2, PT, R15, R15, RZ, P1, !PT ;  /* 0x0000000f0f107210 */ /* 0x000fc80000f5e4ff */
[C---:B------:R-:W-:Y:S01]  /*1d40*/  ISETP.GT.AND.EX P1, PT, R0.reuse, RZ, PT, P3 ;  /* 0x000000ff0000720c */ /* 0x040fe20003f24330 */
[----:B------:R-:W-:-:S03]  /*1d50*/  IMAD.X R17, R0, 0x1, R0, P2 ;  /* 0x0000000100117824 */ /* 0x000fc600010e0600 */
[----:B------:R-:W-:Y:S02]  /*1d60*/  SEL R16, R16, R15, P1 ;  /* 0x0000000f10107207 */ /* 0x000fe40000800000 */
[----:B------:R-:W-:Y:S02]  /*1d70*/  SEL R15, R17, R0, P1 ;  /* 0x00000000110f7207 */ /* 0x000fe40000800000 */
[----:B------:R-:W-:Y:S02]  /*1d80*/  IADD3 R0, P2, PT, R16, 0x1, RZ ;  /* 0x0000000110007810 */ /* 0x000fe40007f5e0ff */
[----:B------:R-:W-:Y:S02]  /*1d90*/  SEL R17, RZ, 0xffffffff, !P1 ;  /* 0xffffffffff117807 */ /* 0x000fe40004800000 */
[----:B------:R-:W-:Y:S01]  /*1da0*/  LOP3.LUT P1, R25, R25, 0x80000000, RZ, 0xc0, !PT ;  /* 0x8000000019197812 */ /* 0x000fe2000782c0ff */
[----:B------:R-:W-:Y:S02]  /*1db0*/  IMAD.X R15, RZ, RZ, R15, P2 ;  /* 0x000000ffff0f7224 */ /* 0x000fe400010e060f */
[----:B------:R-:W-:Y:S01]  /*1dc0*/  IMAD.IADD R16, R17, 0x1, -R14 ;  /* 0x0000000111107824 */ /* 0x000fe200078e0a0e */
[----:B------:R-:W-:-:S02]  /*1dd0*/  SHF.R.U32.HI R17, RZ, 0x1e, R9 ;  /* 0x0000001eff117819 */ /* 0x000fc40000011609 */
[----:B------:R-:W-:Y:S02]  /*1de0*/  SHF.R.U64 R0, R0, 0xa, R15 ;  /* 0x0000000a00007819 */ /* 0x000fe4000000120f */
[----:B------:R-:W-:Y:S02]  /*1df0*/  LEA.HI R8, R8, R17, RZ, 0x1 ;  /* 0x0000001108087211 */ /* 0x000fe400078f08ff */
[----:B------:R-:W-:Y:S02]  /*1e00*/  IADD3 R0, P2, PT, R0, 0x1, RZ ;  /* 0x0000000100007810 */ /* 0x000fe40007f5e0ff */
[----:B------:R-:W-:Y:S01]  /*1e10*/  @!P0 LOP3.LUT R25, R25, 0x80000000, RZ, 0x3c, !PT ;  /* 0x8000000019198812 */ /* 0x000fe200078e3cff */
[----:B------:R-:W-:Y:S01]  /*1e20*/  @P1 IMAD.MOV R8, RZ, RZ, -R8 ;  /* 0x000000ffff081224 */ /* 0x000fe200078e0a08 */
[----:B------:R-:W-:-:S04]  /*1e30*/  LEA.HI.X R15, R15, RZ, RZ, 0x16, P2 ;  /* 0x000000ff0f0f7211 */ /* 0x000fc800010fb4ff */
[--C-:B------:R-:W-:Y:S01]  /*1e40*/  SHF.R.U64 R14, R0, 0x1, R15.reuse ;  /* 0x00000001000e7819 */ /* 0x100fe2000000120f */
[----:B------:R-:W-:Y:S01]  /*1e50*/  IMAD.SHL.U32 R0, R16, 0x100000, RZ ;  /* 0x0010000010007824 */ /* 0x000fe200078e00ff */
[----:B------:R-:W-:Y:S02]  /*1e60*/  SHF.R.U32.HI R9, RZ, 0x1, R15 ;  /* 0x00000001ff097819 */ /* 0x000fe4000001160f */
[----:B------:R-:W-:-:S04]  /*1e70*/  IADD3 R14, P2, P3, RZ, RZ, R14 ;  /* 0x000000ffff0e7210 */ /* 0x000fc80007b5e00e */
[----:B------:R-:W-:-:S04]  /*1e80*/  IADD3.X R0, PT, PT, R0, 0x3fe00000, R9, P2, P3 ;  /* 0x3fe0000000007810 */ /* 0x000fc800017e6409 */
[----:B------:R-:W-:-:S07]  /*1e90*/  LOP3.LUT R15, R0, R25, RZ, 0xfc, !PT ;  /* 0x00000019000f7212 */ /* 0x000fce00078efcff */
.L_x_250:
[----:B------:R-:W-:-:S04]  /*1ea0*/  IMAD.MOV.U32 R23, RZ, RZ, 0x0 ;  /* 0x00000000ff177424 */ /* 0x000fc800078e00ff */
[----:B------:R-:W-:Y:S05]  /*1eb0*/  RET.REL.NODEC R22 `(_Z6callerPdS_d) ;  /* 0xffffffe016507950 */ /* 0x000fea0003c3ffff */
.L_x_257:
        /* <DEDUP_REMOVED lines=12> */
.L_x_258:


//--------------------- .nv.global.init           --------------------------
	.section	.nv.global.init,"aw",@progbits
	.align	8
.nv.global.init:
	.type		__cudart_i2opi_d,@object
	.size		__cudart_i2opi_d,(.L_45 - __cudart_i2opi_d)
__cudart_i2opi_d:
        /*0000*/ 	.byte	0x08, 0x5d, 0x8d, 0x1f, 0xb1, 0x5f, 0xfb, 0x6b, 0xea, 0x92, 0x52, 0x8a, 0xf7, 0x39, 0x07, 0x3d
        /* <DEDUP_REMOVED lines=8> */
.L_45:


//--------------------- .nv.shared._ZN3cub18CUB_300001_SM_10006detail10radix_sort29DeviceRadixSortOnesweepKernelINS1_5radix10policy_hubIdNS0_8NullTypeEyE10Policy1000ELNS0_9SortOrderE0EdS6_yiiNS1_21identity_decomposer_tEEEvPT5_SC_PT3_PKSD_PT1_PKSH_PT2_PKSL_T4_iiT6_ --------------------------
	.section	.nv.shared._ZN3cub18CUB_300001_SM_10006detail10radix_sort29DeviceRadixSortOnesweepKernelINS1_5radix10policy_hubIdNS0_8NullTypeEyE10Policy1000ELNS0_9SortOrderE0EdS6_yiiNS1_21identity_decomposer_tEEEvPT5_SC_PT3_PKSD_PT1_PKSH_PT2_PKSL_T4_iiT6_,"aw",@nobits
	.sectionflags	@""
	.align	16
.nv.shared._ZN3cub18CUB_300001_SM_10006detail10radix_sort29DeviceRadixSortOnesweepKernelINS1_5radix10policy_hubIdNS0_8NullTypeEyE10Policy1000ELNS0_9SortOrderE0EdS6_yiiNS1_21identity_decomposer_tEEEvPT5_SC_PT3_PKSD_PT1_PKSH_PT2_PKSL_T4_iiT6_:
	.zero		49152


//--------------------- .nv.shared.reserved.0     --------------------------
	.section	.nv.shared.reserved.0,"aw",@nobits
	.weak		__nv_reservedSMEM_offset_0_alias
	.size		__nv_reservedSMEM_offset_0_alias, 0, 64
	.other		__nv_reservedSMEM_offset_0_alias,@"STO_CUDA_RESERVED_SHARED STV_DEFAULT"
__nv_reservedSMEM_offset_0_alias:
	.zero		0
	.zero		64


//--------------------- .nv.global                --------------------------
	.section	.nv.global,"aw",@nobits
.nv.global:
	.type		_ZN33_INTERNAL_8bda2049_4_k_cu__Z3fund6thrust24THRUST_300001_SM_1000_NS12placeholders2_8E,@object
	.size		_ZN33_INTERNAL_8bda2049_4_k_cu__Z3fund6thrust24THRUST_300001_SM_1000_NS12placeholders2_8E,(_ZN33_INTERNAL_8bda2049_4_k_cu__Z3fund4cuda3std3__435_GLOBAL__N__8bda2049_4_k_cu__Z3fund6ignoreE - _ZN33_INTERNAL_8bda2049_4_k_cu__Z3fund6thrust24THRUST_300001_SM_1000_NS12placeholders2_8E)
_ZN33_INTERNAL_8bda2049_4_k_cu__Z3fund6thrust24THRUST_300001_SM_1000_NS12placeholders2_8E:
	.zero		1
	.type		_ZN33_INTERNAL_8bda2049_4_k_cu__Z3fund4cuda3std3__435_GLOBAL__N__8bda2049_4_k_cu__Z3fund6ignoreE,@object
	.size		_ZN33_INTERNAL_8bda2049_4_k_cu__Z3fund4cuda3std3__435_GLOBAL__N__8bda2049_4_k_cu__Z3fund6ignoreE,(_ZN33_INTERNAL_8bda2049_4_k_cu__Z3fund4cuda3std6ranges3__45__cpo4dataE - _ZN33_INTERNAL_8bda2049_4_k_cu__Z3fund4cuda3std3__435_GLOBAL__N__8bda2049_4_k_cu__Z3fund6ignoreE)
_ZN33_INTERNAL_8bda2049_4_k_cu__Z3fund4cuda3std3__435_GLOBAL__N__8bda2049_4_k_cu__Z3fund6ignoreE:
	.zero		1
	.type		_ZN33_INTERNAL_8bda2049_4_k_cu__Z3fund4cuda3std6ranges3__45__cpo4dataE,@object
	.size		_ZN33_INTERNAL_8bda2049_4_k_cu__Z3fund4cuda3std6ranges3__45__cpo4dataE,(_ZN33_INTERNAL_8bda2049_4_k_cu__Z3fund6thrust24THRUST_300001_SM_1000_NS6system3cpp3parE - _ZN33_INTERNAL_8bda2049_4_k_cu__Z3fund4cuda3std6ranges3__45__cpo4dataE)
_ZN33_INTERNAL_8bda2049_4_k_cu__Z3fund4cuda3std6ranges3__45__cpo4dataE:
	.zero		1
	.type		_ZN33_INTERNAL_8bda2049_4_k_cu__Z3fund6thrust24THRUST_300001_SM_1000_NS6system3cpp3parE,@object
	.size		_ZN33_INTERNAL_8bda2049_4_k_cu__Z3fund6thrust24THRUST_300001_SM_1000_NS6system3cpp3parE,(_ZN33_INTERNAL_8bda2049_4_k_cu__Z3fund4cuda3std3__45__cpo5beginE - _ZN33_INTERNAL_8bda2049_4_k_cu__Z3fund6thrust24THRUST_300001_SM_1000_NS6system3cpp3parE)
_ZN33_INTERNAL_8bda2049_4_k_cu__Z3fund6thrust24THRUST_300001_SM_1000_NS6system3cpp3parE:
	.zero		1
	.type		_ZN33_INTERNAL_8bda2049_4_k_cu__Z3fund4cuda3std3__45__cpo5beginE,@object
	.size		_ZN33_INTERNAL_8bda2049_4_k_cu__Z3fund4cuda3std3__45__cpo5beginE,(_ZN33_INTERNAL_8bda2049_4_k_cu__Z3fund4cuda3std6ranges3__45__cpo5beginE - _ZN33_INTERNAL_8bda2049_4_k_cu__Z3fund4cuda3std3__45__cpo5beginE)
_ZN33_INTERNAL_8bda2049_4_k_cu__Z3fund4cuda3std3__45__cpo5beginE:
	.zero		1
	.type		_ZN33_INTERNAL_8bda2049_4_k_cu__Z3fund4cuda3std6ranges3__45__cpo5beginE,@object
	.size		_ZN33_INTERNAL_8bda2049_4_k_cu__Z3fund4cuda3std6ranges3__45__cpo5beginE,(_ZN33_INTERNAL_8bda2049_4_k_cu__Z3fund6thrust24THRUST_300001_SM_1000_NS6deviceE - _ZN33_INTERNAL_8bda2049_4_k_cu__Z3fund4cuda3std6ranges3__45__cpo5beginE)
_ZN33_INTERNAL_8bda2049_4_k_cu__Z3fund4cuda3std6ranges3__45__cpo5beginE:
	.zero		1
	.type		_ZN33_INTERNAL_8bda2049_4_k_cu__Z3fund6thrust24THRUST_300001_SM_1000_NS6deviceE,@object
	.size		_ZN33_INTERNAL_8bda2049_4_k_cu__Z3fund6thrust24THRUST_300001_SM_1000_NS6deviceE,(_ZN33_INTERNAL_8bda2049_4_k_cu__Z3fund4cuda3std3__47nulloptE - _ZN33_INTERNAL_8bda2049_4_k_cu__Z3fund6thrust24THRUST_300001_SM_1000_NS6deviceE)
_ZN33_INTERNAL_8bda2049_4_k_cu__Z3fund6thrust24THRUST_300001_SM_1000_NS6deviceE:
	.zero		1
	.type		_ZN33_INTERNAL_8bda2049_4_k_cu__Z3fund4cuda3std3__47nulloptE,@object
	.size		_ZN33_INTERNAL_8bda2049_4_k_cu__Z3fund4cuda3std3__47nulloptE,(_ZN33_INTERNAL_8bda2049_4_k_cu__Z3fund4cuda3std6ranges3__45__cpo8distanceE - _ZN33_INTERNAL_8bda2049_4_k_cu__Z3fund4cuda3std3__47nulloptE)
_ZN33_INTERNAL_8bda2049_4_k_cu__Z3fund4cuda3std3__47nulloptE:
	.zero		1
	.type		_ZN33_INTERNAL_8bda2049_4_k_cu__Z3fund4cuda3std6ranges3__45__cpo8distanceE,@object
	.size		_ZN33_INTERNAL_8bda2049_4_k_cu__Z3fund4cuda3std6ranges3__45__cpo8distanceE,(_ZN33_INTERNAL_8bda2049_4_k_cu__Z3fund6thrust24THRUST_300001_SM_1000_NS12placeholders2_4E - _ZN33_INTERNAL_8bda2049_4_k_cu__Z3fund4cuda3std6ranges3__45__cpo8distanceE)
_ZN33_INTERNAL_8bda2049_4_k_cu__Z3fund4cuda3std6ranges3__45__cpo8distanceE:
	.zero		1
	.type		_ZN33_INTERNAL_8bda2049_4_k_cu__Z3fund6thrust24THRUST_300001_SM_1000_NS12placeholders2_4E,@object
	.size		_ZN33_INTERNAL_8bda2049_4_k_cu__Z3fund6thrust24THRUST_300001_SM_1000_NS12placeholders2_4E,(_ZN33_INTERNAL_8bda2049_4_k_cu__Z3fund4cuda3std3__45__cpo6rbeginE - _ZN33_INTERNAL_8bda2049_4_k_cu__Z3fund6thrust24THRUST_300001_SM_1000_NS12placeholders2_4E)
_ZN33_INTERNAL_8bda2049_4_k_cu__Z3fund6thrust24THRUST_300001_SM_1000_NS12placeholders2_4E:
	.zero		1
	.type		_ZN33_INTERNAL_8bda2049_4_k_cu__Z3fund4cuda3std3__45__cpo6rbeginE,@object
	.size		_ZN33_INTERNAL_8bda2049_4_k_cu__Z3fund4cuda3std3__45__cpo6rbeginE,(_ZN33_INTERNAL_8bda2049_4_k_cu__Z3fund4cuda3std6ranges3__45__cpo7advanceE - _ZN33_INTERNAL_8bda2049_4_k_cu__Z3fund4cuda3std3__45__cpo6rbeginE)
_ZN33_INTERNAL_8bda2049_4_k_cu__Z3fund4cuda3std3__45__cpo6rbeginE:
	.zero		1
	.type		_ZN33_INTERNAL_8bda2049_4_k_cu__Z3fund4cuda3std6ranges3__45__cpo7advanceE,@object
	.size		_ZN33_INTERNAL_8bda2049_4_k_cu__Z3fund4cuda3std6ranges3__45__cpo7advanceE,(_ZN33_INTERNAL_8bda2049_4_k_cu__Z3fund6thrust24THRUST_300001_SM_1000_NS12placeholders3_10E - _ZN33_INTERNAL_8bda2049_4_k_cu__Z3fund4cuda3std6ranges3__45__cpo7advanceE)
_ZN33_INTERNAL_8bda2049_4_k_cu__Z3fund4cuda3std6ranges3__45__cpo7advanceE:
	.zero		1
	.type		_ZN33_INTERNAL_8bda2049_4_k_cu__Z3fund6thrust24THRUST_300001_SM_1000_NS12placeholders3_10E,@object
	.size		_ZN33_INTERNAL_8bda2049_4_k_cu__Z3fund6thrust24THRUST_300001_SM_1000_NS12placeholders3_10E,(_ZN33_INTERNAL_8bda2049_4_k_cu__Z3fund4cuda3std3__48in_placeE - _ZN33_INTERNAL_8bda2049_4_k_cu__Z3fund6thrust24THRUST_300001_SM_1000_NS12placeholders3_10E)
_ZN33_INTERNAL_8bda2049_4_k_cu__Z3fund6thrust24THRUST_300001_SM_1000_NS12placeholders3_10E:
	.zero		1
	.type		_ZN33_INTERNAL_8bda2049_4_k_cu__Z3fund4cuda3std3__48in_placeE,@object
	.size		_ZN33_INTERNAL_8bda2049_4_k_cu__Z3fund4cuda3std3__48in_placeE,(_ZN33_INTERNAL_8bda2049_4_k_cu__Z3fund4cuda3std6ranges3__45__cpo4sizeE - _ZN33_INTERNAL_8bda2049_4_k_cu__Z3fund4cuda3std3__48in_placeE)
_ZN33_INTERNAL_8bda2049_4_k_cu__Z3fund4cuda3std3__48in_placeE:
	.zero		1
	.type		_ZN33_INTERNAL_8bda2049_4_k_cu__Z3fund4cuda3std6ranges3__45__cpo4sizeE,@object
	.size		_ZN33_INTERNAL_8bda2049_4_k_cu__Z3fund4cuda3std6ranges3__45__cpo4sizeE,(_ZN33_INTERNAL_8bda2049_4_k_cu__Z3fund6thrust24THRUST_300001_SM_1000_NS12placeholders2_2E - _ZN33_INTERNAL_8bda2049_4_k_cu__Z3fund4cuda3std6ranges3__45__cpo4sizeE)
_ZN33_INTERNAL_8bda2049_4_k_cu__Z3fund4cuda3std6ranges3__45__cpo4sizeE:
	.zero		1
	.type		_ZN33_INTERNAL_8bda2049_4_k_cu__Z3fund6thrust24THRUST_300001_SM_1000_NS12placeholders2_2E,@object
	.size		_ZN33_INTERNAL_8bda2049_4_k_cu__Z3fund6thrust24THRUST_300001_SM_1000_NS12placeholders2_2E,(_ZN33_INTERNAL_8bda2049_4_k_cu__Z3fund4cuda3std3__45__cpo6cbeginE - _ZN33_INTERNAL_8bda2049_4_k_cu__Z3fund6thrust24THRUST_300001_SM_1000_NS12placeholders2_2E)
_ZN33_INTERNAL_8bda2049_4_k_cu__Z3fund6thrust24THRUST_300001_SM_1000_NS12placeholders2_2E:
	.zero		1
	.type		_ZN33_INTERNAL_8bda2049_4_k_cu__Z3fund4cuda3std3__45__cpo6cbeginE,@object
	.size		_ZN33_INTERNAL_8bda2049_4_k_cu__Z3fund4cuda3std3__45__cpo6cbeginE,(_ZN33_INTERNAL_8bda2049_4_k_cu__Z3fund4cuda3std6ranges3__45__cpo6cbeginE - _ZN33_INTERNAL_8bda2049_4_k_cu__Z3fund4cuda3std3__45__cpo6cbeginE)
_ZN33_INTERNAL_8bda2049_4_k_cu__Z3fund4cuda3std3__45__cpo6cbeginE:
	.zero		1
	.type		_ZN33_INTERNAL_8bda2049_4_k_cu__Z3fund4cuda3std6ranges3__45__cpo6cbeginE,@object
	.size		_ZN33_INTERNAL_8bda2049_4_k_cu__Z3fund4cuda3std6ranges3__45__cpo6cbeginE,(_ZN33_INTERNAL_8bda2049_4_k_cu__Z3fund6thrust24THRUST_300001_SM_1000_NS12placeholders2_6E - _ZN33_INTERNAL_8bda2049_4_k_cu__Z3fund4cuda3std6ranges3__45__cpo6cbeginE)
_ZN33_INTERNAL_8bda2049_4_k_cu__Z3fund4cuda3std6ranges3__45__cpo6cbeginE:
	.zero		1
	.type		_ZN33_INTERNAL_8bda2049_4_k_cu__Z3fund6thrust24THRUST_300001_SM_1000_NS12placeholders2_6E,@object
	.size		_ZN33_INTERNAL_8bda2049_4_k_cu__Z3fund6thrust24THRUST_300001_SM_1000_NS12placeholders2_6E,(_ZN33_INTERNAL_8bda2049_4_k_cu__Z3fund4cuda3std3__45__cpo7crbeginE - _ZN33_INTERNAL_8bda2049_4_k_cu__Z3fund6thrust24THRUST_300001_SM_1000_NS12placeholders2_6E)
_ZN33_INTERNAL_8bda2049_4_k_cu__Z3fund6thrust24THRUST_300001_SM_1000_NS12placeholders2_6E:
	.zero		1
	.type		_ZN33_INTERNAL_8bda2049_4_k_cu__Z3fund4cuda3std3__45__cpo7crbeginE,@object
	.size		_ZN33_INTERNAL_8bda2049_4_k_cu__Z3fund4cuda3std3__45__cpo7crbeginE,(_ZN33_INTERNAL_8bda2049_4_k_cu__Z3fund4cuda3std6ranges3__45__cpo4nextE - _ZN33_INTERNAL_8bda2049_4_k_cu__Z3fund4cuda3std3__45__cpo7crbeginE)
_ZN33_INTERNAL_8bda2049_4_k_cu__Z3fund4cuda3std3__45__cpo7crbeginE:
	.zero		1
	.type		_ZN33_INTERNAL_8bda2049_4_k_cu__Z3fund4cuda3std6ranges3__45__cpo4nextE,@object
	.size		_ZN33_INTERNAL_8bda2049_4_k_cu__Z3fund4cuda3std6ranges3__45__cpo4nextE,(_ZN33_INTERNAL_8bda2049_4_k_cu__Z3fund4cuda3std6ranges3__45__cpo4swapE - _ZN33_INTERNAL_8bda2049_4_k_cu__Z3fund4cuda3std6ranges3__45__cpo4nextE)
_ZN33_INTERNAL_8bda2049_4_k_cu__Z3fund4cuda3std6ranges3__45__cpo4nextE:
	.zero		1
	.type		_ZN33_INTERNAL_8bda2049_4_k_cu__Z3fund4cuda3std6ranges3__45__cpo4swapE,@object
	.size		_ZN33_INTERNAL_8bda2049_4_k_cu__Z3fund4cuda3std6ranges3__45__cpo4swapE,(_ZN33_INTERNAL_8bda2049_4_k_cu__Z3fund6thrust24THRUST_300001_SM_1000_NS8cuda_cub10par_nosyncE - _ZN33_INTERNAL_8bda2049_4_k_cu__Z3fund4cuda3std6ranges3__45__cpo4swapE)
_ZN33_INTERNAL_8bda2049_4_k_cu__Z3fund4cuda3std6ranges3__45__cpo4swapE:
	.zero		1
	.type		_ZN33_INTERNAL_8bda2049_4_k_cu__Z3fund6thrust24THRUST_300001_SM_1000_NS8cuda_cub10par_nosyncE,@object
	.size		_ZN33_INTERNAL_8bda2049_4_k_cu__Z3fund6thrust24THRUST_300001_SM_1000_NS8cuda_cub10par_nosyncE,(_ZN33_INTERNAL_8bda2049_4_k_cu__Z3fund6thrust24THRUST_300001_SM_1000_NS3seqE - _ZN33_INTERNAL_8bda2049_4_k_cu__Z3fund6thrust24THRUST_300001_SM_1000_NS8cuda_cub10par_nosyncE)
_ZN33_INTERNAL_8bda2049_4_k_cu__Z3fund6thrust24THRUST_300001_SM_1000_NS8cuda_cub10par_nosyncE:
	.zero		1
	.type		_ZN33_INTERNAL_8bda2049_4_k_cu__Z3fund6thrust24THRUST_300001_SM_1000_NS3seqE,@object
	.size		_ZN33_INTERNAL_8bda2049_4_k_cu__Z3fund6thrust24THRUST_300001_SM_1000_NS3seqE,(_ZN33_INTERNAL_8bda2049_4_k_cu__Z3fund4cuda3std3__420unreachable_sentinelE - _ZN33_INTERNAL_8bda2049_4_k_cu__Z3fund6thrust24THRUST_300001_SM_1000_NS3seqE)
_ZN33_INTERNAL_8bda2049_4_k_cu__Z3fund6thrust24THRUST_300001_SM_1000_NS3seqE:
	.zero		1
	.type		_ZN33_INTERNAL_8bda2049_4_k_cu__Z3fund4cuda3std3__420unreachable_sentinelE,@object
	.size		_ZN33_INTERNAL_8bda2049_4_k_cu__Z3fund4cuda3std3__420unreachable_sentinelE,(_ZN33_INTERNAL_8bda2049_4_k_cu__Z3fund4cuda3std6ranges3__45__cpo5ssizeE - _ZN33_INTERNAL_8bda2049_4_k_cu__Z3fund4cuda3std3__420unreachable_sentinelE)
_ZN33_INTERNAL_8bda2049_4_k_cu__Z3fund4cuda3std3__420unreachable_sentinelE:
	.zero		1
	.type		_ZN33_INTERNAL_8bda2049_4_k_cu__Z3fund4cuda3std6ranges3__45__cpo5ssizeE,@object
	.size		_ZN33_INTERNAL_8bda2049_4_k_cu__Z3fund4cuda3std6ranges3__45__cpo5ssizeE,(_ZN33_INTERNAL_8bda2049_4_k_cu__Z3fund6thrust24THRUST_300001_SM_1000_NS12placeholders2_3E - _ZN33_INTERNAL_8bda2049_4_k_cu__Z3fund4cuda3std6ranges3__45__cpo5ssizeE)
_ZN33_INTERNAL_8bda2049_4_k_cu__Z3fund4cuda3std6ranges3__45__cpo5ssizeE:
	.zero		1
	.type		_ZN33_INTERNAL_8bda2049_4_k_cu__Z3fund6thrust24THRUST_300001_SM_1000_NS12placeholders2_3E,@object
	.size		_ZN33_INTERNAL_8bda2049_4_k_cu__Z3fund6thrust24THRUST_300001_SM_1000_NS12placeholders2_3E,(_ZN33_INTERNAL_8bda2049_4_k_cu__Z3fund4cuda3std3__45__cpo4cendE - _ZN33_INTERNAL_8bda2049_4_k_cu__Z3fund6thrust24THRUST_300001_SM_1000_NS12placeholders2_3E)
_ZN33_INTERNAL_8bda2049_4_k_cu__Z3fund6thrust24THRUST_300001_SM_1000_NS12placeholders2_3E:
	.zero		1
	.type		_ZN33_INTERNAL_8bda2049_4_k_cu__Z3fund4cuda3std3__45__cpo4cendE,@object
	.size		_ZN33_INTERNAL_8bda2049_4_k_cu__Z3fund4cuda3std3__45__cpo4cendE,(_ZN33_INTERNAL_8bda2049_4_k_cu__Z3fund4cuda3std6ranges3__45__cpo4cendE - _ZN33_INTERNAL_8bda2049_4_k_cu__Z3fund4cuda3std3__45__cpo4cendE)
_ZN33_INTERNAL_8bda2049_4_k_cu__Z3fund4cuda3std3__45__cpo4cendE:
	.zero		1
	.type		_ZN33_INTERNAL_8bda2049_4_k_cu__Z3fund4cuda3std6ranges3__45__cpo4cendE,@object
	.size		_ZN33_INTERNAL_8bda2049_4_k_cu__Z3fund4cuda3std6ranges3__45__cpo4cendE,(_ZN33_INTERNAL_8bda2049_4_k_cu__Z3fund6thrust24THRUST_300001_SM_1000_NS12placeholders2_7E - _ZN33_INTERNAL_8bda2049_4_k_cu__Z3fund4cuda3std6ranges3__45__cpo4cendE)
_ZN33_INTERNAL_8bda2049_4_k_cu__Z3fund4cuda3std6ranges3__45__cpo4cendE:
	.zero		1
	.type		_ZN33_INTERNAL_8bda2049_4_k_cu__Z3fund6thrust24THRUST_300001_SM_1000_NS12placeholders2_7E,@object
	.size		_ZN33_INTERNAL_8bda2049_4_k_cu__Z3fund6thrust24THRUST_300001_SM_1000_NS12placeholders2_7E,(_ZN33_INTERNAL_8bda2049_4_k_cu__Z3fund4cuda3std3__45__cpo5crendE - _ZN33_INTERNAL_8bda2049_4_k_cu__Z3fund6thrust24THRUST_300001_SM_1000_NS12placeholders2_7E)
_ZN33_INTERNAL_8bda2049_4_k_cu__Z3fund6thrust24THRUST_300001_SM_1000_NS12placeholders2_7E:
	.zero		1
	.type		_ZN33_INTERNAL_8bda2049_4_k_cu__Z3fund4cuda3std3__45__cpo5crendE,@object
	.size		_ZN33_INTERNAL_8bda2049_4_k_cu__Z3fund4cuda3std3__45__cpo5crendE,(_ZN33_INTERNAL_8bda2049_4_k_cu__Z3fund4cuda3std6ranges3__45__cpo4prevE - _ZN33_INTERNAL_8bda2049_4_k_cu__Z3fund4cuda3std3__45__cpo5crendE)
_ZN33_INTERNAL_8bda2049_4_k_cu__Z3fund4cuda3std3__45__cpo5crendE:
	.zero		1
	.type		_ZN33_INTERNAL_8bda2049_4_k_cu__Z3fund4cuda3std6ranges3__45__cpo4prevE,@object
	.size		_ZN33_INTERNAL_8bda2049_4_k_cu__Z3fund4cuda3std6ranges3__45__cpo4prevE,(_ZN33_INTERNAL_8bda2049_4_k_cu__Z3fund4cuda3std6ranges3__45__cpo9iter_moveE - _ZN33_INTERNAL_8bda2049_4_k_cu__Z3fund4cuda3std6ranges3__45__cpo4prevE)
_ZN33_INTERNAL_8bda2049_4_k_cu__Z3fund4cuda3std6ranges3__45__cpo4prevE:
	.zero		1
	.type		_ZN33_INTERNAL_8bda2049_4_k_cu__Z3fund4cuda3std6ranges3__45__cpo9iter_moveE,@object
	.size		_ZN33_INTERNAL_8bda2049_4_k_cu__Z3fund4cuda3std6ranges3__45__cpo9iter_moveE,(_ZN33_INTERNAL_8bda2049_4_k_cu__Z3fund6thrust24THRUST_300001_SM_1000_NS6system6detail10sequential3seqE - _ZN33_INTERNAL_8bda2049_4_k_cu__Z3fund4cuda3std6ranges3__45__cpo9iter_moveE)
_ZN33_INTERNAL_8bda2049_4_k_cu__Z3fund4cuda3std6ranges3__45__cpo9iter_moveE:
	.zero		1
	.type		_ZN33_INTERNAL_8bda2049_4_k_cu__Z3fund6thrust24THRUST_300001_SM_1000_NS6system6detail10sequential3seqE,@object
	.size		_ZN33_INTERNAL_8bda2049_4_k_cu__Z3fund6thrust24THRUST_300001_SM_1000_NS6system6detail10sequential3seqE,(_ZN33_INTERNAL_8bda2049_4_k_cu__Z3fund6thrust24THRUST_300001_SM_1000_NS12placeholders2_9E - _ZN33_INTERNAL_8bda2049_4_k_cu__Z3fund6thrust24THRUST_300001_SM_1000_NS6system6detail10sequential3seqE)
_ZN33_INTERNAL_8bda2049_4_k_cu__Z3fund6thrust24THRUST_300001_SM_1000_NS6system6detail10sequential3seqE:
	.zero		1
	.type		_ZN33_INTERNAL_8bda2049_4_k_cu__Z3fund6thrust24THRUST_300001_SM_1000_NS12placeholders2_9E,@object
	.size		_ZN33_INTERNAL_8bda2049_4_k_cu__Z3fund6thrust24THRUST_300001_SM_1000_NS12placeholders2_9E,(_ZN33_INTERNAL_8bda2049_4_k_cu__Z3fund4cuda3std3__419piecewise_constructE - _ZN33_INTERNAL_8bda2049_4_k_cu__Z3fund6thrust24THRUST_300001_SM_1000_NS12placeholders2_9E)
_ZN33_INTERNAL_8bda2049_4_k_cu__Z3fund6thrust24THRUST_300001_SM_1000_NS12placeholders2_9E:
	.zero		1
	.type		_ZN33_INTERNAL_8bda2049_4_k_cu__Z3fund4cuda3std3__419piecewise_constructE,@object
	.size		_ZN33_INTERNAL_8bda2049_4_k_cu__Z3fund4cuda3std3__419piecewise_constructE,(_ZN33_INTERNAL_8bda2049_4_k_cu__Z3fund4cuda3std6ranges3__45__cpo5cdataE - _ZN33_INTERNAL_8bda2049_4_k_cu__Z3fund4cuda3std3__419piecewise_constructE)
_ZN33_INTERNAL_8bda2049_4_k_cu__Z3fund4cuda3std3__419piecewise_constructE:
	.zero		1
	.type		_ZN33_INTERNAL_8bda2049_4_k_cu__Z3fund4cuda3std6ranges3__45__cpo5cdataE,@object
	.size		_ZN33_INTERNAL_8bda2049_4_k_cu__Z3fund4cuda3std6ranges3__45__cpo5cdataE,(_ZN33_INTERNAL_8bda2049_4_k_cu__Z3fund6thrust24THRUST_300001_SM_1000_NS12placeholders2_1E - _ZN33_INTERNAL_8bda2049_4_k_cu__Z3fund4cuda3std6ranges3__45__cpo5cdataE)
_ZN33_INTERNAL_8bda2049_4_k_cu__Z3fund4cuda3std6ranges3__45__cpo5cdataE:
	.zero		1
	.type		_ZN33_INTERNAL_8bda2049_4_k_cu__Z3fund6thrust24THRUST_300001_SM_1000_NS12placeholders2_1E,@object
	.size		_ZN33_INTERNAL_8bda2049_4_k_cu__Z3fund6thrust24THRUST_300001_SM_1000_NS12placeholders2_1E,(_ZN33_INTERNAL_8bda2049_4_k_cu__Z3fund4cuda3std3__45__cpo3endE - _ZN33_INTERNAL_8bda2049_4_k_cu__Z3fund6thrust24THRUST_300001_SM_1000_NS12placeholders2_1E)
_ZN33_INTERNAL_8bda2049_4_k_cu__Z3fund6thrust24THRUST_300001_SM_1000_NS12placeholders2_1E:
	.zero		1
	.type		_ZN33_INTERNAL_8bda2049_4_k_cu__Z3fund4cuda3std3__45__cpo3endE,@object
	.size		_ZN33_INTERNAL_8bda2049_4_k_cu__Z3fund4cuda3std3__45__cpo3endE,(_ZN33_INTERNAL_8bda2049_4_k_cu__Z3fund4cuda3std6ranges3__45__cpo3endE - _ZN33_INTERNAL_8bda2049_4_k_cu__Z3fund4cuda3std3__45__cpo3endE)
_ZN33_INTERNAL_8bda2049_4_k_cu__Z3fund4cuda3std3__45__cpo3endE:
	.zero		1
	.type		_ZN33_INTERNAL_8bda2049_4_k_cu__Z3fund4cuda3std6ranges3__45__cpo3endE,@object
	.size		_ZN33_INTERNAL_8bda2049_4_k_cu__Z3fund4cuda3std6ranges3__45__cpo3endE,(_ZN33_INTERNAL_8bda2049_4_k_cu__Z3fund6thrust24THRUST_300001_SM_1000_NS12placeholders2_5E - _ZN33_INTERNAL_8bda2049_4_k_cu__Z3fund4cuda3std6ranges3__45__cpo3endE)
_ZN33_INTERNAL_8bda2049_4_k_cu__Z3fund4cuda3std6ranges3__45__cpo3endE:
	.zero		1
	.type		_ZN33_INTERNAL_8bda2049_4_k_cu__Z3fund6thrust24THRUST_300001_SM_1000_NS12placeholders2_5E,@object
	.size		_ZN33_INTERNAL_8bda2049_4_k_cu__Z3fund6thrust24THRUST_300001_SM_1000_NS12placeholders2_5E,(_ZN33_INTERNAL_8bda2049_4_k_cu__Z3fund4cuda3std3__45__cpo4rendE - _ZN33_INTERNAL_8bda2049_4_k_cu__Z3fund6thrust24THRUST_300001_SM_1000_NS12placeholders2_5E)
_ZN33_INTERNAL_8bda2049_4_k_cu__Z3fund6thrust24THRUST_300001_SM_1000_NS12placeholders2_5E:
	.zero		1
	.type		_ZN33_INTERNAL_8bda2049_4_k_cu__Z3fund4cuda3std3__45__cpo4rendE,@object
	.size		_ZN33_INTERNAL_8bda2049_4_k_cu__Z3fund4cuda3std3__45__cpo4rendE,(_ZN33_INTERNAL_8bda2049_4_k_cu__Z3fund4cuda3std6ranges3__45__cpo9iter_swapE - _ZN33_INTERNAL_8bda2049_4_k_cu__Z3fund4cuda3std3__45__cpo4rendE)
_ZN33_INTERNAL_8bda2049_4_k_cu__Z3fund4cuda3std3__45__cpo4rendE:
	.zero		1
	.type		_ZN33_INTERNAL_8bda2049_4_k_cu__Z3fund4cuda3std6ranges3__45__cpo9iter_swapE,@object
	.size		_ZN33_INTERNAL_8bda2049_4_k_cu__Z3fund4cuda3std6ranges3__45__cpo9iter_swapE,(_ZN33_INTERNAL_8bda2049_4_k_cu__Z3fund4cuda3std3__48unexpectE - _ZN33_INTERNAL_8bda2049_4_k_cu__Z3fund4cuda3std6ranges3__45__cpo9iter_swapE)
_ZN33_INTERNAL_8bda2049_4_k_cu__Z3fund4cuda3std6ranges3__45__cpo9iter_swapE:
	.zero		1
	.type		_ZN33_INTERNAL_8bda2049_4_k_cu__Z3fund4cuda3std3__48unexpectE,@object
	.size		_ZN33_INTERNAL_8bda2049_4_k_cu__Z3fund4cuda3std3__48unexpectE,(_ZN33_INTERNAL_8bda2049_4_k_cu__Z3fund6thrust24THRUST_300001_SM_1000_NS8cuda_cub3parE - _ZN33_INTERNAL_8bda2049_4_k_cu__Z3fund4cuda3std3__48unexpectE)
_ZN33_INTERNAL_8bda2049_4_k_cu__Z3fund4cuda3std3__48unexpectE:
	.zero		1
	.type		_ZN33_INTERNAL_8bda2049_4_k_cu__Z3fund6thrust24THRUST_300001_SM_1000_NS8cuda_cub3parE,@object
	.size		_ZN33_INTERNAL_8bda2049_4_k_cu__Z3fund6thrust24THRUST_300001_SM_1000_NS8cuda_cub3parE,(.L_29 - _ZN33_INTERNAL_8bda2049_4_k_cu__Z3fund6thrust24THRUST_300001_SM_1000_NS8cuda_cub3parE)
_ZN33_INTERNAL_8bda2049_4_k_cu__Z3fund6thrust24THRUST_300001_SM_1000_NS8cuda_cub3parE:
	.zero		1
.L_29:


//--------------------- .nv.shared._ZN3cub18CUB_300001_SM_10006detail10radix_sort33DeviceRadixSortExclusiveSumKernelINS1_5radix10policy_hubIdNS0_8NullTypeEyE10Policy1000EyEEvPT0_ --------------------------
	.section	.nv.shared._ZN3cub18CUB_300001_SM_10006detail10radix_sort33DeviceRadixSortExclusiveSumKernelINS1_5radix10policy_hubIdNS0_8NullTypeEyE10Policy1000EyEEvPT0_,"aw",@nobits
	.sectionflags	@""
	.align	16
.nv.shared._ZN3cub18CUB_300001_SM_10006detail10radix_sort33DeviceRadixSortExclusiveSumKernelINS1_5radix10policy_hubIdNS0_8NullTypeEyE10Policy1000EyEEvPT0_:
	.zero		3360


//--------------------- .nv.shared._ZN3cub18CUB_300001_SM_10006detail10radix_sort30DeviceRadixSortHistogramKernelINS1_5radix10policy_hubIdNS0_8NullTypeEyE10Policy1000ELNS0_9SortOrderE0EdyNS1_21identity_decomposer_tEEEvPT2_PKT1_SB_iiT3_ --------------------------
	.section	.nv.shared._ZN3cub18CUB_300001_SM_10006detail10radix_sort30DeviceRadixSortHistogramKernelINS1_5radix10policy_hubIdNS0_8NullTypeEyE10Policy1000ELNS0_9SortOrderE0EdyNS1_21identity_decomposer_tEEEvPT2_PKT1_SB_iiT3_,"aw",@nobits
	.sectionflags	@""
	.align	4
.nv.shared._ZN3cub18CUB_300001_SM_10006detail10radix_sort30DeviceRadixSortHistogramKernelINS1_5radix10policy_hubIdNS0_8NullTypeEyE10Policy1000ELNS0_9SortOrderE0EdyNS1_21identity_decomposer_tEEEvPT2_PKT1_SB_iiT3_:
	.zero		9216


//--------------------- .nv.shared._ZN3cub18CUB_300001_SM_10006detail10radix_sort31DeviceRadixSortSingleTileKernelINS1_5radix10policy_hubIdNS0_8NullTypeEyE10Policy1000ELNS0_9SortOrderE0EdS6_yNS1_21identity_decomposer_tEEEvPKT1_PSB_PKT2_PSF_T3_iiT4_ --------------------------
	.section	.nv.shared._ZN3cub18CUB_300001_SM_10006detail10radix_sort31DeviceRadixSortSingleTileKernelINS1_5radix10policy_hubIdNS0_8NullTypeEyE10Policy1000ELNS0_9SortOrderE0EdS6_yNS1_21identity_decomposer_tEEEvPKT1_PSB_PKT2_PSF_T3_iiT4_,"aw",@nobits
	.sectionflags	@""
	.align	16
.nv.shared._ZN3cub18CUB_300001_SM_10006detail10radix_sort31DeviceRadixSortSingleTileKernelINS1_5radix10policy_hubIdNS0_8NullTypeEyE10Policy1000ELNS0_9SortOrderE0EdS6_yNS1_21identity_decomposer_tEEEvPKT1_PSB_PKT2_PSF_T3_iiT4_:
	.zero		34880


//--------------------- .nv.constant0._ZN3cub18CUB_300001_SM_10006detail10radix_sort29DeviceRadixSortOnesweepKernelINS1_5radix10policy_hubIdNS0_8NullTypeEyE10Policy1000ELNS0_9SortOrderE0EdS6_yiiNS1_21identity_decomposer_tEEEvPT5_SC_PT3_PKSD_PT1_PKSH_PT2_PKSL_T4_iiT6_ --------------------------
	.section	.nv.constant0._ZN3cub18CUB_300001_SM_10006detail10radix_sort29DeviceRadixSortOnesweepKernelINS1_5radix10policy_hubIdNS0_8NullTypeEyE10Policy1000ELNS0_9SortOrderE0EdS6_yiiNS1_21identity_decomposer_tEEEvPT5_SC_PT3_PKSD_PT1_PKSH_PT2_PKSL_T4_iiT6_,"a",@progbits
	.sectionflags	@""
	.align	4
.nv.constant0._ZN3cub18CUB_300001_SM_10006detail10radix_sort29DeviceRadixSortOnesweepKernelINS1_5radix10policy_hubIdNS0_8NullTypeEyE10Policy1000ELNS0_9SortOrderE0EdS6_yiiNS1_21identity_decomposer_tEEEvPT5_SC_PT3_PKSD_PT1_PKSH_PT2_PKSL_T4_iiT6_:
	.zero		973


//--------------------- .nv.constant0._ZN3cub18CUB_300001_SM_10006detail10radix_sort33DeviceRadixSortExclusiveSumKernelINS1_5radix10policy_hubIdNS0_8NullTypeEyE10Policy1000EyEEvPT0_ --------------------------
	.section	.nv.constant0._ZN3cub18CUB_300001_SM_10006detail10radix_sort33DeviceRadixSortExclusiveSumKernelINS1_5radix10policy_hubIdNS0_8NullTypeEyE10Policy1000EyEEvPT0_,"a",@progbits
	.sectionflags	@""
	.align	4
.nv.constant0._ZN3cub18CUB_300001_SM_10006detail10radix_sort33DeviceRadixSortExclusiveSumKernelINS1_5radix10policy_hubIdNS0_8NullTypeEyE10Policy1000EyEEvPT0_:
	.zero		904


//--------------------- .nv.constant0._ZN3cub18CUB_300001_SM_10006detail10radix_sort30DeviceRadixSortHistogramKernelINS1_5radix10policy_hubIdNS0_8NullTypeEyE10Policy1000ELNS0_9SortOrderE0EdyNS1_21identity_decomposer_tEEEvPT2_PKT1_SB_iiT3_ --------------------------
	.section	.nv.constant0._ZN3cub18CUB_300001_SM_10006detail10radix_sort30DeviceRadixSortHistogramKernelINS1_5radix10policy_hubIdNS0_8NullTypeEyE10Policy1000ELNS0_9SortOrderE0EdyNS1_21identity_decomposer_tEEEvPT2_PKT1_SB_iiT3_,"a",@progbits
	.sectionflags	@""
	.align	4
.nv.constant0._ZN3cub18CUB_300001_SM_10006detail10radix_sort30DeviceRadixSortHistogramKernelINS1_5radix10policy_hubIdNS0_8NullTypeEyE10Policy1000ELNS0_9SortOrderE0EdyNS1_21identity_decomposer_tEEEvPT2_PKT1_SB_iiT3_:
	.zero		929


//--------------------- .nv.constant0._ZN3cub18CUB_300001_SM_10006detail10radix_sort31DeviceRadixSortSingleTileKernelINS1_5radix10policy_hubIdNS0_8NullTypeEyE10Policy1000ELNS0_9SortOrderE0EdS6_yNS1_21identity_decomposer_tEEEvPKT1_PSB_PKT2_PSF_T3_iiT4_ --------------------------
	.section	.nv.constant0._ZN3cub18CUB_300001_SM_10006detail10radix_sort31DeviceRadixSortSingleTileKernelINS1_5radix10policy_hubIdNS0_8NullTypeEyE10Policy1000ELNS0_9SortOrderE0EdS6_yNS1_21identity_decomposer_tEEEvPKT1_PSB_PKT2_PSF_T3_iiT4_,"a",@progbits
	.sectionflags	@""
	.align	4
.nv.constant0._ZN3cub18CUB_300001_SM_10006detail10radix_sort31DeviceRadixSortSingleTileKernelINS1_5radix10policy_hubIdNS0_8NullTypeEyE10Policy1000ELNS0_9SortOrderE0EdS6_yNS1_21identity_decomposer_tEEEvPKT1_PSB_PKT2_PSF_T3_iiT4_:
	.zero		945


//--------------------- .nv.constant0._ZN3cub18CUB_300001_SM_10006detail8for_each13static_kernelINS2_12policy_hub_t12policy_500_tElN6thrust24THRUST_300001_SM_1000_NS8cuda_cub10__tabulate7functorINS7_6detail15normal_iteratorINS7_10device_ptrIdEEEENS7_6system6detail7generic6detail22compute_sequence_valueIdvEElEEEEvT0_T1_ --------------------------
	.section	.nv.constant0._ZN3cub18CUB_300001_SM_10006detail8for_each13static_kernelINS2_12policy_hub_t12policy_500_tElN6thrust24THRUST_300001_SM_1000_NS8cuda_cub10__tabulate7functorINS7_6detail15normal_iteratorINS7_10device_ptrIdEEEENS7_6system6detail7generic6detail22compute_sequence_valueIdvEElEEEEvT0_T1_,"a",@progbits
	.sectionflags	@""
	.align	4
.nv.constant0._ZN3cub18CUB_300001_SM_10006detail8for_each13static_kernelINS2_12policy_hub_t12policy_500_tElN6thrust24THRUST_300001_SM_1000_NS8cuda_cub10__tabulate7functorINS7_6detail15normal_iteratorINS7_10device_ptrIdEEEENS7_6system6detail7generic6detail22compute_sequence_valueIdvEElEEEEvT0_T1_:
	.zero		928


//--------------------- .nv.constant0._ZN3cub18CUB_300001_SM_10006detail8for_each13static_kernelINS2_12policy_hub_t12policy_500_tEmN6thrust24THRUST_300001_SM_1000_NS8cuda_cub20__uninitialized_fill7functorINS7_10device_ptrIdEEdEEEEvT0_T1_ --------------------------
	.section	.nv.constant0._ZN3cub18CUB_300001_SM_10006detail8for_each13static_kernelINS2_12policy_hub_t12policy_500_tEmN6thrust24THRUST_300001_SM_1000_NS8cuda_cub20__uninitialized_fill7functorINS7_10device_ptrIdEEdEEEEvT0_T1_,"a",@progbits
	.sectionflags	@""
	.align	4
.nv.constant0._ZN3cub18CUB_300001_SM_10006detail8for_each13static_kernelINS2_12policy_hub_t12policy_500_tEmN6thrust24THRUST_300001_SM_1000_NS8cuda_cub20__uninitialized_fill7functorINS7_10device_ptrIdEEdEEEEvT0_T1_:
	.zero		920


//--------------------- .nv.constant0._ZN3cub18CUB_300001_SM_10006detail11EmptyKernelIvEEvv --------------------------
	.section	.nv.constant0._ZN3cub18CUB_300001_SM_10006detail11EmptyKernelIvEEvv,"a",@progbits
	.sectionflags	@""
	.align	4
.nv.constant0._ZN3cub18CUB_300001_SM_10006detail11EmptyKernelIvEEvv:
	.zero		896


//--------------------- .nv.constant0._Z6callerPdS_d --------------------------
	.section	.nv.constant0._Z6callerPdS_d,"a",@progbits
	.sectionflags	@""
	.align	4
.nv.constant0._Z6callerPdS_d:
	.zero		920


//--------------------- SYMBOLS --------------------------

	.type		.nv.reservedSmem.offset0,@object
	.size		.nv.reservedSmem.offset0,0x4
	.type		.nv.reservedSmem.cap,@object
	.size		.nv.reservedSmem.cap,0x4
